def attn_fwd(
    Q,
    K,
    V,
    Out,
    Lse,
    sm_scale,
    stride_qz,
    stride_qh,
    stride_qm,
    stride_qk,
    stride_kz,
    stride_kh,
    stride_kn,
    stride_kk,
    stride_vz,
    stride_vh,
    stride_vn,
    stride_vk,
    stride_oz,
    stride_oh,
    stride_om,
    stride_ok,
    seqlen_q,
    seqlen_k,
    BLOCK_M: tl.constexpr,
    BLOCK_N: tl.constexpr,
    HEAD_DIM: tl.constexpr,
    CAUSAL: tl.constexpr,
):
    start_m = tl.program_id(0)
    off_hz = tl.program_id(1)
    q_off = off_hz * stride_qh
    k_off = off_hz * stride_kh
    v_off = off_hz * stride_vh
    offs_m = start_m * BLOCK_M + tl.arange(0, BLOCK_M)
    offs_d = tl.arange(0, HEAD_DIM)
    offs_n = tl.arange(0, BLOCK_N)
    q_ptrs = Q + q_off + offs_m[:, None] * stride_qm + offs_d[None, :] * stride_qk
    k_ptrs = K + k_off + offs_d[:, None] * stride_kk + offs_n[None, :] * stride_kn
    v_ptrs = V + v_off + offs_n[:, None] * stride_vn + offs_d[None, :] * stride_vk
    m_i = tl.full([BLOCK_M], float("-inf"), dtype=tl.float32)
    l_i = tl.zeros([BLOCK_M], dtype=tl.float32) + 1.0
    acc = tl.zeros([BLOCK_M, HEAD_DIM], dtype=tl.float32)
    q = tl.load(q_ptrs)
    acc, l_i, m_i = _attn_fwd_inner(
        acc,
        l_i,
        m_i,
        q,
        k_ptrs,
        v_ptrs,
        sm_scale,
        stride_kn,
        stride_vn,
        start_m,
        seqlen_k,
        BLOCK_M,
        BLOCK_N,
        HEAD_DIM,
        CAUSAL,
    )
    acc = acc / l_i[:, None]
    lse = m_i + tl.math.log2(l_i) / 1.4426950408889634
    o_ptrs = (
        Out
        + off_hz * stride_oh
        + offs_m[:, None] * stride_om
        + offs_d[None, :] * stride_ok
    )
    tl.store(o_ptrs, acc.to(Out.dtype.element_ty))
    tl.store(Lse + off_hz * seqlen_q + offs_m, lse)

# config = {"BLOCK_M": 256, "BLOCK_N": 128, "HEAD_DIM": 64, "arch": "sm_100", "causal": true, "dtype": "fp8e4m3", "num_stages": 2, "num_warps": 8}
# arch = sm_100


// ===== COMPILED SASS (sm_100a) =====

	.target	sm_100a

	.elftype	@"ET_EXEC"


//--------------------- .note.nv.tkinfo           --------------------------
	.section	.note.nv.tkinfo,"",@"SHT_NOTE"
	.sectionflags	@"SHF_NOTE_NV_TKINFO"
	.tkinfo
        /*0018*/ 	.word	0x00000081
        /*0030*/ 	.string	""
        /*0030*/ 	.string	"ptxas-blackwell"
        /*0030*/ 	.string	"Cuda compilation tools, release 12.9, V12.9.86"
        /*0030*/ 	.string	"Build cuda_12.9.r12.9/compiler.36037853_0"
        /*0030*/ 	.string	"-v  -suppress-debug-info  -lineinfo  -arch sm_100a "



//--------------------- .note.nv.cuver            --------------------------
	.section	.note.nv.cuver,"",@"SHT_NOTE"
	.sectionflags	@"SHF_NOTE_NV_CUVER"
        /*0018*/ 	.short	0x0001
        /*001a*/ 	.short	0x0064
        /*001c*/ 	.short	0x0001
        /*001e*/ 	.short	0x0000
        /*0020*/ 	.short	0x0001
        /*0022*/ 	.short	0x0000


//--------------------- .nv.info                  --------------------------
	.section	.nv.info,"",@"SHT_CUDA_INFO"
	.align	4


	//----- nvinfo : EIATTR_REGCOUNT
	.align		4
        /*0000*/ 	.byte	0x04, 0x2f
        /*0002*/ 	.short	(.L_5 - .L_4)
	.align		4
.L_4:
        /*0004*/ 	.word	index@(attn_fwd)
        /*0008*/ 	.word	0x000000ff


	//----- nvinfo : EIATTR_FRAME_SIZE
	.align		4
.L_5:
        /*000c*/ 	.byte	0x04, 0x11
        /*000e*/ 	.short	(.L_7 - .L_6)
	.align		4
.L_6:
        /*0010*/ 	.word	index@($__internal_2_$__cuda_sm10x_tcgen05_guardrail_trap_unallocated_columns_being_dealloced)
        /*0014*/ 	.word	0x00000248


	//----- nvinfo : EIATTR_FRAME_SIZE
	.align		4
.L_7:
        /*0018*/ 	.byte	0x04, 0x11
        /*001a*/ 	.short	(.L_9 - .L_8)
	.align		4
.L_8:
        /*001c*/ 	.word	index@($__internal_1_$__cuda_sm10x_tcgen05_guardrail_trap_phase_invalid_during_alloc)
        /*0020*/ 	.word	0x00000248


	//----- nvinfo : EIATTR_FRAME_SIZE
	.align		4
.L_9:
        /*0024*/ 	.byte	0x04, 0x11
        /*0026*/ 	.short	(.L_11 - .L_10)
	.align		4
.L_10:
        /*0028*/ 	.word	index@($__internal_0_$__cuda_sm10x_tcgen05_guardrail_trap_col_being_dealloced_not_returned_by_alloc)
        /*002c*/ 	.word	0x00000248


	//----- nvinfo : EIATTR_FRAME_SIZE
	.align		4
.L_11:
        /*0030*/ 	.byte	0x04, 0x11
        /*0032*/ 	.short	(.L_13 - .L_12)
	.align		4
.L_12:
        /*0034*/ 	.word	index@(attn_fwd)
        /*0038*/ 	.word	0x00000248


	//----- nvinfo : EIATTR_MIN_STACK_SIZE
	.align		4
.L_13:
        /*003c*/ 	.byte	0x04, 0x12
        /*003e*/ 	.short	(.L_15 - .L_14)
	.align		4
.L_14:
        /*0040*/ 	.word	index@(attn_fwd)
        /*0044*/ 	.word	0x00000248
.L_15:


//--------------------- .nv.info.attn_fwd         --------------------------
	.section	.nv.info.attn_fwd,"",@"SHT_CUDA_INFO"
	.sectionflags	@""
	.align	4


	//----- nvinfo : EIATTR_CUDA_API_VERSION
	.align		4
        /*0000*/ 	.byte	0x04, 0x37
        /*0002*/ 	.short	(.L_17 - .L_16)
.L_16:
        /*0004*/ 	.word	0x00000081


	//----- nvinfo : EIATTR_KPARAM_INFO
	.align		4
.L_17:
        /*0008*/ 	.byte	0x04, 0x17
        /*000a*/ 	.short	(.L_19 - .L_18)
.L_18:
        /*000c*/ 	.word	0x00000000
        /*0010*/ 	.short	0x0019
        /*0012*/ 	.short	0x0080
        /*0014*/ 	.byte	0x00, 0xf4, 0x21, 0x00


	//----- nvinfo : EIATTR_KPARAM_INFO
	.align		4
.L_19:
        /*0018*/ 	.byte	0x04, 0x17
        /*001a*/ 	.short	(.L_21 - .L_20)
.L_20:
        /*001c*/ 	.word	0x00000000
        /*0020*/ 	.short	0x0018
        /*0022*/ 	.short	0x0078
        /*0024*/ 	.byte	0x00, 0xf4, 0x21, 0x00


	//----- nvinfo : EIATTR_KPARAM_INFO
	.align		4
.L_21:
        /*0028*/ 	.byte	0x04, 0x17
        /*002a*/ 	.short	(.L_23 - .L_22)
.L_22:
        /*002c*/ 	.word	0x00000000
        /*0030*/ 	.short	0x0017
        /*0032*/ 	.short	0x0070
        /*0034*/ 	.byte	0x00, 0xf0, 0x11, 0x00


	//----- nvinfo : EIATTR_KPARAM_INFO
	.align		4
.L_23:
        /*0038*/ 	.byte	0x04, 0x17
        /*003a*/ 	.short	(.L_25 - .L_24)
.L_24:
        /*003c*/ 	.word	0x00000000
        /*0040*/ 	.short	0x0016
        /*0042*/ 	.short	0x006c
        /*0044*/ 	.byte	0x00, 0xf0, 0x11, 0x00


	//----- nvinfo : EIATTR_KPARAM_INFO
	.align		4
.L_25:
        /*0048*/ 	.byte	0x04, 0x17
        /*004a*/ 	.short	(.L_27 - .L_26)
.L_26:
        /*004c*/ 	.word	0x00000000
        /*0050*/ 	.short	0x0015
        /*0052*/ 	.short	0x0068
        /*0054*/ 	.byte	0x00, 0xf0, 0x11, 0x00


	//----- nvinfo : EIATTR_KPARAM_INFO
	.align		4
.L_27:
        /*0058*/ 	.byte	0x04, 0x17
        /*005a*/ 	.short	(.L_29 - .L_28)
.L_28:
        /*005c*/ 	.word	0x00000000
        /*0060*/ 	.short	0x0014
        /*0062*/ 	.short	0x0064
        /*0064*/ 	.byte	0x00, 0xf0, 0x11, 0x00


	//----- nvinfo : EIATTR_KPARAM_INFO
	.align		4
.L_29:
        /*0068*/ 	.byte	0x04, 0x17
        /*006a*/ 	.short	(.L_31 - .L_30)
.L_30:
        /*006c*/ 	.word	0x00000000
        /*0070*/ 	.short	0x0013
        /*0072*/ 	.short	0x0060
        /*0074*/ 	.byte	0x00, 0xf0, 0x11, 0x00


	//----- nvinfo : EIATTR_KPARAM_INFO
	.align		4
.L_31:
        /*0078*/ 	.byte	0x04, 0x17
        /*007a*/ 	.short	(.L_33 - .L_32)
.L_32:
        /*007c*/ 	.word	0x00000000
        /*0080*/ 	.short	0x0012
        /*0082*/ 	.short	0x005c
        /*0084*/ 	.byte	0x00, 0xf0, 0x11, 0x00


	//----- nvinfo : EIATTR_KPARAM_INFO
	.align		4
.L_33:
        /*0088*/ 	.byte	0x04, 0x17
        /*008a*/ 	.short	(.L_35 - .L_34)
.L_34:
        /*008c*/ 	.word	0x00000000
        /*0090*/ 	.short	0x0011
        /*0092*/ 	.short	0x0058
        /*0094*/ 	.byte	0x00, 0xf0, 0x11, 0x00


	//----- nvinfo : EIATTR_KPARAM_INFO
	.align		4
.L_35:
        /*0098*/ 	.byte	0x04, 0x17
        /*009a*/ 	.short	(.L_37 - .L_36)
.L_36:
        /*009c*/ 	.word	0x00000000
        /*00a0*/ 	.short	0x0010
        /*00a2*/ 	.short	0x0054
        /*00a4*/ 	.byte	0x00, 0xf0, 0x11, 0x00


	//----- nvinfo : EIATTR_KPARAM_INFO
	.align		4
.L_37:
        /*00a8*/ 	.byte	0x04, 0x17
        /*00aa*/ 	.short	(.L_39 - .L_38)
.L_38:
        /*00ac*/ 	.word	0x00000000
        /*00b0*/ 	.short	0x000f
        /*00b2*/ 	.short	0x0050
        /*00b4*/ 	.byte	0x00, 0xf0, 0x11, 0x00


	//----- nvinfo : EIATTR_KPARAM_INFO
	.align		4
.L_39:
        /*00b8*/ 	.byte	0x04, 0x17
        /*00ba*/ 	.short	(.L_41 - .L_40)
.L_40:
        /*00bc*/ 	.word	0x00000000
        /*00c0*/ 	.short	0x000e
        /*00c2*/ 	.short	0x004c
        /*00c4*/ 	.byte	0x00, 0xf0, 0x11, 0x00


	//----- nvinfo : EIATTR_KPARAM_INFO
	.align		4
.L_41:
        /*00c8*/ 	.byte	0x04, 0x17
        /*00ca*/ 	.short	(.L_43 - .L_42)
.L_42:
        /*00cc*/ 	.word	0x00000000
        /*00d0*/ 	.short	0x000d
        /*00d2*/ 	.short	0x0048
        /*00d4*/ 	.byte	0x00, 0xf0, 0x11, 0x00


	//----- nvinfo : EIATTR_KPARAM_INFO
	.align		4
.L_43:
        /*00d8*/ 	.byte	0x04, 0x17
        /*00da*/ 	.short	(.L_45 - .L_44)
.L_44:
        /*00dc*/ 	.word	0x00000000
        /*00e0*/ 	.short	0x000c
        /*00e2*/ 	.short	0x0044
        /*00e4*/ 	.byte	0x00, 0xf0, 0x11, 0x00


	//----- nvinfo : EIATTR_KPARAM_INFO
	.align		4
.L_45:
        /*00e8*/ 	.byte	0x04, 0x17
        /*00ea*/ 	.short	(.L_47 - .L_46)
.L_46:
        /*00ec*/ 	.word	0x00000000
        /*00f0*/ 	.short	0x000b
        /*00f2*/ 	.short	0x0040
        /*00f4*/ 	.byte	0x00, 0xf0, 0x11, 0x00


	//----- nvinfo : EIATTR_KPARAM_INFO
	.align		4
.L_47:
        /*00f8*/ 	.byte	0x04, 0x17
        /*00fa*/ 	.short	(.L_49 - .L_48)
.L_48:
        /*00fc*/ 	.word	0x00000000
        /*0100*/ 	.short	0x000a
        /*0102*/ 	.short	0x003c
        /*0104*/ 	.byte	0x00, 0xf0, 0x11, 0x00


	//----- nvinfo : EIATTR_KPARAM_INFO
	.align		4
.L_49:
        /*0108*/ 	.byte	0x04, 0x17
        /*010a*/ 	.short	(.L_51 - .L_50)
.L_50:
        /*010c*/ 	.word	0x00000000
        /*0110*/ 	.short	0x0009
        /*0112*/ 	.short	0x0038
        /*0114*/ 	.byte	0x00, 0xf0, 0x11, 0x00


	//----- nvinfo : EIATTR_KPARAM_INFO
	.align		4
.L_51:
        /*0118*/ 	.byte	0x04, 0x17
        /*011a*/ 	.short	(.L_53 - .L_52)
.L_52:
        /*011c*/ 	.word	0x00000000
        /*0120*/ 	.short	0x0008
        /*0122*/ 	.short	0x0034
        /*0124*/ 	.byte	0x00, 0xf0, 0x11, 0x00


	//----- nvinfo : EIATTR_KPARAM_INFO
	.align		4
.L_53:
        /*0128*/ 	.byte	0x04, 0x17
        /*012a*/ 	.short	(.L_55 - .L_54)
.L_54:
        /*012c*/ 	.word	0x00000000
        /*0130*/ 	.short	0x0007
        /*0132*/ 	.short	0x0030
        /*0134*/ 	.byte	0x00, 0xf0, 0x11, 0x00


	//----- nvinfo : EIATTR_KPARAM_INFO
	.align		4
.L_55:
        /*0138*/ 	.byte	0x04, 0x17
        /*013a*/ 	.short	(.L_57 - .L_56)
.L_56:
        /*013c*/ 	.word	0x00000000
        /*0140*/ 	.short	0x0006
        /*0142*/ 	.short	0x002c
        /*0144*/ 	.byte	0x00, 0xf0, 0x11, 0x00


	//----- nvinfo : EIATTR_KPARAM_INFO
	.align		4
.L_57:
        /*0148*/ 	.byte	0x04, 0x17
        /*014a*/ 	.short	(.L_59 - .L_58)
.L_58:
        /*014c*/ 	.word	0x00000000
        /*0150*/ 	.short	0x0005
        /*0152*/ 	.short	0x0028
        /*0154*/ 	.byte	0x00, 0xf0, 0x11, 0x00


	//----- nvinfo : EIATTR_KPARAM_INFO
	.align		4
.L_59:
        /*0158*/ 	.byte	0x04, 0x17
        /*015a*/ 	.short	(.L_61 - .L_60)
.L_60:
        /*015c*/ 	.word	0x00000000
        /*0160*/ 	.short	0x0004
        /*0162*/ 	.short	0x0020
        /*0164*/ 	.byte	0x00, 0xf4, 0x21, 0x00


	//----- nvinfo : EIATTR_KPARAM_INFO
	.align		4
.L_61:
        /*0168*/ 	.byte	0x04, 0x17
        /*016a*/ 	.short	(.L_63 - .L_62)
.L_62:
        /*016c*/ 	.word	0x00000000
        /*0170*/ 	.short	0x0003
        /*0172*/ 	.short	0x0018
        /*0174*/ 	.byte	0x00, 0xf4, 0x21, 0x00


	//----- nvinfo : EIATTR_KPARAM_INFO
	.align		4
.L_63:
        /*0178*/ 	.byte	0x04, 0x17
        /*017a*/ 	.short	(.L_65 - .L_64)
.L_64:
        /*017c*/ 	.word	0x00000000
        /*0180*/ 	.short	0x0002
        /*0182*/ 	.short	0x0010
        /*0184*/ 	.byte	0x00, 0xf4, 0x21, 0x00


	//----- nvinfo : EIATTR_KPARAM_INFO
	.align		4
.L_65:
        /*0188*/ 	.byte	0x04, 0x17
        /*018a*/ 	.short	(.L_67 - .L_66)
.L_66:
        /*018c*/ 	.word	0x00000000
        /*0190*/ 	.short	0x0001
        /*0192*/ 	.short	0x0008
        /*0194*/ 	.byte	0x00, 0xf4, 0x21, 0x00


	//----- nvinfo : EIATTR_KPARAM_INFO
	.align		4
.L_67:
        /*0198*/ 	.byte	0x04, 0x17
        /*019a*/ 	.short	(.L_69 - .L_68)
.L_68:
        /*019c*/ 	.word	0x00000000
        /*01a0*/ 	.short	0x0000
        /*01a2*/ 	.short	0x0000
        /*01a4*/ 	.byte	0x00, 0xf4, 0x21, 0x00


	//----- nvinfo : EIATTR_AT_ENTRY_FRAGMENTS
	.align		4
.L_69:
        /*01a8*/ 	.byte	0x04, 0x4f
        /*01aa*/ 	.short	(.L_71 - .L_70)


	//   ....[0]....
.L_70:
        /*01ac*/ 	.word	0x00000004


	//----- nvinfo : EIATTR_RESERVED_SMEM_USED
	.align		4
.L_71:
        /*01b0*/ 	.byte	0x01, 0x41
	.zero		2


	//----- nvinfo : EIATTR_SPARSE_MMA_MASK
	.align		4
        /*01b4*/ 	.byte	0x03, 0x50
        /*01b6*/ 	.short	0x0000


	//----- nvinfo : EIATTR_TCGEN05_1CTA_USED
	.align		4
        /*01b8*/ 	.byte	0x01, 0x51
	.zero		2


	//----- nvinfo : EIATTR_MAXREG_COUNT
	.align		4
        /*01bc*/ 	.byte	0x03, 0x1b
        /*01be*/ 	.short	0x00ff


	//----- nvinfo : EIATTR_NUM_BARRIERS
	.align		4
        /*01c0*/ 	.byte	0x02, 0x4c
        /*01c2*/ 	.byte	0x01
	.zero		1


	//----- nvinfo : EIATTR_ANNOTATIONS
	.align		4
        /*01c4*/ 	.byte	0x04, 0x55
        /*01c6*/ 	.short	(.L_73 - .L_72)


	//   ....[0]....
.L_72:
        /*01c8*/ 	.word	0x00000001
        /*01cc*/ 	.byte	0x10, 0x1c, 0x00, 0x00, 0x01, 0x00, 0x00, 0x00, 0x60, 0x1d, 0x00, 0x00, 0x01, 0x00, 0x00, 0x00
        /* <DEDUP_REMOVED lines=98> */
        /*07fc*/ 	.byte	0x70, 0x08, 0x01, 0x00


	//----- nvinfo : EIATTR_INT_WARP_WIDE_INSTR_OFFSETS
	.align		4
.L_73:
        /*0800*/ 	.byte	0x04, 0x31
        /*0802*/ 	.short	(.L_75 - .L_74)


	//   ....[0]....
.L_74:
        /*0804*/ 	.word	0x00001610


	//   ....[1]....
        /*0808*/ 	.word	0x00001630


	//   ....[2]....
        /*080c*/ 	.word	0x00003240


	//   ....[3]....
        /*0810*/ 	.word	0x000032a0


	//   ....[4]....
        /*0814*/ 	.word	0x00009960


	//   ....[5]....
        /*0818*/ 	.word	0x00013190


	//   ....[6]....
        /*081c*/ 	.word	0x000131e0


	//----- nvinfo : EIATTR_COOP_GROUP_MASK_REGIDS
	.align		4
.L_75:
        /*0820*/ 	.byte	0x04, 0x29
        /*0822*/ 	.short	(.L_77 - .L_76)


	//   ....[0]....
.L_76:
        /*0824*/ 	.word	0xffffffff


	//   ....[1]....
        /*0828*/ 	.word	0xffffffff


	//   ....[2]....
        /*082c*/ 	.word	0xffffffff


	//   ....[3]....
        /*0830*/ 	.word	0xffffffff


	//----- nvinfo : EIATTR_COOP_GROUP_INSTR_OFFSETS
	.align		4
.L_77:
        /*0834*/ 	.byte	0x04, 0x28
        /*0836*/ 	.short	(.L_79 - .L_78)


	//   ....[0]....
.L_78:
        /*0838*/ 	.word	0x00000070


	//   ....[1]....
        /*083c*/ 	.word	0x00000330


	//   ....[2]....
        /*0840*/ 	.word	0x00013020


	//   ....[3]....
        /*0844*/ 	.word	0x00013290


	//----- nvinfo : EIATTR_VRC_CTA_INIT_COUNT
	.align		4
.L_79:
        /*0848*/ 	.byte	0x02, 0x4a
        /*084a*/ 	.byte	0x80
	.zero		1


	//----- nvinfo : EIATTR_MBARRIER_INSTR_OFFSETS
	.align		4
        /*084c*/ 	.byte	0x04, 0x39
        /*084e*/ 	.short	(.L_81 - .L_80)


	//   ....[0]....
.L_80:
        /*0850*/ 	.word	0x00001cb0
        /*0854*/ 	.word	0x000000ff
        /*0858*/ 	.word	0x00000000
        /*085c*/ 	.short	0x0100
        /*085e*/ 	.byte	0x0c
	.zero		1


	//   ....[1]....
        /*0860*/ 	.word	0x00003290
        /*0864*/ 	.word	0x000000ff
        /*0868*/ 	.word	0x00012008
        /*086c*/ 	.short	0x0100
        /*086e*/ 	.byte	0x06
	.zero		1


	//   ....[2]....
        /*0870*/ 	.word	0x00003510
        /*0874*/ 	.word	0x000000ff
        /*0878*/ 	.word	0x0000e000
        /*087c*/ 	.short	0x0100
        /*087e*/ 	.byte	0x06
	.zero		1


	//   ....[3]....
        /*0880*/ 	.word	0x000037a0
        /*0884*/ 	.word	0x000000ff
        /*0888*/ 	.word	0x0000e000
        /*088c*/ 	.short	0x010a
        /*088e*/ 	.byte	0x06
	.zero		1


	//   ....[4]....
        /*0890*/ 	.word	0x00003840
        /*0894*/ 	.word	0x000000ff
        /*0898*/ 	.word	0x0000e000
        /*089c*/ 	.short	0x0108
        /*089e*/ 	.byte	0x06
	.zero		1


	//   ....[5]....
        /*08a0*/ 	.word	0x00009e20
        /*08a4*/ 	.word	0x000000ff
        /*08a8*/ 	.word	0x00012010
        /*08ac*/ 	.short	0x0100
        /*08ae*/ 	.byte	0x06
	.zero		1


	//   ....[6]....
        /*08b0*/ 	.word	0x0000a080
        /*08b4*/ 	.word	0x000000ff
        /*08b8*/ 	.word	0x00012010
        /*08bc*/ 	.short	0x010a
        /*08be*/ 	.byte	0x06
	.zero		1


	//   ....[7]....
        /*08c0*/ 	.word	0x0000d410
        /*08c4*/ 	.word	0x000000ff
        /*08c8*/ 	.word	0x00012010
        /*08cc*/ 	.short	0x0108
        /*08ce*/ 	.byte	0x06
	.zero		1


	//   ....[8]....
        /*08d0*/ 	.word	0x0000d4d0
        /*08d4*/ 	.word	0x000000ff
        /*08d8*/ 	.word	0x00000000
        /*08dc*/ 	.short	0x010a
        /*08de*/ 	.byte	0x0c
	.zero		1


	//   ....[9]....
        /*08e0*/ 	.word	0x000108f0
        /*08e4*/ 	.word	0x000000ff
        /*08e8*/ 	.word	0x00000000
        /*08ec*/ 	.short	0x010a
        /*08ee*/ 	.byte	0x0c
	.zero		1


	//   ....[10]....
        /*08f0*/ 	.word	0x00010a30
        /*08f4*/ 	.word	0x000000ff
        /*08f8*/ 	.word	0x00012000
        /*08fc*/ 	.short	0x0108
        /*08fe*/ 	.byte	0x06
	.zero		1


	//   ....[11]....
        /*0900*/ 	.word	0x00010b60
        /*0904*/ 	.word	0x000000ff
        /*0908*/ 	.word	0x00012008
        /*090c*/ 	.short	0x0108
        /*090e*/ 	.byte	0x06
	.zero		1


	//   ....[12]....
        /*0910*/ 	.word	0x000132b0
        /*0914*/ 	.word	0x000000ff
        /*0918*/ 	.word	0x0000e000
        /*091c*/ 	.short	0x010a
        /*091e*/ 	.byte	0x06
	.zero		1


	//   ....[13]....
        /*0920*/ 	.word	0x000132e0
        /*0924*/ 	.word	0x000000ff
        /*0928*/ 	.word	0x00012010
        /*092c*/ 	.short	0x010a
        /*092e*/ 	.byte	0x06
	.zero		1


	//   ....[14]....
        /*0930*/ 	.word	0x00013310
        /*0934*/ 	.word	0x000000ff
        /*0938*/ 	.word	0x00000000
        /*093c*/ 	.short	0x010a
        /*093e*/ 	.byte	0x0c
	.zero		1


	//   ....[15]....
        /*0940*/ 	.word	0x00013340
        /*0944*/ 	.word	0x000000ff
        /*0948*/ 	.word	0x00000000
        /*094c*/ 	.short	0x010a
        /*094e*/ 	.byte	0x0c
	.zero		1


	//----- nvinfo : EIATTR_NUM_MBARRIERS
	.align		4
.L_81:
        /*0950*/ 	.byte	0x03, 0x38
        /*0952*/ 	.short	0xffff


	//----- nvinfo : EIATTR_EXIT_INSTR_OFFSETS
	.align		4
        /*0954*/ 	.byte	0x04, 0x1c
        /*0956*/ 	.short	(.L_83 - .L_82)


	//   ....[0]....
.L_82:
        /*0958*/ 	.word	0x000132a0


	//----- nvinfo : EIATTR_REQNTID
	.align		4
.L_83:
        /*095c*/ 	.byte	0x04, 0x10
        /*095e*/ 	.short	(.L_85 - .L_84)
.L_84:
        /*0960*/ 	.word	0x00000100
        /*0964*/ 	.word	0x00000001
        /*0968*/ 	.word	0x00000001


	//----- nvinfo : EIATTR_CRS_STACK_SIZE
	.align		4
.L_85:
        /*096c*/ 	.byte	0x04, 0x1e
        /*096e*/ 	.short	(.L_87 - .L_86)
.L_86:
        /*0970*/ 	.word	0x00000000


	//----- nvinfo : EIATTR_CBANK_PARAM_SIZE
	.align		4
.L_87:
        /*0974*/ 	.byte	0x03, 0x19
        /*0976*/ 	.short	0x0088


	//----- nvinfo : EIATTR_PARAM_CBANK
	.align		4
        /*0978*/ 	.byte	0x04, 0x0a
        /*097a*/ 	.short	(.L_89 - .L_88)
	.align		4
.L_88:
        /*097c*/ 	.word	index@(.nv.constant0.attn_fwd)
        /*0980*/ 	.short	0x0380
        /*0982*/ 	.short	0x0088


	//----- nvinfo : EIATTR_SW_WAR
	.align		4
.L_89:
        /*0984*/ 	.byte	0x04, 0x36
        /*0986*/ 	.short	(.L_91 - .L_90)
.L_90:
        /*0988*/ 	.word	0x00000008
.L_91:


//--------------------- .nv.compat                --------------------------
	.section	.nv.compat,"",@"SHT_CUDA_COMPAT_INFO"
	.align	4
        /*0000*/ 	.byte	0x02, 0x02, 0x02, 0x00, 0x02, 0x05, 0x05, 0x00, 0x02, 0x03, 0x00, 0x00, 0x02, 0x06, 0x01, 0x00


//--------------------- .nv.callgraph             --------------------------
	.section	.nv.callgraph,"",@"SHT_CUDA_CALLGRAPH"
	.align	4
	.sectionentsize	8
	.align		4
        /*0000*/ 	.word	0x00000000
	.align		4
        /*0004*/ 	.word	0xffffffff
	.align		4
        /*0008*/ 	.word	0x00000000
	.align		4
        /*000c*/ 	.word	0xfffffffe
	.align		4
        /*0010*/ 	.word	0x00000000
	.align		4
        /*0014*/ 	.word	0xfffffffd
	.align		4
        /*0018*/ 	.word	0x00000000
	.align		4
        /*001c*/ 	.word	0xfffffffc


//--------------------- .nv.constant4             --------------------------
	.section	.nv.constant4,"a",@progbits
	.align	8
	.align		8
.nv.constant4:
        /*0000*/ 	.dword	_$_str


//--------------------- .text.attn_fwd            --------------------------
	.section	.text.attn_fwd,"ax",@progbits
	.align	128
        .global         attn_fwd
        .type           attn_fwd,@function
        .size           attn_fwd,(.L_x_27 - attn_fwd)
        .other          attn_fwd,@"STO_CUDA_ENTRY STV_DEFAULT"
attn_fwd:
.text.attn_fwd:
[----:B------:R-:W0:Y:S01]  /*0000*/  LDC R1, c[0x0][0x37c] ;  /* 0x0000df00ff017b82 */ /* 0x000e220000000800 */
[----:B------:R-:W1:Y:S01]  /*0010*/  S2R R3, SR_TID.X ;  /* 0x0000000000037919 */ /* 0x000e620000002100 */
[----:B0-----:R-:W-:Y:S01]  /*0020*/  VIADD R1, R1, 0xfffffdb8 ;  /* 0xfffffdb801017836 */ /* 0x001fe20000000000 */
[----:B-1----:R-:W-:-:S13]  /*0030*/  ISETP.GE.U32.AND P0, PT, R3, 0x20, PT ;  /* 0x000000200300780c */ /* 0x002fda0003f06070 */
[----:B------:R-:W-:Y:S02]  /*0040*/  VOTEU.ANY UP0, P0 ;  /* 0x0000000000ff7886 */ /* 0x000fe40000000100 */
[----:B------:R-:W-:Y:S05]  /*0050*/  BRA.U UP0, `(.L_x_0) ;  /* 0x0000000100b87547 */ /* 0x000fea000b800000 */
[----:B------:R-:W0:Y:S01]  /*0060*/  S2UR UR6, SR_CgaCtaId ;  /* 0x00000000000679c3 */ /* 0x000e220000008800 */
[----:B------:R-:W-:Y:S01]  /*0070*/  NOP ;  /* 0x0000000000007918 */ /* 0x000fe20000000000 */
[----:B------:R-:W-:Y:S02]  /*0080*/  UMOV UR4, 0x40 ;  /* 0x0000004000047882 */ /* 0x000fe40000000000 */
[----:B0-----:R-:W-:-:S09]  /*0090*/  ULEA UR4, UR6, UR4, 0x18 ;  /* 0x0000000406047291 */ /* 0x001fd2000f8ec0ff */
[----:B------:R-:W0:Y:S01]  /*00a0*/  LDS.U8 R0, [UR4] ;  /* 0x00000004ff007984 */ /* 0x000e220008000000 */
[----:B------:R-:W-:Y:S02]  /*00b0*/  UMOV UR4, 0x400 ;  /* 0x0000040000047882 */ /* 0x000fe40000000000 */
[----:B------:R-:W-:Y:S01]  /*00c0*/  ULEA UR4, UR6, UR4, 0x18 ;  /* 0x0000000406047291 */ /* 0x000fe2000f8ec0ff */
[----:B0-----:R-:W-:-:S13]  /*00d0*/  ISETP.NE.AND P0, PT, R0, RZ, PT ;  /* 0x000000ff0000720c */ /* 0x001fda0003f05270 */
[----:B------:R-:W-:Y:S05]  /*00e0*/  @P0 BRA `(.L_x_1) ;  /* 0x00000000007c0947 */ /* 0x000fea0003800000 */
[----:B------:R-:W-:-:S13]  /*00f0*/  ELECT P0, URZ, PT ;  /* 0x0000000000ff782f */ /* 0x000fda0003800000 */
[----:B------:R-:W-:Y:S05]  /*0100*/  @!P0 BRA `(.L_x_2) ;  /* 0x0000000000848947 */ /* 0x000fea0003800000 */
[----:B------:R-:W-:Y:S01]  /*0110*/  UMOV UR5, 0x10 ;  /* 0x0000001000057882 */ /* 0x000fe20000000000 */
[----:B------:R-:W-:Y:S02]  /*0120*/  IMAD.MOV.U32 R7, RZ, RZ, 0x1 ;  /* 0x00000001ff077424 */ /* 0x000fe400078e00ff */
[----:B------:R-:W-:Y:S02]  /*0130*/  IMAD.MOV.U32 R5, RZ, RZ, 0xffff ;  /* 0x0000ffffff057424 */ /* 0x000fe400078e00ff */
[----:B------:R-:W-:Y:S04]  /*0140*/  DEPBAR.LE SB0, 0x36 ;  /* 0x00008d800000791a */ /* 0x000fe80000000000 */
[----:B------:R-:W0:Y:S02]  /*0150*/  UTCATOMSWS.FIND_AND_SET.ALIGN UP1, UR5, UR5 ;  /* 0x00000005000575e3 */ /* 0x000e240008020800 */
[----:B0-----:R-:W-:-:S04]  /*0160*/  PLOP3.LUT P0, PT, PT, PT, UP1, 0x80, 0x8 ;  /* 0x000000000008781c */ /* 0x001fc80003f0f018 */
[----:B------:R-:W-:-:S04]  /*0170*/  SEL R0, RZ, 0xffffffff, !P0 ;  /* 0xffffffffff007807 */ /* 0x000fc80004000000 */
[----:B------:R-:W-:Y:S01]  /*0180*/  ISETP.NE.AND P0, PT, R0, RZ, PT ;  /* 0x000000ff0000720c */ /* 0x000fe20003f05270 */
[----:B------:R-:W-:-:S12]  /*0190*/  IMAD.U32 R0, RZ, RZ, UR5 ;  /* 0x00000005ff007e24 */ /* 0x000fd8000f8e00ff */
[----:B------:R-:W-:Y:S05]  /*01a0*/  @P0 BRA `(.L_x_3) ;  /* 0x0000000000240947 */ /* 0x000fea0003800000 */
.L_x_4:
[----:B------:R-:W-:Y:S05]  /*01b0*/  NANOSLEEP 0x64 ;  /* 0x000000640000795d */ /* 0x000fea0003800000 */
[----:B------:R-:W-:-:S05]  /*01c0*/  UMOV UR5, 0x10 ;  /* 0x0000001000057882 */ /* 0x000fca0000000000 */
[----:B------:R-:W-:Y:S04]  /*01d0*/  DEPBAR.LE SB0, 0x36 ;  /* 0x00008d800000791a */ /* 0x000fe80000000000 */
[----:B------:R-:W0:Y:S02]  /*01e0*/  UTCATOMSWS.FIND_AND_SET.ALIGN UP1, UR5, UR5 ;  /* 0x00000005000575e3 */ /* 0x000e240008020800 */
[----:B0-----:R-:W-:-:S04]  /*01f0*/  PLOP3.LUT P0, PT, PT, PT, UP1, 0x80, 0x8 ;  /* 0x000000000008781c */ /* 0x001fc80003f0f018 */
[----:B------:R-:W-:-:S04]  /*0200*/  SEL R0, RZ, 0xffffffff, !P0 ;  /* 0xffffffffff007807 */ /* 0x000fc80004000000 */
[----:B------:R-:W-:Y:S01]  /*0210*/  ISETP.NE.AND P0, PT, R0, RZ, PT ;  /* 0x000000ff0000720c */ /* 0x000fe20003f05270 */
[----:B------:R-:W-:-:S12]  /*0220*/  IMAD.U32 R0, RZ, RZ, UR5 ;  /* 0x00000005ff007e24 */ /* 0x000fd8000f8e00ff */
[----:B------:R-:W-:Y:S05]  /*0230*/  @!P0 BRA `(.L_x_4) ;  /* 0xfffffffc00dc8947 */ /* 0x000fea000383ffff */
.L_x_3:
[C---:B------:R-:W-:Y:S01]  /*0240*/  VIADD R4, R0.reuse, 0x10 ;  /* 0x0000001000047836 */ /* 0x040fe20000000000 */
[----:B------:R-:W-:Y:S01]  /*0250*/  UMOV UR5, 0x50 ;  /* 0x0000005000057882 */ /* 0x000fe20000000000 */
[----:B------:R-:W-:Y:S01]  /*0260*/  SHF.L.U32 R2, R5, R0, RZ ;  /* 0x0000000005027219 */ /* 0x000fe200000006ff */
[----:B------:R-:W-:Y:S01]  /*0270*/  ULEA UR5, UR6, UR5, 0x18 ;  /* 0x0000000506057291 */ /* 0x000fe2000f8ec0ff */
[----:B------:R-:W-:Y:S01]  /*0280*/  IMAD.SHL.U32 R0, R0, 0x20, RZ ;  /* 0x0000002000007824 */ /* 0x000fe200078e00ff */
[----:B------:R-:W-:-:S04]  /*0290*/  SHF.L.U32 R5, R7, R4, RZ ;  /* 0x0000000407057219 */ /* 0x000fc800000006ff */
[----:B------:R-:W-:-:S05]  /*02a0*/  LOP3.LUT R2, R5, R2, RZ, 0xfc, !PT ;  /* 0x0000000205027212 */ /* 0x000fca00078efcff */
[----:B------:R0:W-:Y:S04]  /*02b0*/  ATOMS.OR RZ, [UR5], R2 ;  /* 0x00000002ffff798c */ /* 0x0001e8000b000005 */
[----:B------:R0:W-:Y:S01]  /*02c0*/  STS [UR4], R0 ;  /* 0x00000000ff007988 */ /* 0x0001e20008000804 */
[----:B------:R-:W-:Y:S05]  /*02d0*/  BRA `(.L_x_2) ;  /* 0x0000000000107947 */ /* 0x000fea0003800000 */
.L_x_1:
[----:B------:R-:W-:Y:S01]  /*02e0*/  IMAD.MOV.U32 R0, RZ, RZ, -0x1 ;  /* 0xffffffffff007424 */ /* 0x000fe200078e00ff */
[----:B------:R-:W-:-:S04]  /*02f0*/  MOV R4, 0x320 ;  /* 0x0000032000047802 */ /* 0x000fc80000000f00 */
[----:B------:R0:W-:Y:S03]  /*0300*/  STS [UR4], R0 ;  /* 0x00000000ff007988 */ /* 0x0001e60008000804 */
[----:B0-----:R-:W-:Y:S05]  /*0310*/  CALL.REL.NOINC `($__internal_1_$__cuda_sm10x_tcgen05_guardrail_trap_phase_invalid_during_alloc) ;  /* 0x0000013000207944 */ /* 0x001fea0003c00000 */
.L_x_2:
[----:B------:R-:W-:Y:S05]  /*0320*/  WARPSYNC.ALL ;  /* 0x0000000000007948 */ /* 0x000fea0003800000 */
[----:B------:R-:W-:Y:S01]  /*0330*/  NOP ;  /* 0x0000000000007918 */ /* 0x000fe20000000000 */
.L_x_0:
[----:B------:R-:W1:Y:S01]  /*0340*/  S2R R132, SR_CTAID.X ;  /* 0x0000000000847919 */ /* 0x000e620000002500 */
[----:B------:R-:W2:Y:S01]  /*0350*/  S2UR UR5, SR_CTAID.Y ;  /* 0x00000000000579c3 */ /* 0x000ea20000002600 */
[----:B------:R-:W2:Y:S01]  /*0360*/  LDCU.64 UR6, c[0x0][0x3b0] ;  /* 0x00007600ff0677ac */ /* 0x000ea20008000a00 */
[----:B------:R-:W3:Y:S06]  /*0370*/  LDCU.64 UR16, c[0x0][0x358] ;  /* 0x00006b00ff1077ac */ /* 0x000eec0008000a00 */
[----:B------:R-:W4:Y:S08]  /*0380*/  LDC.64 R6, c[0x0][0x380] ;  /* 0x0000e000ff067b82 */ /* 0x000f300000000a00 */
[----:B------:R-:W0:Y:S08]  /*0390*/  LDC R21, c[0x0][0x3b8] ;  /* 0x0000ee00ff157b82 */ /* 0x000e300000000800 */
[----:B------:R-:W0:Y:S01]  /*03a0*/  S2UR UR8, SR_CgaCtaId ;  /* 0x00000000000879c3 */ /* 0x000e220000008800 */
[----:B--2---:R-:W-:-:S03]  /*03b0*/  UIMAD UR4, UR5, UR6, URZ ;  /* 0x00000006050472a4 */ /* 0x004fc6000f8e02ff */
[----:B------:R-:W-:Y:S01]  /*03c0*/  UMOV UR6, 0x400 ;  /* 0x0000040000067882 */ /* 0x000fe20000000000 */
[----:B-1----:R-:W-:-:S05]  /*03d0*/  PRMT R132, R3, 0x6540, R132 ;  /* 0x0000654003847816 */ /* 0x002fca0000000084 */
[----:B------:R-:W-:Y:S01]  /*03e0*/  IMAD R5, R132, UR7, RZ ;  /* 0x0000000784057c24 */ /* 0x000fe2000f8e02ff */
[----:B------:R-:W-:Y:S01]  /*03f0*/  USHF.R.S32.HI UR7, URZ, 0x1f, UR4 ;  /* 0x0000001fff077899 */ /* 0x000fe20008011404 */
[----:B0-----:R-:W-:-:S03]  /*0400*/  IMAD.SHL.U32 R9, R21, 0x10, RZ ;  /* 0x0000001015097824 */ /* 0x001fc600078e00ff */
[----:B----4-:R-:W-:Y:S02]  /*0410*/  IADD3 R4, P0, P1, R5, UR4, R6 ;  /* 0x0000000405047c10 */ /* 0x010fe4000f91e006 */
[----:B------:R-:W-:Y:S01]  /*0420*/  SHF.R.S32.HI R0, RZ, 0x1f, R5 ;  /* 0x0000001fff007819 */ /* 0x000fe20000011405 */
[C---:B------:R-:W-:Y:S02]  /*0430*/  IMAD R11, R21.reuse, 0x18, RZ ;  /* 0x00000018150b7824 */ /* 0x040fe400078e02ff */
[C---:B------:R-:W-:Y:S01]  /*0440*/  IMAD.SHL.U32 R13, R21.reuse, 0x20, RZ ;  /* 0x00000020150d7824 */ /* 0x040fe200078e00ff */
[----:B------:R-:W-:Y:S01]  /*0450*/  IADD3.X R5, PT, PT, R0, UR7, R7, P0, P1 ;  /* 0x0000000700057c10 */ /* 0x000fe200087e2407 */
[----:B------:R-:W-:Y:S01]  /*0460*/  BAR.SYNC.DEFER_BLOCKING 0x0 ;  /* 0x0000000000007b1d */ /* 0x000fe20000010000 */
[C---:B------:R-:W-:Y:S02]  /*0470*/  IMAD.SHL.U32 R7, R21.reuse, 0x8, RZ ;  /* 0x0000000815077824 */ /* 0x040fe400078e00ff */
[----:B------:R-:W-:-:S02]  /*0480*/  IMAD R15, R21, 0x28, RZ ;  /* 0x00000028150f7824 */ /* 0x000fc400078e02ff */
[C---:B------:R-:W-:Y:S02]  /*0490*/  IMAD R17, R21.reuse, 0x30, RZ ;  /* 0x0000003015117824 */ /* 0x040fe400078e02ff */
[----:B------:R-:W-:Y:S01]  /*04a0*/  IMAD R19, R21, 0x38, RZ ;  /* 0x0000003815137824 */ /* 0x000fe200078e02ff */
[-C--:B------:R-:W-:Y:S01]  /*04b0*/  IADD3 R6, P0, PT, R7, R4.reuse, RZ ;  /* 0x0000000407067210 */ /* 0x080fe20007f1e0ff */
[----:B------:R-:W-:Y:S01]  /*04c0*/  IMAD.SHL.U32 R23, R21, 0x2, RZ ;  /* 0x0000000215177824 */ /* 0x000fe200078e00ff */
[-C--:B------:R-:W-:Y:S01]  /*04d0*/  IADD3 R8, P1, PT, R9, R4.reuse, RZ ;  /* 0x0000000409087210 */ /* 0x080fe20007f3e0ff */
[----:B------:R-:W-:Y:S01]  /*04e0*/  IMAD R25, R21, 0x3, RZ ;  /* 0x0000000315197824 */ /* 0x000fe200078e02ff */
[-C--:B------:R-:W-:Y:S01]  /*04f0*/  IADD3 R10, P2, PT, R11, R4.reuse, RZ ;  /* 0x000000040b0a7210 */ /* 0x080fe20007f5e0ff */
[----:B------:R-:W-:Y:S01]  /*0500*/  IMAD.SHL.U32 R27, R21, 0x4, RZ ;  /* 0x00000004151b7824 */ /* 0x000fe200078e00ff */
[-C--:B------:R-:W-:Y:S01]  /*0510*/  IADD3 R12, P3, PT, R13, R4.reuse, RZ ;  /* 0x000000040d0c7210 */ /* 0x080fe20007f7e0ff */
[----:B------:R-:W-:Y:S01]  /*0520*/  IMAD R29, R21, 0x5, RZ ;  /* 0x00000005151d7824 */ /* 0x000fe200078e02ff */
[-C--:B------:R-:W-:Y:S01]  /*0530*/  IADD3 R14, P4, PT, R15, R4.reuse, RZ ;  /* 0x000000040f0e7210 */ /* 0x080fe20007f9e0ff */
[----:B------:R-:W-:Y:S01]  /*0540*/  IMAD R31, R21, 0x6, RZ ;  /* 0x00000006151f7824 */ /* 0x000fe200078e02ff */
[-C--:B------:R-:W-:Y:S01]  /*0550*/  IADD3 R16, P5, PT, R17, R4.reuse, RZ ;  /* 0x0000000411107210 */ /* 0x080fe20007fbe0ff */
[----:B------:R-:W-:Y:S01]  /*0560*/  IMAD R33, R21, 0x7, RZ ;  /* 0x0000000715217824 */ /* 0x000fe200078e02ff */
[-C--:B------:R-:W-:Y:S01]  /*0570*/  IADD3 R18, P6, PT, R19, R4.reuse, RZ ;  /* 0x0000000413127210 */ /* 0x080fe20007fde0ff */
[----:B------:R-:W-:Y:S01]  /*0580*/  IMAD R35, R21, 0x9, RZ ;  /* 0x0000000915237824 */ /* 0x000fe200078e02ff */
[-C--:B------:R-:W-:Y:S01]  /*0590*/  LEA.HI.X.SX32 R7, R7, R5.reuse, 0x1, P0 ;  /* 0x0000000507077211 */ /* 0x080fe200000f0eff */
        /* <DEDUP_REMOVED lines=9> */
[----:B------:R-:W-:Y:S01]  /*0630*/  LEA.HI.X.SX32 R17, R17, R5, 0x1, P5 ;  /* 0x0000000511117211 */ /* 0x000fe200028f0eff */
[----:B------:R-:W-:Y:S01]  /*0640*/  ULEA UR6, UR8, UR6, 0x18 ;  /* 0x0000000608067291 */ /* 0x000fe2000f8ec0ff */
[----:B------:R-:W-:Y:S01]  /*0650*/  IADD3 R20, P0, PT, R4, R21, RZ ;  /* 0x0000001504147210 */ /* 0x000fe20007f1e0ff */
[----:B------:R-:W-:Y:S01]  /*0660*/  IMAD R47, R21, 0xf, RZ ;  /* 0x0000000f152f7824 */ /* 0x000fe200078e02ff */
[----:B------:R-:W-:-:S02]  /*0670*/  IADD3 R22, P1, PT, R23, R4, RZ ;  /* 0x0000000417167210 */ /* 0x000fc40007f3e0ff */
[-C--:B------:R-:W-:Y:S02]  /*0680*/  IADD3 R24, P2, PT, R25, R4.reuse, RZ ;  /* 0x0000000419187210 */ /* 0x080fe40007f5e0ff */
[-C--:B------:R-:W-:Y:S02]  /*0690*/  IADD3 R26, P3, PT, R27, R4.reuse, RZ ;  /* 0x000000041b1a7210 */ /* 0x080fe40007f7e0ff */
[-C--:B------:R-:W-:Y:S01]  /*06a0*/  IADD3 R28, P4, PT, R29, R4.reuse, RZ ;  /* 0x000000041d1c7210 */ /* 0x080fe20007f9e0ff */
[----:B------:R-:W-:Y:S01]  /*06b0*/  IMAD R49, R21, 0x11, RZ ;  /* 0x0000001115317824 */ /* 0x000fe200078e02ff */
[-C--:B------:R-:W-:Y:S01]  /*06c0*/  IADD3 R30, P5, PT, R31, R4.reuse, RZ ;  /* 0x000000041f1e7210 */ /* 0x080fe20007fbe0ff */
[----:B------:R-:W-:Y:S01]  /*06d0*/  IMAD R51, R21, 0x12, RZ ;  /* 0x0000001215337824 */ /* 0x000fe200078e02ff */
[-C--:B------:R-:W-:Y:S01]  /*06e0*/  LEA.HI.X.SX32 R19, R19, R5.reuse, 0x1, P6 ;  /* 0x0000000513137211 */ /* 0x080fe200030f0eff */
[----:B------:R-:W-:Y:S01]  /*06f0*/  IMAD R53, R21, 0x13, RZ ;  /* 0x0000001315357824 */ /* 0x000fe200078e02ff */
[----:B------:R-:W-:Y:S01]  /*0700*/  IADD3 R32, P6, PT, R33, R4, RZ ;  /* 0x0000000421207210 */ /* 0x000fe20007fde0ff */
        /* <DEDUP_REMOVED lines=10> */
[----:B------:R-:W-:-:S02]  /*07b0*/  IMAD R65, R21, 0x1a, RZ ;  /* 0x0000001a15417824 */ /* 0x000fc400078e02ff */
[C---:B------:R-:W-:Y:S02]  /*07c0*/  IMAD R67, R21.reuse, 0x1b, RZ ;  /* 0x0000001b15437824 */ /* 0x040fe400078e02ff */
[C---:B------:R-:W-:Y:S02]  /*07d0*/  IMAD R69, R21.reuse, 0x1c, RZ ;  /* 0x0000001c15457824 */ /* 0x040fe400078e02ff */
[C---:B------:R-:W-:Y:S02]  /*07e0*/  IMAD R71, R21.reuse, 0x1d, RZ ;  /* 0x0000001d15477824 */ /* 0x040fe400078e02ff */
[C---:B------:R-:W-:Y:S02]  /*07f0*/  IMAD R73, R21.reuse, 0x1e, RZ ;  /* 0x0000001e15497824 */ /* 0x040fe400078e02ff */
[C---:B------:R-:W-:Y:S02]  /*0800*/  IMAD R75, R21.reuse, 0x1f, RZ ;  /* 0x0000001f154b7824 */ /* 0x040fe400078e02ff */
        /* <DEDUP_REMOVED lines=27> */
[C---:B------:R-:W-:Y:S01]  /*09c0*/  IMAD R131, R21.reuse, 0x3f, RZ ;  /* 0x0000003f15837824 */ /* 0x040fe200078e02ff */
[----:B------:R-:W-:Y:S01]  /*09d0*/  LEA.HI.X.SX32 R21, R21, R5, 0x1, P0 ;  /* 0x0000000515157211 */ /* 0x000fe200000f0eff */
[----:B------:R-:W0:Y:S01]  /*09e0*/  LDS R2, [UR6] ;  /* 0x00000006ff027984 */ /* 0x000e220008000800 */
[-C--:B------:R-:W-:Y:S02]  /*09f0*/  IADD3 R34, P0, PT, R35, R4.reuse, RZ ;  /* 0x0000000423227210 */ /* 0x080fe40007f1e0ff */
[-C--:B------:R-:W-:Y:S01]  /*0a00*/  IADD3 R36, P1, PT, R37, R4.reuse, RZ ;  /* 0x0000000425247210 */ /* 0x080fe20007f3e0ff */
[----:B------:R-:W-:Y:S01]  /*0a10*/  BAR.SYNC.DEFER_BLOCKING 0x0 ;  /* 0x0000000000007b1d */ /* 0x000fe20000010000 */
[----:B------:R-:W-:-:S02]  /*0a20*/  IADD3 R38, P2, PT, R39, R4, RZ ;  /* 0x0000000427267210 */ /* 0x000fc40007f5e0ff */
[-C--:B------:R-:W-:Y:S02]  /*0a30*/  IADD3 R40, P3, PT, R41, R4.reuse, RZ ;  /* 0x0000000429287210 */ /* 0x080fe40007f7e0ff */
[-C--:B------:R-:W-:Y:S02]  /*0a40*/  IADD3 R42, P4, PT, R43, R4.reuse, RZ ;  /* 0x000000042b2a7210 */ /* 0x080fe40007f9e0ff */
[-C--:B------:R-:W-:Y:S02]  /*0a50*/  IADD3 R44, P5, PT, R45, R4.reuse, RZ ;  /* 0x000000042d2c7210 */ /* 0x080fe40007fbe0ff */
[-C--:B------:R-:W-:Y:S02]  /*0a60*/  LEA.HI.X.SX32 R33, R33, R5.reuse, 0x1, P6 ;  /* 0x0000000521217211 */ /* 0x080fe400030f0eff */
[----:B------:R-:W-:Y:S02]  /*0a70*/  IADD3 R46, P6, PT, R47, R4, RZ ;  /* 0x000000042f2e7210 */ /* 0x000fe40007fde0ff */
[----:B------:R-:W-:-:S02]  /*0a80*/  LEA.HI.X.SX32 R35, R35, R5, 0x1, P0 ;  /* 0x0000000523237211 */ /* 0x000fc400000f0eff */
[-C--:B------:R-:W-:Y:S02]  /*0a90*/  LEA.HI.X.SX32 R37, R37, R5.reuse, 0x1, P1 ;  /* 0x0000000525257211 */ /* 0x080fe400008f0eff */
[-C--:B------:R-:W-:Y:S02]  /*0aa0*/  LEA.HI.X.SX32 R39, R39, R5.reuse, 0x1, P2 ;  /* 0x0000000527277211 */ /* 0x080fe400010f0eff */
[-C--:B------:R-:W-:Y:S02]  /*0ab0*/  LEA.HI.X.SX32 R41, R41, R5.reuse, 0x1, P3 ;  /* 0x0000000529297211 */ /* 0x080fe400018f0eff */
[-C--:B------:R-:W-:Y:S02]  /*0ac0*/  LEA.HI.X.SX32 R43, R43, R5.reuse, 0x1, P4 ;  /* 0x000000052b2b7211 */ /* 0x080fe400020f0eff */
[----:B------:R-:W-:Y:S01]  /*0ad0*/  LEA.HI.X.SX32 R45, R45, R5, 0x1, P5 ;  /* 0x000000052d2d7211 */ /* 0x000fe200028f0eff */
[----:B---3--:R1:W5:Y:S01]  /*0ae0*/  LDG.E.U8 R0, desc[UR16][R4.64] ;  /* 0x0000001004007981 */ /* 0x008362000c1e1100 */
[----:B------:R-:W-:-:S02]  /*0af0*/  IADD3 R48, P0, PT, R49, R4, RZ ;  /* 0x0000000431307210 */ /* 0x000fc40007f1e0ff */
[-C--:B------:R-:W-:Y:S01]  /*0b00*/  IADD3 R50, P1, PT, R51, R4.reuse, RZ ;  /* 0x0000000433327210 */ /* 0x080fe20007f3e0ff */
[----:B------:R-:W5:Y:S01]  /*0b10*/  LDG.E.U8 R8, desc[UR16][R8.64] ;  /* 0x0000001008087981 */ /* 0x000f62000c1e1100 */
[-C--:B------:R-:W-:Y:S02]  /*0b20*/  IADD3 R52, P2, PT, R53, R4.reuse, RZ ;  /* 0x0000000435347210 */ /* 0x080fe40007f5e0ff */
[-C--:B------:R-:W-:Y:S01]  /*0b30*/  IADD3 R54, P3, PT, R55, R4.reuse, RZ ;  /* 0x0000000437367210 */ /* 0x080fe20007f7e0ff */
[----:B------:R-:W5:Y:S01]  /*0b40*/  LDG.E.U8 R10, desc[UR16][R10.64] ;  /* 0x000000100a0a7981 */ /* 0x000f62000c1e1100 */
[-C--:B------:R-:W-:Y:S02]  /*0b50*/  IADD3 R56, P4, PT, R57, R4.reuse, RZ ;  /* 0x0000000439387210 */ /* 0x080fe40007f9e0ff */
[----:B------:R-:W-:Y:S01]  /*0b60*/  IADD3 R58, P5, PT, R59, R4, RZ ;  /* 0x000000043b3a7210 */ /* 0x000fe20007fbe0ff */
[----:B------:R-:W5:Y:S01]  /*0b70*/  LDG.E.U8 R12, desc[UR16][R12.64] ;  /* 0x000000100c0c7981 */ /* 0x000f62000c1e1100 */
[----:B------:R-:W-:-:S02]  /*0b80*/  LEA.HI.X.SX32 R47, R47, R5, 0x1, P6 ;  /* 0x000000052f2f7211 */ /* 0x000fc400030f0eff */
[----:B------:R-:W-:Y:S01]  /*0b90*/  IADD3 R60, P6, PT, R61, R4, RZ ;  /* 0x000000043d3c7210 */ /* 0x000fe20007fde0ff */
[----:B------:R-:W5:Y:S01]  /*0ba0*/  LDG.E.U8 R14, desc[UR16][R14.64] ;  /* 0x000000100e0e7981 */ /* 0x000f62000c1e1100 */
[-C--:B------:R-:W-:Y:S02]  /*0bb0*/  LEA.HI.X.SX32 R49, R49, R5.reuse, 0x1, P0 ;  /* 0x0000000531317211 */ /* 0x080fe400000f0eff */
[-C--:B------:R-:W-:Y:S01]  /*0bc0*/  LEA.HI.X.SX32 R51, R51, R5.reuse, 0x1, P1 ;  /* 0x0000000533337211 */ /* 0x080fe200008f0eff */
[----:B------:R-:W5:Y:S01]  /*0bd0*/  LDG.E.U8 R16, desc[UR16][R16.64] ;  /* 0x0000001010107981 */ /* 0x000f62000c1e1100 */
[-C--:B------:R-:W-:Y:S02]  /*0be0*/  LEA.HI.X.SX32 R53, R53, R5.reuse, 0x1, P2 ;  /* 0x0000000535357211 */ /* 0x080fe400010f0eff */
[-C--:B------:R-:W-:Y:S01]  /*0bf0*/  LEA.HI.X.SX32 R55, R55, R5.reuse, 0x1, P3 ;  /* 0x0000000537377211 */ /* 0x080fe200018f0eff */
[----:B------:R-:W5:Y:S01]  /*0c00*/  LDG.E.U8 R18, desc[UR16][R18.64] ;  /* 0x0000001012127981 */ /* 0x000f62000c1e1100 */
[----:B------:R-:W-:-:S02]  /*0c10*/  LEA.HI.X.SX32 R57, R57, R5, 0x1, P4 ;  /* 0x0000000539397211 */ /* 0x000fc400020f0eff */
[----:B------:R-:W-:Y:S01]  /*0c20*/  LEA.HI.X.SX32 R59, R59, R5, 0x1, P5 ;  /* 0x000000053b3b7211 */ /* 0x000fe200028f0eff */
[----:B------:R-:W5:Y:S01]  /*0c30*/  LDG.E.U8 R20, desc[UR16][R20.64] ;  /* 0x0000001014147981 */ /* 0x000f62000c1e1100 */
[-C--:B------:R-:W-:Y:S02]  /*0c40*/  IADD3 R62, P0, PT, R63, R4.reuse, RZ ;  /* 0x000000043f3e7210 */ /* 0x080fe40007f1e0ff */
[-C--:B------:R-:W-:Y:S01]  /*0c50*/  IADD3 R64, P1, PT, R65, R4.reuse, RZ ;  /* 0x0000000441407210 */ /* 0x080fe20007f3e0ff */
[----:B------:R-:W5:Y:S01]  /*0c60*/  LDG.E.U8 R22, desc[UR16][R22.64] ;  /* 0x0000001016167981 */ /* 0x000f62000c1e1100 */
[-C--:B------:R-:W-:Y:S02]  /*0c70*/  IADD3 R66, P2, PT, R67, R4.reuse, RZ ;  /* 0x0000000443427210 */ /* 0x080fe40007f5e0ff */
[-C--:B------:R-:W-:Y:S01]  /*0c80*/  IADD3 R68, P3, PT, R69, R4.reuse, RZ ;  /* 0x0000000445447210 */ /* 0x080fe20007f7e0ff */
[----:B------:R-:W5:Y:S01]  /*0c90*/  LDG.E.U8 R24, desc[UR16][R24.64] ;  /* 0x0000001018187981 */ /* 0x000f62000c1e1100 */
[----:B------:R-:W-:-:S02]  /*0ca0*/  IADD3 R70, P4, PT, R71, R4, RZ ;  /* 0x0000000447467210 */ /* 0x000fc40007f9e0ff */
[-C--:B------:R-:W-:Y:S01]  /*0cb0*/  IADD3 R72, P5, PT, R73, R4.reuse, RZ ;  /* 0x0000000449487210 */ /* 0x080fe20007fbe0ff */
[----:B------:R-:W5:Y:S01]  /*0cc0*/  LDG.E.U8 R26, desc[UR16][R26.64] ;  /* 0x000000101a1a7981 */ /* 0x000f62000c1e1100 */
[-C--:B------:R-:W-:Y:S02]  /*0cd0*/  LEA.HI.X.SX32 R61, R61, R5.reuse, 0x1, P6 ;  /* 0x000000053d3d7211 */ /* 0x080fe400030f0eff */
[----:B------:R-:W-:Y:S01]  /*0ce0*/  IADD3 R74, P6, PT, R75, R4, RZ ;  /* 0x000000044b4a7210 */ /* 0x000fe20007fde0ff */
[----:B------:R-:W5:Y:S01]  /*0cf0*/  LDG.E.U8 R28, desc[UR16][R28.64] ;  /* 0x000000101c1c7981 */ /* 0x000f62000c1e1100 */
[-C--:B------:R-:W-:Y:S02]  /*0d00*/  LEA.HI.X.SX32 R63, R63, R5.reuse, 0x1, P0 ;  /* 0x000000053f3f7211 */ /* 0x080fe400000f0eff */
[-C--:B------:R-:W-:Y:S01]  /*0d10*/  LEA.HI.X.SX32 R65, R65, R5.reuse, 0x1, P1 ;  /* 0x0000000541417211 */ /* 0x080fe200008f0eff */
[----:B------:R-:W5:Y:S01]  /*0d20*/  LDG.E.U8 R30, desc[UR16][R30.64] ;  /* 0x000000101e1e7981 */ /* 0x000f62000c1e1100 */
[----:B------:R-:W-:-:S02]  /*0d30*/  LEA.HI.X.SX32 R67, R67, R5, 0x1, P2 ;  /* 0x0000000543437211 */ /* 0x000fc400010f0eff */
[-C--:B------:R-:W-:Y:S01]  /*0d40*/  LEA.HI.X.SX32 R69, R69, R5.reuse, 0x1, P3 ;  /* 0x0000000545457211 */ /* 0x080fe200018f0eff */
[----:B------:R-:W5:Y:S01]  /*0d50*/  LDG.E.U8 R32, desc[UR16][R32.64] ;  /* 0x0000001020207981 */ /* 0x000f62000c1e1100 */
[-C--:B------:R-:W-:Y:S02]  /*0d60*/  LEA.HI.X.SX32 R71, R71, R5.reuse, 0x1, P4 ;  /* 0x0000000547477211 */ /* 0x080fe400020f0eff */
[----:B------:R-:W-:Y:S01]  /*0d70*/  LEA.HI.X.SX32 R73, R73, R5, 0x1, P5 ;  /* 0x0000000549497211 */ /* 0x000fe200028f0eff */
[----:B------:R-:W5:Y:S01]  /*0d80*/  LDG.E.U8 R34, desc[UR16][R34.64] ;  /* 0x0000001022227981 */ /* 0x000f62000c1e1100 */
[-C--:B------:R-:W-:Y:S02]  /*0d90*/  IADD3 R76, P0, PT, R77, R4.reuse, RZ ;  /* 0x000000044d4c7210 */ /* 0x080fe40007f1e0ff */
[-C--:B------:R-:W-:Y:S01]  /*0da0*/  IADD3 R78, P1, PT, R79, R4.reuse, RZ ;  /* 0x000000044f4e7210 */ /* 0x080fe20007f3e0ff */
[----:B------:R-:W5:Y:S01]  /*0db0*/  LDG.E.U8 R36, desc[UR16][R36.64] ;  /* 0x0000001024247981 */ /* 0x000f62000c1e1100 */
[----:B------:R-:W-:-:S02]  /*0dc0*/  IADD3 R80, P2, PT, R81, R4, RZ ;  /* 0x0000000451507210 */ /* 0x000fc40007f5e0ff */
[-C--:B------:R-:W-:Y:S01]  /*0dd0*/  IADD3 R82, P3, PT, R83, R4.reuse, RZ ;  /* 0x0000000453527210 */ /* 0x080fe20007f7e0ff */
[----:B------:R-:W5:Y:S01]  /*0de0*/  LDG.E.U8 R38, desc[UR16][R38.64] ;  /* 0x0000001026267981 */ /* 0x000f62000c1e1100 */
[-C--:B------:R-:W-:Y:S02]  /*0df0*/  IADD3 R84, P4, PT, R85, R4.reuse, RZ ;  /* 0x0000000455547210 */ /* 0x080fe40007f9e0ff */
[-C--:B------:R-:W-:Y:S01]  /*0e00*/  IADD3 R86, P5, PT, R87, R4.reuse, RZ ;  /* 0x0000000457567210 */ /* 0x080fe20007fbe0ff */
[----:B------:R-:W5:Y:S01]  /*0e10*/  LDG.E.U8 R40, desc[UR16][R40.64] ;  /* 0x0000001028287981 */ /* 0x000f62000c1e1100 */
[-C--:B------:R-:W-:Y:S02]  /*0e20*/  LEA.HI.X.SX32 R75, R75, R5.reuse, 0x1, P6 ;  /* 0x000000054b4b7211 */ /* 0x080fe400030f0eff */
[----:B------:R-:W-:Y:S01]  /*0e30*/  IADD3 R88, P6, PT, R89, R4, RZ ;  /* 0x0000000459587210 */ /* 0x000fe20007fde0ff */
[----:B------:R-:W5:Y:S01]  /*0e40*/  LDG.E.U8 R42, desc[UR16][R42.64] ;  /* 0x000000102a2a7981 */ /* 0x000f62000c1e1100 */
[----:B------:R-:W-:-:S02]  /*0e50*/  LEA.HI.X.SX32 R77, R77, R5, 0x1, P0 ;  /* 0x000000054d4d7211 */ /* 0x000fc400000f0eff */
[-C--:B------:R-:W-:Y:S01]  /*0e60*/  LEA.HI.X.SX32 R79, R79, R5.reuse, 0x1, P1 ;  /* 0x000000054f4f7211 */ /* 0x080fe200008f0eff */
[----:B------:R-:W5:Y:S01]  /*0e70*/  LDG.E.U8 R44, desc[UR16][R44.64] ;  /* 0x000000102c2c7981 */ /* 0x000f62000c1e1100 */
[-C--:B------:R-:W-:Y:S02]  /*0e80*/  LEA.HI.X.SX32 R81, R81, R5.reuse, 0x1, P2 ;  /* 0x0000000551517211 */ /* 0x080fe400010f0eff */
[-C--:B------:R-:W-:Y:S01]  /*0e90*/  LEA.HI.X.SX32 R83, R83, R5.reuse, 0x1, P3 ;  /* 0x0000000553537211 */ /* 0x080fe200018f0eff */
[----:B------:R-:W5:Y:S01]  /*0ea0*/  LDG.E.U8 R46, desc[UR16][R46.64] ;  /* 0x000000102e2e7981 */ /* 0x000f62000c1e1100 */
[-C--:B------:R-:W-:Y:S02]  /*0eb0*/  LEA.HI.X.SX32 R85, R85, R5.reuse, 0x1, P4 ;  /* 0x0000000555557211 */ /* 0x080fe400020f0eff */
[----:B------:R-:W-:Y:S01]  /*0ec0*/  LEA.HI.X.SX32 R87, R87, R5, 0x1, P5 ;  /* 0x0000000557577211 */ /* 0x000fe200028f0eff */
[----:B------:R-:W5:Y:S01]  /*0ed0*/  LDG.E.U8 R48, desc[UR16][R48.64] ;  /* 0x0000001030307981 */ /* 0x000f62000c1e1100 */
        /* <DEDUP_REMOVED lines=52> */
[----:B-1----:R-:W-:Y:S01]  /*1220*/  IADD3 R4, P6, PT, R131, R4, RZ ;  /* 0x0000000483047210 */ /* 0x002fe20007fde0ff */
        /* <DEDUP_REMOVED lines=8> */
[-C--:B------:R-:W-:Y:S01]  /*12b0*/  LEA.HI.X.SX32 R129, R129, R5.reuse, 0x1, P5 ;  /* 0x0000000581817211 */ /* 0x080fe200028f0eff */
[----:B------:R-:W5:Y:S01]  /*12c0*/  LDG.E.U8 R90, desc[UR16][R90.64] ;  /* 0x000000105a5a7981 */ /* 0x000f62000c1e1100 */
[----:B------:R-:W-:-:S03]  /*12d0*/  LEA.HI.X.SX32 R5, R131, R5, 0x1, P6 ;  /* 0x0000000583057211 */ /* 0x000fc600030f0eff */
[----:B------:R-:W5:Y:S04]  /*12e0*/  LDG.E.U8 R92, desc[UR16][R92.64] ;  /* 0x000000105c5c7981 */ /* 0x000f68000c1e1100 */
        /* <DEDUP_REMOVED lines=19> */
[----:B------:R1:W5:Y:S01]  /*1420*/  LDG.E.U8 R6, desc[UR16][R6.64] ;  /* 0x0000001006067981 */ /* 0x000362000c1e1100 */
[----:B0-----:R-:W-:-:S02]  /*1430*/  R2UR UR7, R2 ;  /* 0x00000000020772ca */ /* 0x001fc400000e0000 */
[----:B------:R-:W-:Y:S02]  /*1440*/  LOP3.LUT R2, R3, 0x7f, RZ, 0xc0, !PT ;  /* 0x0000007f03027812 */ /* 0x000fe400078ec0ff */
[----:B-1----:R-:W-:-:S04]  /*1450*/  SHF.R.U32.HI R7, RZ, 0x5, R3 ;  /* 0x00000005ff077819 */ /* 0x002fc80000011603 */
[----:B------:R-:W-:Y:S02]  /*1460*/  R2UR UR28, R7 ;  /* 0x00000000071c72ca */ /* 0x000fe400000e0000 */
[----:B------:R-:W-:-:S05]  /*1470*/  LOP3.LUT R7, R3, 0x80, RZ, 0xc0, !PT ;  /* 0x0000008003077812 */ /* 0x000fca00078ec0ff */
[----:B------:R-:W-:Y:S01]  /*1480*/  IMAD R7, R7, 0x40, R2 ;  /* 0x0000004007077824 */ /* 0x000fe200078e0202 */
[----:B------:R-:W-:Y:S07]  /*1490*/  BRA.U UP0, `(.L_x_5) ;  /* 0x0000000100187547 */ /* 0x000fee000b800000 */
[----:B------:R-:W-:Y:S01]  /*14a0*/  ELECT P0, URZ, PT ;  /* 0x0000000000ff782f */ /* 0x000fe20003800000 */
[----:B------:R-:W-:Y:S01]  /*14b0*/  IMAD.MOV.U32 R5, RZ, RZ, 0x1 ;  /* 0x00000001ff057424 */ /* 0x000fe200078e00ff */
[----:B------:R-:W-:Y:S01]  /*14c0*/  UMOV UR4, 0x40 ;  /* 0x0000004000047882 */ /* 0x000fe20000000000 */
[----:B------:R-:W-:Y:S01]  /*14d0*/  UVIRTCOUNT.DEALLOC.SMPOOL 0x80 ;  /* 0x000000800000784c */ /* 0x000fe20000000000 */
[----:B------:R-:W-:-:S09]  /*14e0*/  ULEA UR4, UR8, UR4, 0x18 ;  /* 0x0000000408047291 */ /* 0x000fd2000f8ec0ff */
[----:B------:R0:W-:Y:S03]  /*14f0*/  @P0 STS.U8 [UR4], R5 ;  /* 0x00000005ff000988 */ /* 0x0001e60008000004 */
.L_x_5:
[C---:B0-----:R-:W-:Y:S01]  /*1500*/  LOP3.LUT R5, R7.reuse, 0x10, RZ, 0x3c, !PT ;  /* 0x0000001007057812 */ /* 0x041fe200078e3cff */
[----:B-----5:R-:W-:Y:S01]  /*1510*/  STS.U8 [R7+UR6+0x8400], R6 ;  /* 0x0084000607007988 */ /* 0x020fe20008000006 */
[C---:B------:R-:W-:Y:S01]  /*1520*/  LOP3.LUT R9, R7.reuse, 0x20, RZ, 0x3c, !PT ;  /* 0x0000002007097812 */ /* 0x040fe200078e3cff */
[----:B------:R-:W0:Y:S01]  /*1530*/  LDCU.64 UR20, c[0x0][0x3c0] ;  /* 0x00007800ff1477ac */ /* 0x000e220008000a00 */
[----:B------:R-:W-:Y:S01]  /*1540*/  LOP3.LUT R11, R7, 0x30, RZ, 0x3c, !PT ;  /* 0x00000030070b7812 */ /* 0x000fe200078e3cff */
[----:B------:R-:W-:Y:S01]  /*1550*/  STS.U8 [R7+UR6+0x8800], R8 ;  /* 0x0088000807007988 */ /* 0x000fe20008000006 */
[----:B------:R-:W-:Y:S01]  /*1560*/  LOP3.LUT P5, RZ, R3, 0xff, RZ, 0xc0, !PT ;  /* 0x000000ff03ff7812 */ /* 0x000fe200078ac0ff */
[----:B------:R-:W1:Y:S01]  /*1570*/  LDCU UR4, c[0x0][0x3c8] ;  /* 0x00007900ff0477ac */ /* 0x000e620008000800 */
[----:B------:R-:W2:Y:S01]  /*1580*/  S2UR UR8, SR_CTAID.X ;  /* 0x00000000000879c3 */ /* 0x000ea20000002500 */
[----:B------:R-:W-:Y:S01]  /*1590*/  STS.U8 [R7+UR6+0x8c00], R10 ;  /* 0x008c000a07007988 */ /* 0x000fe20008000006 */
[----:B------:R-:W-:-:S03]  /*15a0*/  ULOP3.LUT UR13, UR28, 0x4, URZ, 0xc0, !UPT ;  /* 0x000000041c0d7892 */ /* 0x000fc6000f8ec0ff */
[----:B------:R-:W-:Y:S01]  /*15b0*/  STS.U8 [R7+UR6+0x9000], R12 ;  /* 0x0090000c07007988 */ /* 0x000fe20008000006 */
[----:B------:R-:W-:Y:S01]  /*15c0*/  UMOV UR14, 0x1 ;  /* 0x00000001000e7882 */ /* 0x000fe20000000000 */
[----:B------:R-:W-:Y:S02]  /*15d0*/  UIADD3 UR12, UPT, UPT, UR6, 0x12000, URZ ;  /* 0x00012000060c7890 */ /* 0x000fe4000fffe0ff */
[----:B------:R-:W-:Y:S04]  /*15e0*/  STS.U8 [R7+UR6+0x9400], R14 ;  /* 0x0094000e07007988 */ /* 0x000fe80008000006 */
[----:B------:R-:W-:Y:S01]  /*15f0*/  STS.U8 [R7+UR6+0x9800], R16 ;  /* 0x0098001007007988 */ /* 0x000fe20008000006 */
[----:B0-----:R-:W-:Y:S01]  /*1600*/  UIMAD UR20, UR5, UR20, URZ ;  /* 0x00000014051472a4 */ /* 0x001fe2000f8e02ff */
[----:B------:R-:W-:-:S02]  /*1610*/  VOTEU.ALL UP1, P5 ;  /* 0x0000000000ff7886 */ /* 0x000fc40002820000 */
[----:B------:R-:W-:Y:S01]  /*1620*/  STS.U8 [R7+UR6+0x9c00], R18 ;  /* 0x009c001207007988 */ /* 0x000fe20008000006 */
[----:B------:R-:W-:-:S03]  /*1630*/  VOTEU.ALL UP2, P5 ;  /* 0x0000000000ff7886 */ /* 0x000fc60002840000 */
[----:B------:R0:W-:Y:S01]  /*1640*/  STS.U8 [R7+UR6+0x8000], R0 ;  /* 0x0080000007007988 */ /* 0x0001e20008000006 */
[----:B------:R-:W-:-:S04]  /*1650*/  @!UP1 UIADD3 UR18, UPT, UPT, -UR14, 0x100000, URZ ;  /* 0x001000000e129890 */ /* 0x000fc8000fffe1ff */
[----:B------:R-:W-:Y:S02]  /*1660*/  @!UP1 USHF.L.U32 UR19, UR18, 0xb, URZ ;  /* 0x0000000b12139899 */ /* 0x000fe400080006ff */
[----:B------:R-:W-:Y:S01]  /*1670*/  @!UP1 USHF.L.U32 UR18, UR18, 0x1, URZ ;  /* 0x0000000112129899 */ /* 0x000fe200080006ff */
[----:B------:R-:W3:Y:S01]  /*1680*/  LDCU.64 UR22, c[0x0][0x3d0] ;  /* 0x00007a00ff1677ac */ /* 0x000ee20008000a00 */
[----:B------:R-:W-:Y:S01]  /*1690*/  STS.U8 [R5+UR6+0x8080], R20 ;  /* 0x0080801405007988 */ /* 0x000fe20008000006 */
[----:B--2---:R-:W-:-:S03]  /*16a0*/  USHF.L.U32 UR8, UR8, 0x8, URZ ;  /* 0x0000000808087899 */ /* 0x004fc600080006ff */
[----:B------:R-:W-:Y:S01]  /*16b0*/  STS.U8 [R5+UR6+0x8480], R34 ;  /* 0x0084802205007988 */ /* 0x000fe20008000006 */
[----:B0-----:R-:W-:Y:S01]  /*16c0*/  LOP3.LUT R0, R3, 0x3f, RZ, 0xc0, !PT ;  /* 0x0000003f03007812 */ /* 0x001fe200078ec0ff */
[----:B------:R-:W-:Y:S02]  /*16d0*/  UIADD3 UR9, UPT, UPT, UR8, 0x100, URZ ;  /* 0x0000010008097890 */ /* 0x000fe4000fffe0ff */
[----:B------:R-:W-:Y:S04]  /*16e0*/  STS.U8 [R5+UR6+0x8880], R48 ;  /* 0x0088803005007988 */ /* 0x000fe80008000006 */
[----:B------:R-:W-:Y:S04]  /*16f0*/  STS.U8 [R5+UR6+0x8c80], R62 ;  /* 0x008c803e05007988 */ /* 0x000fe80008000006 */
[----:B------:R-:W-:Y:S04]  /*1700*/  STS.U8 [R5+UR6+0x9080], R76 ;  /* 0x0090804c05007988 */ /* 0x000fe80008000006 */
[----:B------:R-:W-:Y:S04]  /*1710*/  STS.U8 [R5+UR6+0x9480], R90 ;  /* 0x0094805a05007988 */ /* 0x000fe80008000006 */
[----:B------:R-:W-:Y:S04]  /*1720*/  STS.U8 [R5+UR6+0x9880], R104 ;  /* 0x0098806805007988 */ /* 0x000fe80008000006 */
[----:B------:R0:W-:Y:S04]  /*1730*/  STS.U8 [R5+UR6+0x9c80], R118 ;  /* 0x009c807605007988 */ /* 0x0001e80008000006 */
[----:B------:R2:W-:Y:S04]  /*1740*/  STS.U8 [R9+UR6+0x8100], R22 ;  /* 0x0081001609007988 */ /* 0x0005e80008000006 */
[----:B------:R-:W-:Y:S01]  /*1750*/  STS.U8 [R9+UR6+0x8500], R36 ;  /* 0x0085002409007988 */ /* 0x000fe20008000006 */
[----:B0-----:R-:W-:-:S03]  /*1760*/  LOP3.LUT R5, R7, 0x40, RZ, 0x3c, !PT ;  /* 0x0000004007057812 */ /* 0x001fc600078e3cff */
[----:B------:R-:W-:Y:S01]  /*1770*/  STS.U8 [R9+UR6+0x8900], R50 ;  /* 0x0089003209007988 */ /* 0x000fe20008000006 */
[----:B--2---:R-:W0:Y:S03]  /*1780*/  LDC.64 R22, c[0x0][0x388] ;  /* 0x0000e200ff167b82 */ /* 0x004e260000000a00 */
[----:B------:R-:W-:Y:S04]  /*1790*/  STS.U8 [R9+UR6+0x8d00], R64 ;  /* 0x008d004009007988 */ /* 0x000fe80008000006 */
[----:B------:R-:W-:Y:S04]  /*17a0*/  STS.U8 [R9+UR6+0x9100], R78 ;  /* 0x0091004e09007988 */ /* 0x000fe80008000006 */
[----:B------:R-:W-:Y:S04]  /*17b0*/  STS.U8 [R9+UR6+0x9500], R92 ;  /* 0x0095005c09007988 */ /* 0x000fe80008000006 */
[----:B------:R-:W-:Y:S04]  /*17c0*/  STS.U8 [R9+UR6+0x9900], R106 ;  /* 0x0099006a09007988 */ /* 0x000fe80008000006 */
[----:B------:R2:W-:Y:S04]  /*17d0*/  STS.U8 [R9+UR6+0x9d00], R120 ;  /* 0x009d007809007988 */ /* 0x0005e80008000006 */
[----:B------:R-:W-:Y:S04]  /*17e0*/  STS.U8 [R11+UR6+0x8180], R24 ;  /* 0x008180180b007988 */ /* 0x000fe80008000006 */
[----:B------:R-:W-:Y:S01]  /*17f0*/  STS.U8 [R11+UR6+0x8580], R38 ;  /* 0x008580260b007988 */ /* 0x000fe20008000006 */
[----:B--2---:R-:W-:-:S03]  /*1800*/  LOP3.LUT R9, R7, 0x50, RZ, 0x3c, !PT ;  /* 0x0000005007097812 */ /* 0x004fc600078e3cff */
[----:B------:R-:W-:Y:S04]  /*1810*/  STS.U8 [R11+UR6+0x8980], R52 ;  /* 0x008980340b007988 */ /* 0x000fe80008000006 */
        /* <DEDUP_REMOVED lines=8> */
[----:B------:R-:W-:Y:S01]  /*18a0*/  STS.U8 [R5+UR6+0x8a00], R54 ;  /* 0x008a003605007988 */ /* 0x000fe20008000006 */
[----:B------:R-:W-:-:S03]  /*18b0*/  LOP3.LUT R7, R7, 0x70, RZ, 0x3c, !PT ;  /* 0x0000007007077812 */ /* 0x000fc600078e3cff */
[----:B------:R-:W-:Y:S04]  /*18c0*/  STS.U8 [R5+UR6+0x8e00], R68 ;  /* 0x008e004405007988 */ /* 0x000fe80008000006 */
[----:B------:R-:W-:Y:S04]  /*18d0*/  STS.U8 [R5+UR6+0x9200], R82 ;  /* 0x0092005205007988 */ /* 0x000fe80008000006 */
[----:B------:R-:W-:Y:S04]  /*18e0*/  STS.U8 [R5+UR6+0x9600], R96 ;  /* 0x0096006005007988 */ /* 0x000fe80008000006 */
[----:B------:R-:W-:Y:S04]  /*18f0*/  STS.U8 [R5+UR6+0x9a00], R110 ;  /* 0x009a006e05007988 */ /* 0x000fe80008000006 */
[----:B------:R1:W-:Y:S04]  /*1900*/  STS.U8 [R5+UR6+0x9e00], R124 ;  /* 0x009e007c05007988 */ /* 0x0003e80008000006 */
[----:B------:R-:W-:Y:S04]  /*1910*/  STS.U8 [R9+UR6+0x8280], R28 ;  /* 0x0082801c09007988 */ /* 0x000fe80008000006 */
[----:B------:R-:W-:Y:S01]  /*1920*/  STS.U8 [R9+UR6+0x8680], R42 ;  /* 0x0086802a09007988 */ /* 0x000fe20008000006 */
[----:B-1----:R-:W-:Y:S01]  /*1930*/  IMAD R5, R0, UR4, RZ ;  /* 0x0000000400057c24 */ /* 0x002fe2000f8e02ff */
[----:B------:R-:W-:-:S02]  /*1940*/  USHF.R.S32.HI UR4, URZ, 0x1f, UR20 ;  /* 0x0000001fff047899 */ /* 0x000fc40008011414 */
[----:B------:R-:W-:Y:S02]  /*1950*/  STS.U8 [R9+UR6+0x8a80], R56 ;  /* 0x008a803809007988 */ /* 0x000fe40008000006 */
[----:B0-----:R-:W-:Y:S02]  /*1960*/  IADD3 R21, P0, P1, R5, UR20, R22 ;  /* 0x0000001405157c10 */ /* 0x001fe4000f91e016 */
[----:B------:R-:W-:Y:S01]  /*1970*/  STS.U8 [R9+UR6+0x8e80], R70 ;  /* 0x008e804609007988 */ /* 0x000fe20008000006 */
[----:B------:R-:W-:Y:S02]  /*1980*/  SHF.R.S32.HI R0, RZ, 0x1f, R5 ;  /* 0x0000001fff007819 */ /* 0x000fe40000011405 */
[----:B------:R-:W-:Y:S01]  /*1990*/  SHF.R.U32.HI R5, RZ, 0x6, R3 ;  /* 0x00000006ff057819 */ /* 0x000fe20000011603 */
[----:B------:R-:W-:Y:S01]  /*19a0*/  STS.U8 [R9+UR6+0x9280], R84 ;  /* 0x0092805409007988 */ /* 0x000fe20008000006 */
[----:B------:R-:W-:Y:S01]  /*19b0*/  IADD3.X R23, PT, PT, R0, UR4, R23, P0, P1 ;  /* 0x0000000400177c10 */ /* 0x000fe200087e2417 */
[----:B------:R-:W-:Y:S01]  /*19c0*/  USHF.L.U32 UR4, UR28, 0x15, URZ ;  /* 0x000000151c047899 */ /* 0x000fe200080006ff */
[----:B------:R-:W-:Y:S01]  /*19d0*/  SGXT.U32 R0, R5, 0x2 ;  /* 0x000000020500781a */ /* 0x000fe20000000000 */
[----:B------:R-:W-:Y:S01]  /*19e0*/  STS.U8 [R9+UR6+0x9680], R98 ;  /* 0x0096806209007988 */ /* 0x000fe20008000006 */
[----:B------:R-:W-:Y:S01]  /*19f0*/  IMAD.U32 R5, RZ, RZ, UR21 ;  /* 0x00000015ff057e24 */ /* 0x000fe2000f8e00ff */
[----:B------:R-:W-:Y:S01]  /*1a00*/  ULOP3.LUT UR4, UR4, 0x600000, URZ, 0xc0, !UPT ;  /* 0x0060000004047892 */ /* 0x000fe2000f8ec0ff */
[----:B------:R-:W-:Y:S01]  /*1a10*/  ISETP.LT.AND P0, PT, RZ, UR9, PT ;  /* 0x00000009ff007c0c */ /* 0x000fe2000bf01270 */
[----:B------:R-:W-:Y:S01]  /*1a20*/  STS.U8 [R9+UR6+0x9a80], R112 ;  /* 0x009a807009007988 */ /* 0x000fe20008000006 */
[----:B------:R-:W-:Y:S01]  /*1a30*/  IMAD R0, R0, UR21, RZ ;  /* 0x0000001500007c24 */ /* 0x000fe2000f8e02ff */
[----:B------:R-:W-:-:S02]  /*1a40*/  UIADD3 UR10, UPT, UPT, UR7, UR4, URZ ;  /* 0x00000004070a7290 */ /* 0x000fc4000fffe0ff */
[----:B------:R0:W-:Y:S02]  /*1a50*/  STS.U8 [R9+UR6+0x9e80], R126 ;  /* 0x009e807e09007988 */ /* 0x0001e40008000006 */
[----:B------:R-:W-:Y:S01]  /*1a60*/  ULEA UR10, UR13, UR10, 0x4 ;  /* 0x0000000a0d0a7291 */ /* 0x000fe2000f8e20ff */
[C---:B------:R-:W-:Y:S01]  /*1a70*/  IADD3 R134, P1, PT, R0.reuse, R21, RZ ;  /* 0x0000001500867210 */ /* 0x040fe20007f3e0ff */
[----:B------:R-:W-:Y:S03]  /*1a80*/  STS.U8 [R11+UR6+0x8300], R30 ;  /* 0x0083001e0b007988 */ /* 0x000fe60008000006 */
[----:B------:R-:W-:Y:S01]  /*1a90*/  LEA.HI.X.SX32 R135, R0, R23, 0x1, P1 ;  /* 0x0000001700877211 */ /* 0x000fe200008f0eff */
[----:B------:R-:W-:Y:S01]  /*1aa0*/  STS.U8 [R11+UR6+0x8700], R44 ;  /* 0x0087002c0b007988 */ /* 0x000fe20008000006 */
[----:B0-----:R-:W-:-:S03]  /*1ab0*/  IMAD.U32 R9, RZ, RZ, UR21 ;  /* 0x00000015ff097e24 */ /* 0x001fc6000f8e00ff */
[----:B------:R-:W-:Y:S04]  /*1ac0*/  STS.U8 [R11+UR6+0x8b00], R58 ;  /* 0x008b003a0b007988 */ /* 0x000fe80008000006 */
        /* <DEDUP_REMOVED lines=12> */
[----:B------:R0:W-:Y:S01]  /*1b90*/  STS.U8 [R7+UR6+0x9f80], R4 ;  /* 0x009f800407007988 */ /* 0x0001e20008000006 */
[----:B------:R-:W-:Y:S01]  /*1ba0*/  STTM.x64 tmem[UR10], RZ ;  /* 0x000000ff000079ed */ /* 0x000fe2000834000a */
[----:B------:R-:W1:Y:S02]  /*1bb0*/  FENCE.VIEW.ASYNC.T ;  /* 0x00000000000073c6 */ /* 0x000e640000000200 */
[----:B-1----:R-:W-:Y:S01]  /*1bc0*/  BAR.SYNC.DEFER_BLOCKING 0x0 ;  /* 0x0000000000007b1d */ /* 0x002fe20000010000 */
[----:B0-----:R-:W-:-:S02]  /*1bd0*/  IMAD.U32 R7, RZ, RZ, UR21 ;  /* 0x00000015ff077e24 */ /* 0x001fc4000f8e00ff */
[----:B------:R-:W-:Y:S01]  /*1be0*/  IMAD R4, R5, 0x4, R0 ;  /* 0x0000000405047824 */ /* 0x000fe200078e0200 */
[----:B------:R-:W-:Y:S01]  /*1bf0*/  PRMT R41, RZ, 0x7610, R41 ;  /* 0x00007610ff297816 */ /* 0x000fe20000000029 */
[----:B------:R-:W-:Y:S01]  /*1c00*/  IMAD.U32 R11, RZ, RZ, UR21 ;  /* 0x00000015ff0b7e24 */ /* 0x000fe2000f8e00ff */
[----:B------:R-:W-:Y:S01]  /*1c10*/  STL.64 [R1+0x238], R134 ;  /* 0x0002388601007387 */ /* 0x000fe20000100a00 */
[----:B------:R-:W-:Y:S01]  /*1c20*/  IMAD R6, R7, 0x4, R4 ;  /* 0x0000000407067824 */ /* 0x000fe200078e0204 */
[----:B------:R-:W-:Y:S01]  /*1c30*/  PRMT R45, RZ, 0x7610, R45 ;  /* 0x00007610ff2d7816 */ /* 0x000fe2000000002d */
[----:B------:R-:W-:Y:S01]  /*1c40*/  IMAD.U32 R13, RZ, RZ, UR21 ;  /* 0x00000015ff0d7e24 */ /* 0x000fe2000f8e00ff */
[----:B------:R-:W-:Y:S01]  /*1c50*/  PRMT R29, RZ, 0x7610, R29 ;  /* 0x00007610ff1d7816 */ /* 0x000fe2000000001d */
[----:B------:R-:W-:Y:S01]  /*1c60*/  IMAD R0, R9, 0x8, R6 ;  /* 0x0000000809007824 */ /* 0x000fe200078e0206 */
[C---:B------:R-:W-:Y:S01]  /*1c70*/  IADD3 R130, P1, PT, R6.reuse, R21, RZ ;  /* 0x0000001506827210 */ /* 0x040fe20007f3e0ff */
[----:B------:R-:W-:Y:S01]  /*1c80*/  IMAD.U32 R17, RZ, RZ, UR21 ;  /* 0x00000015ff117e24 */ /* 0x000fe2000f8e00ff */
[----:B------:R-:W-:Y:S01]  /*1c90*/  PRMT R31, RZ, 0x7610, R31 ;  /* 0x00007610ff1f7816 */ /* 0x000fe2000000001f */
[----:B------:R-:W0:Y:S02]  /*1ca0*/  FENCE.VIEW.ASYNC.S ;  /* 0x00000000000073c6 */ /* 0x000e240000000000 */
[----:B0-----:R0:W1:Y:S01]  /*1cb0*/  @!UP2 SYNCS.EXCH.64 URZ, [UR12], UR18 ;  /* 0x000000120cffa5b2 */ /* 0x0010620008000100 */
[----:B------:R-:W-:Y:S01]  /*1cc0*/  LEA.HI.X.SX32 R131, R6, R23, 0x1, P1 ;  /* 0x0000001706837211 */ /* 0x000fe200008f0eff */
[----:B------:R-:W-:Y:S01]  /*1cd0*/  IMAD R8, R11, 0x4, R0 ;  /* 0x000000040b087824 */ /* 0x000fe200078e0200 */
[----:B------:R-:W-:-:S02]  /*1ce0*/  IADD3 R14, P1, PT, R0, R21, RZ ;  /* 0x00000015000e7210 */ /* 0x000fc40007f3e0ff */
[----:B------:R-:W-:Y:S02]  /*1cf0*/  PRMT R9, RZ, 0x7610, R9 ;  /* 0x00007610ff097816 */ /* 0x000fe40000000009 */
[----:B------:R-:W-:Y:S01]  /*1d00*/  LEA.HI.X.SX32 R15, R0, R23, 0x1, P1 ;  /* 0x00000017000f7211 */ /* 0x000fe200008f0eff */
[----:B-1----:R-:W-:Y:S01]  /*1d10*/  BAR.SYNC.DEFER_BLOCKING 0x0 ;  /* 0x0000000000007b1d */ /* 0x002fe20000010000 */
[----:B------:R-:W-:Y:S01]  /*1d20*/  IMAD R0, R13, 0x4, R8 ;  /* 0x000000040d007824 */ /* 0x000fe200078e0208 */
[----:B------:R-:W-:Y:S02]  /*1d30*/  PRMT R33, RZ, 0x7610, R33 ;  /* 0x00007610ff217816 */ /* 0x000fe40000000021 */
[----:B------:R-:W-:Y:S02]  /*1d40*/  PRMT R35, RZ, 0x7610, R35 ;  /* 0x00007610ff237816 */ /* 0x000fe40000000023 */
[----:B------:R-:W-:Y:S01]  /*1d50*/  IADD3 R18, P1, PT, R0, R21, RZ ;  /* 0x0000001500127210 */ /* 0x000fe20007f3e0ff */
[----:B------:R-:W-:Y:S01]  /*1d60*/  STL.64 [R1+0x228], R130 ;  /* 0x0002288201007387 */ /* 0x000fe20000100a00 */
[----:B------:R-:W-:Y:S01]  /*1d70*/  IMAD R6, R11, 0x8, R0 ;  /* 0x000000080b067824 */ /* 0x000fe200078e0200 */
[----:B------:R-:W-:-:S02]  /*1d80*/  PRMT R11, RZ, 0x7610, R11 ;  /* 0x00007610ff0b7816 */ /* 0x000fc4000000000b */
[----:B------:R1:W-:Y:S01]  /*1d90*/  STL.64 [R1+0x218], R14 ;  /* 0x0002180e01007387 */ /* 0x0003e20000100a00 */
[----:B------:R-:W-:Y:S02]  /*1da0*/  LEA.HI.X.SX32 R19, R0, R23, 0x1, P1 ;  /* 0x0000001700137211 */ /* 0x000fe400008f0eff */
[----:B------:R-:W-:Y:S02]  /*1db0*/  IADD3 R24, P1, PT, R6, R21, RZ ;  /* 0x0000001506187210 */ /* 0x000fe40007f3e0ff */
[----:B------:R-:W-:Y:S02]  /*1dc0*/  PRMT R37, RZ, 0x7610, R37 ;  /* 0x00007610ff257816 */ /* 0x000fe40000000025 */
[----:B------:R-:W-:Y:S02]  /*1dd0*/  PRMT R39, RZ, 0x7610, R39 ;  /* 0x00007610ff277816 */ /* 0x000fe40000000027 */
[----:B------:R-:W-:Y:S02]  /*1de0*/  PRMT R47, RZ, 0x7610, R47 ;  /* 0x00007610ff2f7816 */ /* 0x000fe4000000002f */
[----:B------:R-:W-:Y:S01]  /*1df0*/  PRMT R43, RZ, 0x7610, R43 ;  /* 0x00007610ff2b7816 */ /* 0x000fe2000000002b */
[----:B------:R1:W2:Y:S01]  /*1e00*/  @P0 LDG.E.U8 R9, desc[UR16][R14.64] ;  /* 0x000000100e090981 */ /* 0x0002a2000c1e1100 */
[----:B------:R-:W-:-:S02]  /*1e10*/  PRMT R49, RZ, 0x7610, R49 ;  /* 0x00007610ff317816 */ /* 0x000fc40000000031 */
[----:B------:R-:W-:Y:S01]  /*1e20*/  PRMT R55, RZ, 0x7610, R55 ;  /* 0x00007610ff377816 */ /* 0x000fe20000000037 */
[----:B------:R4:W2:Y:S01]  /*1e30*/  @P0 LDG.E.U8 R11, desc[UR16][R18.64] ;  /* 0x00000010120b0981 */ /* 0x0008a2000c1e1100 */
[----:B------:R-:W-:Y:S02]  /*1e40*/  PRMT R65, RZ, 0x7610, R65 ;  /* 0x00007610ff417816 */ /* 0x000fe40000000041 */
[----:B------:R-:W-:Y:S02]  /*1e50*/  PRMT R69, RZ, 0x7610, R69 ;  /* 0x00007610ff457816 */ /* 0x000fe40000000045 */
[----:B------:R-:W-:Y:S01]  /*1e60*/  PRMT R61, RZ, 0x7610, R61 ;  /* 0x00007610ff3d7816 */ /* 0x000fe2000000003d */
[----:B-1----:R-:W-:Y:S01]  /*1e70*/  IMAD.U32 R15, RZ, RZ, UR21 ;  /* 0x00000015ff0f7e24 */ /* 0x002fe2000f8e00ff */
[----:B------:R4:W-:Y:S01]  /*1e80*/  STL.64 [R1+0x208], R18 ;  /* 0x0002081201007387 */ /* 0x0009e20000100a00 */
[----:B------:R-:W-:Y:S02]  /*1e90*/  PRMT R5, RZ, 0x7610, R5 ;  /* 0x00007610ff057816 */ /* 0x000fe40000000005 */
[----:B------:R-:W-:Y:S01]  /*1ea0*/  IMAD R10, R15, 0x4, R6 ;  /* 0x000000040f0a7824 */ /* 0x000fe200078e0206 */
[----:B------:R-:W-:-:S03]  /*1eb0*/  LEA.HI.X.SX32 R25, R6, R23, 0x1, P1 ;  /* 0x0000001706197211 */ /* 0x000fc600008f0eff */
[----:B------:R-:W-:Y:S01]  /*1ec0*/  IMAD R0, R17, 0x4, R10 ;  /* 0x0000000411007824 */ /* 0x000fe200078e020a */
[----:B------:R-:W-:Y:S01]  /*1ed0*/  PRMT R13, RZ, 0x7610, R13 ;  /* 0x00007610ff0d7816 */ /* 0x000fe2000000000d */
[----:B------:R-:W2:Y:S01]  /*1ee0*/  @P0 LDG.E.U8 R5, desc[UR16][R134.64] ;  /* 0x0000001086050981 */ /* 0x000ea2000c1e1100 */
[----:B------:R-:W-:Y:S01]  /*1ef0*/  PRMT R7, RZ, 0x7610, R7 ;  /* 0x00007610ff077816 */ /* 0x000fe20000000007 */
[----:B----4-:R-:W-:Y:S01]  /*1f00*/  IMAD.U32 R19, RZ, RZ, UR21 ;  /* 0x00000015ff137e24 */ /* 0x010fe2000f8e00ff */
[C---:B------:R-:W-:Y:S01]  /*1f10*/  IADD3 R50, P1, PT, R0.reuse, R21, RZ ;  /* 0x0000001500327210 */ /* 0x040fe20007f3e0ff */
[----:B------:R1:W-:Y:S02]  /*1f20*/  STL.64 [R1+0x1f8], R24 ;  /* 0x0001f81801007387 */ /* 0x0003e40000100a00 */
[----:B------:R-:W-:Y:S01]  /*1f30*/  IMAD R6, R19, 0x8, R0 ;  /* 0x0000000813067824 */ /* 0x000fe200078e0200 */
[----:B------:R-:W-:Y:S01]  /*1f40*/  LEA.HI.X.SX32 R51, R0, R23, 0x1, P1 ;  /* 0x0000001700337211 */ /* 0x000fe200008f0eff */
[----:B------:R1:W4:Y:S02]  /*1f50*/  @P0 LDG.E.U8 R13, desc[UR16][R24.64] ;  /* 0x00000010180d0981 */ /* 0x000324000c1e1100 */
[----:B------:R-:W-:Y:S01]  /*1f60*/  IMAD R12, R17, 0x4, R6 ;  /* 0x00000004110c7824 */ /* 0x000fe200078e0206 */
[----:B------:R-:W-:Y:S01]  /*1f70*/  IADD3 R26, P2, PT, R6, R21, RZ ;  /* 0x00000015061a7210 */ /* 0x000fe20007f5e0ff */
[----:B------:R-:W2:Y:S02]  /*1f80*/  @P0 LDG.E.U8 R7, desc[UR16][R130.64] ;  /* 0x0000001082070981 */ /* 0x000ea4000c1e1100 */
[----:B------:R-:W-:Y:S01]  /*1f90*/  IMAD R0, R19, 0x4, R12 ;  /* 0x0000000413007824 */ /* 0x000fe200078e020c */
[----:B------:R-:W-:Y:S01]  /*1fa0*/  PRMT R15, RZ, 0x7610, R15 ;  /* 0x00007610ff0f7816 */ /* 0x000fe2000000000f */
[----:B-1----:R-:W-:Y:S01]  /*1fb0*/  IMAD.U32 R25, RZ, RZ, UR21 ;  /* 0x00000015ff197e24 */ /* 0x002fe2000f8e00ff */
[----:B------:R-:W-:-:S02]  /*1fc0*/  PRMT R17, RZ, 0x7610, R17 ;  /* 0x00007610ff117816 */ /* 0x000fc40000000011 */
[----:B------:R-:W-:Y:S01]  /*1fd0*/  LEA.HI.X.SX32 R27, R6, R23, 0x1, P2 ;  /* 0x00000017061b7211 */ /* 0x000fe200010f0eff */
[----:B------:R-:W-:Y:S01]  /*1fe0*/  IMAD R6, R25, 0x8, R0 ;  /* 0x0000000819067824 */ /* 0x000fe200078e0200 */
[----:B------:R1:W-:Y:S01]  /*1ff0*/  STL.64 [R1+0x1e8], R50 ;  /* 0x0001e83201007387 */ /* 0x0003e20000100a00 */
[----:B------:R-:W-:-:S03]  /*2000*/  IADD3 R52, P1, PT, R0, R21, RZ ;  /* 0x0000001500347210 */ /* 0x000fc60007f3e0ff */
[----:B------:R1:W2:Y:S01]  /*2010*/  @P0 LDG.E.U8 R15, desc[UR16][R50.64] ;  /* 0x00000010320f0981 */ /* 0x0002a2000c1e1100 */
[----:B------:R-:W-:-:S03]  /*2020*/  IMAD R14, R25, 0x4, R6 ;  /* 0x00000004190e7824 */ /* 0x000fc600078e0206 */
[----:B------:R0:W-:Y:S01]  /*2030*/  STL.64 [R1+0x1d8], R26 ;  /* 0x0001d81a01007387 */ /* 0x0001e20000100a00 */
[----:B------:R-:W-:-:S03]  /*2040*/  LEA.HI.X.SX32 R53, R0, R23, 0x1, P1 ;  /* 0x0000001700357211 */ /* 0x000fc600008f0eff */
[----:B------:R0:W2:Y:S01]  /*2050*/  @P0 LDG.E.U8 R17, desc[UR16][R26.64] ;  /* 0x000000101a110981 */ /* 0x0000a2000c1e1100 */
[----:B-1----:R-:W-:-:S04]  /*2060*/  IADD3 R50, P2, PT, R6, R21, RZ ;  /* 0x0000001506327210 */ /* 0x002fc80007f5e0ff */
[----:B------:R-:W-:Y:S01]  /*2070*/  LEA.HI.X.SX32 R51, R6, R23, 0x1, P2 ;  /* 0x0000001706337211 */ /* 0x000fe200010f0eff */
[----:B0-----:R-:W-:Y:S01]  /*2080*/  IMAD.U32 R27, RZ, RZ, UR21 ;  /* 0x00000015ff1b7e24 */ /* 0x001fe2000f8e00ff */
[----:B------:R-:W-:Y:S01]  /*2090*/  PRMT R19, RZ, 0x7610, R19 ;  /* 0x00007610ff137816 */ /* 0x000fe20000000013 */
[----:B------:R-:W-:Y:S02]  /*20a0*/  STL.64 [R1+0x1c8], R52 ;  /* 0x0001c83401007387 */ /* 0x000fe40000100a00 */
[----:B------:R-:W-:Y:S01]  /*20b0*/  IMAD R6, R27, 0x4, R14 ;  /* 0x000000041b067824 */ /* 0x000fe200078e020e */
[----:B------:R-:W-:Y:S01]  /*20c0*/  LEA.HI R0, R3, 0xc, RZ, 0x1a ;  /* 0x0000000c03007811 */ /* 0x000fe200078fd0ff */
[----:B------:R0:W-:Y:S04]  /*20d0*/  STL.64 [R1+0x1b8], R50 ;  /* 0x0001b83201007387 */ /* 0x0001e80000100a00 */
[----:B------:R0:W2:Y:S01]  /*20e0*/  @P0 LDG.E.U8 R41, desc[UR16][R50.64] ;  /* 0x0000001032290981 */ /* 0x0000a2000c1e1100 */
[----:B------:R-:W-:-:S03]  /*20f0*/  IMAD R16, R25, 0x8, R6 ;  /* 0x0000000819107824 */ /* 0x000fc600078e0206 */
[----:B------:R1:W2:Y:S01]  /*2100*/  @P0 LDG.E.U8 R19, desc[UR16][R52.64] ;  /* 0x0000001034130981 */ /* 0x0002a2000c1e1100 */
[----:B0-----:R-:W-:-:S04]  /*2110*/  IADD3 R50, P2, PT, R6, R21, RZ ;  /* 0x0000001506327210 */ /* 0x001fc80007f5e0ff */
[----:B------:R-:W-:Y:S01]  /*2120*/  LEA.HI.X.SX32 R51, R6, R23, 0x1, P2 ;  /* 0x0000001706337211 */ /* 0x000fe200010f0eff */
[----:B------:R-:W-:Y:S01]  /*2130*/  IMAD R6, R0, UR21, RZ ;  /* 0x0000001500067c24 */ /* 0x000fe2000f8e02ff */
[C---:B-1----:R-:W-:Y:S02]  /*2140*/  IADD3 R52, P1, PT, R4.reuse, R21, RZ ;  /* 0x0000001504347210 */ /* 0x042fe40007f3e0ff */
[----:B------:R-:W-:Y:S01]  /*2150*/  PRMT R25, RZ, 0x7610, R25 ;  /* 0x00007610ff197816 */ /* 0x000fe20000000019 */
[----:B------:R0:W-:Y:S01]  /*2160*/  STL.64 [R1+0x1a8], R50 ;  /* 0x0001a83201007387 */ /* 0x0001e20000100a00 */
[----:B------:R-:W-:Y:S02]  /*2170*/  LEA.HI.X.SX32 R53, R4, R23, 0x1, P1 ;  /* 0x0000001704357211 */ /* 0x000fe400008f0eff */
[----:B------:R-:W-:Y:S01]  /*2180*/  LEA.HI R0, R3, 0x1c, RZ, 0x1a ;  /* 0x0000001c03007811 */ /* 0x000fe200078fd0ff */
[----:B------:R0:W2:Y:S01]  /*2190*/  @P0 LDG.E.U8 R45, desc[UR16][R50.64] ;  /* 0x00000010322d0981 */ /* 0x0000a2000c1e1100 */
[----:B------:R-:W-:-:S03]  /*21a0*/  PRMT R27, RZ, 0x7610, R27 ;  /* 0x00007610ff1b7816 */ /* 0x000fc6000000001b */
[----:B------:R1:W-:Y:S01]  /*21b0*/  STL.64 [R1+0x230], R52 ;  /* 0x0002303401007387 */ /* 0x0003e20000100a00 */
[----:B------:R-:W-:-:S03]  /*21c0*/  IMAD R4, R0, UR21, RZ ;  /* 0x0000001500047c24 */ /* 0x000fc6000f8e02ff */
[----:B------:R1:W2:Y:S01]  /*21d0*/  @P0 LDG.E.U8 R25, desc[UR16][R52.64] ;  /* 0x0000001034190981 */ /* 0x0002a2000c1e1100 */
[----:B0-----:R-:W-:-:S04]  /*21e0*/  IADD3 R50, P1, PT, R6, R21, RZ ;  /* 0x0000001506327210 */ /* 0x001fc80007f3e0ff */
[----:B------:R-:W-:Y:S02]  /*21f0*/  LEA.HI.X.SX32 R51, R6, R23, 0x1, P1 ;  /* 0x0000001706337211 */ /* 0x000fe400008f0eff */
[----:B-1----:R-:W-:-:S03]  /*2200*/  IADD3 R52, P1, PT, R8, R21, RZ ;  /* 0x0000001508347210 */ /* 0x002fc60007f3e0ff */
[----:B------:R0:W-:Y:S01]  /*2210*/  STL.64 [R1+0x220], R50 ;  /* 0x0002203201007387 */ /* 0x0001e20000100a00 */
[----:B------:R-:W-:Y:S02]  /*2220*/  LEA.HI R0, R3, 0x2c, RZ, 0x1a ;  /* 0x0000002c03007811 */ /* 0x000fe400078fd0ff */
[----:B------:R-:W-:Y:S01]  /*2230*/  LEA.HI.X.SX32 R53, R8, R23, 0x1, P1 ;  /* 0x0000001708357211 */ /* 0x000fe200008f0eff */
[----:B------:R0:W2:Y:S04]  /*2240*/  @P0 LDG.E.U8 R27, desc[UR16][R50.64] ;  /* 0x00000010321b0981 */ /* 0x0000a8000c1e1100 */
[----:B------:R1:W-:Y:S04]  /*2250*/  STL.64 [R1+0x210], R52 ;  /* 0x0002103401007387 */ /* 0x0003e80000100a00 */
[----:B------:R1:W2:Y:S01]  /*2260*/  @P0 LDG.E.U8 R29, desc[UR16][R52.64] ;  /* 0x00000010341d0981 */ /* 0x0002a2000c1e1100 */
[----:B0-----:R-:W-:-:S04]  /*2270*/  IADD3 R50, P1, PT, R4, R21, RZ ;  /* 0x0000001504327210 */ /* 0x001fc80007f3e0ff */
[----:B------:R-:W-:Y:S01]  /*2280*/  LEA.HI.X.SX32 R51, R4, R23, 0x1, P1 ;  /* 0x0000001704337211 */ /* 0x000fe200008f0eff */
[----:B------:R-:W-:Y:S01]  /*2290*/  IMAD R4, R0, UR21, RZ ;  /* 0x0000001500047c24 */ /* 0x000fe2000f8e02ff */
        /* <DEDUP_REMOVED lines=15> */
[----:B------:R1:W2:Y:S01]  /*2390*/  @P0 LDG.E.U8 R37, desc[UR16][R52.64] ;  /* 0x0000001034250981 */ /* 0x0002a2000c1e1100 */
[----:B0-----:R-:W-:-:S04]  /*23a0*/  IADD3 R50, P1, PT, R4, R21, RZ ;  /* 0x0000001504327210 */ /* 0x001fc80007f3e0ff */
[----:B------:R-:W-:Y:S01]  /*23b0*/  LEA.HI.X.SX32 R51, R4, R23, 0x1, P1 ;  /* 0x0000001704337211 */ /* 0x000fe200008f0eff */
[----:B------:R-:W-:Y:S01]  /*23c0*/  IMAD R4, R0, UR21, RZ ;  /* 0x0000001500047c24 */ /* 0x000fe2000f8e02ff */
[----:B------:R-:W-:Y:S01]  /*23d0*/  LEA.HI R0, R3, 0x5c, RZ, 0x1a ;  /* 0x0000005c03007811 */ /* 0x000fe200078fd0ff */
[----:B------:R1:W-:Y:S04]  /*23e0*/  STL.64 [R1+0x1d0], R52 ;  /* 0x0001d03401007387 */ /* 0x0003e80000100a00 */
[----:B------:R0:W-:Y:S01]  /*23f0*/  STL.64 [R1+0x1c0], R50 ;  /* 0x0001c03201007387 */ /* 0x0001e20000100a00 */
[----:B------:R-:W-:-:S03]  /*2400*/  IMAD R0, R0, UR21, RZ ;  /* 0x0000001500007c24 */ /* 0x000fc6000f8e02ff */
[----:B------:R0:W2:Y:S01]  /*2410*/  @P0 LDG.E.U8 R39, desc[UR16][R50.64] ;  /* 0x0000001032270981 */ /* 0x0000a2000c1e1100 */
[-C--:B-1----:R-:W-:Y:S02]  /*2420*/  IADD3 R52, P1, PT, R14, R21.reuse, RZ ;  /* 0x000000150e347210 */ /* 0x082fe40007f3e0ff */
[----:B0-----:R-:W-:Y:S02]  /*2430*/  IADD3 R50, P2, PT, R4, R21, RZ ;  /* 0x0000001504327210 */ /* 0x001fe40007f5e0ff */
[-C--:B------:R-:W-:Y:S02]  /*2440*/  LEA.HI.X.SX32 R53, R14, R23.reuse, 0x1, P1 ;  /* 0x000000170e357211 */ /* 0x080fe400008f0eff */
[----:B------:R-:W-:Y:S02]  /*2450*/  LEA.HI.X.SX32 R51, R4, R23, 0x1, P2 ;  /* 0x0000001704337211 */ /* 0x000fe400010f0eff */
[C---:B------:R-:W-:Y:S01]  /*2460*/  IADD3 R58, P1, PT, R0.reuse, R21, RZ ;  /* 0x00000015003a7210 */ /* 0x040fe20007f3e0ff */
[----:B------:R-:W-:Y:S04]  /*2470*/  STL.64 [R1+0x1b0], R52 ;  /* 0x0001b03401007387 */ /* 0x000fe80000100a00 */
[----:B------:R0:W-:Y:S01]  /*2480*/  STL.64 [R1+0x1a0], R50 ;  /* 0x0001a03201007387 */ /* 0x0001e20000100a00 */
[----:B------:R-:W-:-:S03]  /*2490*/  LEA.HI.X.SX32 R59, R0, R23, 0x1, P1 ;  /* 0x00000017003b7211 */ /* 0x000fc600008f0eff */
[----:B------:R0:W2:Y:S01]  /*24a0*/  @P0 LDG.E.U8 R47, desc[UR16][R50.64] ;  /* 0x00000010322f0981 */ /* 0x0000a2000c1e1100 */
[----:B------:R-:W-:-:S03]  /*24b0*/  IADD3 R56, P1, PT, R16, R21, RZ ;  /* 0x0000001510387210 */ /* 0x000fc60007f3e0ff */
[----:B------:R1:W2:Y:S04]  /*24c0*/  @P0 LDG.E.U8 R43, desc[UR16][R52.64] ;  /* 0x00000010342b0981 */ /* 0x0002a8000c1e1100 */
[----:B------:R-:W2:Y:S01]  /*24d0*/  @P0 LDG.E.U8 R55, desc[UR16][R58.64] ;  /* 0x000000103a370981 */ /* 0x000ea2000c1e1100 */
[----:B0-----:R-:W-:Y:S01]  /*24e0*/  IMAD.U32 R51, RZ, RZ, UR21 ;  /* 0x00000015ff337e24 */ /* 0x001fe2000f8e00ff */
[----:B------:R-:W-:Y:S01]  /*24f0*/  LEA.HI.X.SX32 R57, R16, R23, 0x1, P1 ;  /* 0x0000001710397211 */ /* 0x000fe200008f0eff */
[----:B-1----:R-:W-:Y:S02]  /*2500*/  IMAD.U32 R53, RZ, RZ, UR21 ;  /* 0x00000015ff357e24 */ /* 0x002fe4000f8e00ff */
[----:B------:R-:W-:Y:S01]  /*2510*/  IMAD R6, R51, 0x4, R16 ;  /* 0x0000000433067824 */ /* 0x000fe200078e0210 */
[----:B------:R-:W-:Y:S03]  /*2520*/  STL.64 [R1+0x180], R58 ;  /* 0x0001803a01007387 */ /* 0x000fe60000100a00 */
[----:B------:R-:W-:Y:S01]  /*2530*/  IMAD R0, R53, 0x4, R6 ;  /* 0x0000000435007824 */ /* 0x000fe200078e0206 */
[----:B------:R0:W-:Y:S03]  /*2540*/  STL.64 [R1+0x198], R56 ;  /* 0x0001983801007387 */ /* 0x0001e60000100a00 */
[----:B------:R-:W-:Y:S01]  /*2550*/  IMAD R4, R51, 0x8, R0 ;  /* 0x0000000833047824 */ /* 0x000fe200078e0200 */
[----:B------:R0:W2:Y:S01]  /*2560*/  @P0 LDG.E.U8 R49, desc[UR16][R56.64] ;  /* 0x0000001038310981 */ /* 0x0000a2000c1e1100 */
[----:B------:R-:W-:Y:S01]  /*2570*/  IADD3 R74, P1, PT, R0, R21, RZ ;  /* 0x00000015004a7210 */ /* 0x000fe20007f3e0ff */
[----:B0-----:R-:W-:-:S03]  /*2580*/  IMAD.U32 R57, RZ, RZ, UR21 ;  /* 0x00000015ff397e24 */ /* 0x001fc6000f8e00ff */
[----:B------:R-:W-:Y:S01]  /*2590*/  LEA.HI.X.SX32 R75, R0, R23, 0x1, P1 ;  /* 0x00000017004b7211 */ /* 0x000fe200008f0eff */
[----:B------:R-:W-:Y:S01]  /*25a0*/  IMAD R8, R57, 0x4, R4 ;  /* 0x0000000439087824 */ /* 0x000fe200078e0204 */
[C---:B------:R-:W-:Y:S01]  /*25b0*/  IADD3 R72, P1, PT, R4.reuse, R21, RZ ;  /* 0x0000001504487210 */ /* 0x040fe20007f3e0ff */
[----:B------:R-:W-:Y:S02]  /*25c0*/  IMAD.U32 R59, RZ, RZ, UR21 ;  /* 0x00000015ff3b7e24 */ /* 0x000fe4000f8e00ff */
[----:B------:R-:W-:Y:S01]  /*25d0*/  IMAD R0, R51, 0x4, R8 ;  /* 0x0000000433007824 */ /* 0x000fe200078e0208 */
[----:B------:R-:W-:-:S03]  /*25e0*/  LEA.HI.X.SX32 R73, R4, R23, 0x1, P1 ;  /* 0x0000001704497211 */ /* 0x000fc600008f0eff */
[----:B------:R-:W-:Y:S01]  /*25f0*/  IMAD R4, R59, 0x8, R0 ;  /* 0x000000083b047824 */ /* 0x000fe200078e0200 */
[----:B------:R-:W-:-:S03]  /*2600*/  PRMT R53, RZ, 0x7610, R53 ;  /* 0x00007610ff357816 */ /* 0x000fc60000000035 */
[----:B------:R-:W-:Y:S01]  /*2610*/  IMAD R10, R51, 0x4, R4 ;  /* 0x00000004330a7824 */ /* 0x000fe200078e0204 */
[----:B------:R-:W-:Y:S02]  /*2620*/  PRMT R57, RZ, 0x7610, R57 ;  /* 0x00007610ff397816 */ /* 0x000fe40000000039 */
[C---:B------:R-:W-:Y:S01]  /*2630*/  IADD3 R76, P1, PT, R0.reuse, R21, RZ ;  /* 0x00000015004c7210 */ /* 0x040fe20007f3e0ff */
[----:B------:R-:W-:Y:S01]  /*2640*/  IMAD R12, R59, 0x4, R10 ;  /* 0x000000043b0c7824 */ /* 0x000fe200078e020a */
[----:B------:R0:W-:Y:S02]  /*2650*/  STL.64 [R1+0x188], R74 ;  /* 0x0001884a01007387 */ /* 0x0001e40000100a00 */
[----:B------:R-:W-:Y:S02]  /*2660*/  LEA.HI.X.SX32 R77, R0, R23, 0x1, P1 ;  /* 0x00000017004d7211 */ /* 0x000fe400008f0eff */
[----:B------:R0:W2:Y:S04]  /*2670*/  @P0 LDG.E.U8 R53, desc[UR16][R74.64] ;  /* 0x000000104a350981 */ /* 0x0000a8000c1e1100 */
[----:B------:R1:W-:Y:S04]  /*2680*/  STL.64 [R1+0x178], R72 ;  /* 0x0001784801007387 */ /* 0x0003e80000100a00 */
[----:B------:R1:W2:Y:S01]  /*2690*/  @P0 LDG.E.U8 R57, desc[UR16][R72.64] ;  /* 0x0000001048390981 */ /* 0x0002a2000c1e1100 */
[----:B0-----:R-:W-:-:S02]  /*26a0*/  IADD3 R74, P2, PT, R4, R21, RZ ;  /* 0x00000015044a7210 */ /* 0x001fc40007f5e0ff */
[C---:B------:R-:W-:Y:S01]  /*26b0*/  LEA.HI R0, R3.reuse, 0x6c, RZ, 0x1a ;  /* 0x0000006c03007811 */ /* 0x040fe200078fd0ff */
[----:B------:R-:W2:Y:S01]  /*26c0*/  @P0 LDG.E.U8 R61, desc[UR16][R76.64] ;  /* 0x000000104c3d0981 */ /* 0x000ea2000c1e1100 */
[----:B------:R-:W-:Y:S02]  /*26d0*/  LEA.HI.X.SX32 R75, R4, R23, 0x1, P2 ;  /* 0x00000017044b7211 */ /* 0x000fe400010f0eff */
[C---:B-1----:R-:W-:Y:S01]  /*26e0*/  IADD3 R72, P1, PT, R12.reuse, R21, RZ ;  /* 0x000000150c487210 */ /* 0x042fe20007f3e0ff */
[----:B------:R-:W-:Y:S03]  /*26f0*/  STL.64 [R1+0x168], R76 ;  /* 0x0001684c01007387 */ /* 0x000fe60000100a00 */
[----:B------:R-:W-:Y:S01]  /*2700*/  LEA.HI.X.SX32 R73, R12, R23, 0x1, P1 ;  /* 0x000000170c497211 */ /* 0x000fe200008f0eff */
[----:B------:R0:W-:Y:S01]  /*2710*/  STL.64 [R1+0x158], R74 ;  /* 0x0001584a01007387 */ /* 0x0001e20000100a00 */
[----:B------:R-:W-:-:S03]  /*2720*/  LEA.HI R4, R3, 0x7c, RZ, 0x1a ;  /* 0x0000007c03047811 */ /* 0x000fc600078fd0ff */
[----:B------:R0:W2:Y:S04]  /*2730*/  @P0 LDG.E.U8 R65, desc[UR16][R74.64] ;  /* 0x000000104a410981 */ /* 0x0000a8000c1e1100 */
[----:B------:R1:W-:Y:S04]  /*2740*/  STL.64 [R1+0x148], R72 ;  /* 0x0001484801007387 */ /* 0x0003e80000100a00 */
[----:B------:R1:W2:Y:S01]  /*2750*/  @P0 LDG.E.U8 R69, desc[UR16][R72.64] ;  /* 0x0000001048450981 */ /* 0x0002a2000c1e1100 */
[----:B0-----:R-:W-:Y:S02]  /*2760*/  IADD3 R74, P1, PT, R6, R21, RZ ;  /* 0x00000015064a7210 */ /* 0x001fe40007f3e0ff */
[----:B------:R-:W-:-:S02]  /*2770*/  PRMT R51, RZ, 0x7610, R51 ;  /* 0x00007610ff337816 */ /* 0x000fc40000000033 */
[----:B------:R-:W-:Y:S02]  /*2780*/  LEA.HI.X.SX32 R75, R6, R23, 0x1, P1 ;  /* 0x00000017064b7211 */ /* 0x000fe400008f0eff */
[----:B-1----:R-:W-:Y:S02]  /*2790*/  IADD3 R72, P2, PT, R8, R21, RZ ;  /* 0x0000001508487210 */ /* 0x002fe40007f5e0ff */
[----:B------:R-:W-:Y:S01]  /*27a0*/  PRMT R59, RZ, 0x7610, R59 ;  /* 0x00007610ff3b7816 */ /* 0x000fe2000000003b */
[----:B------:R-:W-:Y:S01]  /*27b0*/  IMAD R0, R0, UR21, RZ ;  /* 0x0000001500007c24 */ /* 0x000fe2000f8e02ff */
[----:B------:R-:W-:Y:S01]  /*27c0*/  LEA.HI.X.SX32 R73, R8, R23, 0x1, P2 ;  /* 0x0000001708497211 */ /* 0x000fe200010f0eff */
[----:B------:R-:W-:Y:S01]  /*27d0*/  IMAD R4, R4, UR21, RZ ;  /* 0x0000001504047c24 */ /* 0x000fe2000f8e02ff */
[----:B------:R0:W-:Y:S02]  /*27e0*/  STL.64 [R1+0x190], R74 ;  /* 0x0001904a01007387 */ /* 0x0001e40000100a00 */
[----:B------:R-:W-:-:S02]  /*27f0*/  IADD3 R76, P1, PT, R0, R21, RZ ;  /* 0x00000015004c7210 */ /* 0x000fc40007f3e0ff */
[----:B------:R0:W2:Y:S04]  /*2800*/  @P0 LDG.E.U8 R51, desc[UR16][R74.64] ;  /* 0x000000104a330981 */ /* 0x0000a8000c1e1100 */
[----:B------:R1:W-:Y:S04]  /*2810*/  STL.64 [R1+0x170], R72 ;  /* 0x0001704801007387 */ /* 0x0003e80000100a00 */
[----:B------:R1:W2:Y:S01]  /*2820*/  @P0 LDG.E.U8 R59, desc[UR16][R72.64] ;  /* 0x00000010483b0981 */ /* 0x0002a2000c1e1100 */
[----:B0-----:R-:W-:Y:S02]  /*2830*/  IADD3 R74, P2, PT, R10, R21, RZ ;  /* 0x000000150a4a7210 */ /* 0x001fe40007f5e0ff */
[----:B------:R-:W-:-:S02]  /*2840*/  PRMT R63, RZ, 0x7610, R63 ;  /* 0x00007610ff3f7816 */ /* 0x000fc4000000003f */
[----:B------:R-:W-:Y:S02]  /*2850*/  PRMT R67, RZ, 0x7610, R67 ;  /* 0x00007610ff437816 */ /* 0x000fe40000000043 */
[----:B-1----:R-:W-:Y:S02]  /*2860*/  IADD3 R72, P3, PT, R4, R21, RZ ;  /* 0x0000001504487210 */ /* 0x002fe40007f7e0ff */
[----:B------:R-:W-:Y:S02]  /*2870*/  PRMT R71, RZ, 0x7610, R71 ;  /* 0x00007610ff477816 */ /* 0x000fe40000000047 */
[-C--:B------:R-:W-:Y:S02]  /*2880*/  LEA.HI.X.SX32 R77, R0, R23.reuse, 0x1, P1 ;  /* 0x00000017004d7211 */ /* 0x080fe400008f0eff */
[-C--:B------:R-:W-:Y:S02]  /*2890*/  LEA.HI.X.SX32 R73, R4, R23.reuse, 0x1, P3 ;  /* 0x0000001704497211 */ /* 0x080fe400018f0eff */
[----:B------:R-:W-:Y:S01]  /*28a0*/  LEA.HI.X.SX32 R75, R10, R23, 0x1, P2 ;  /* 0x000000170a4b7211 */ /* 0x000fe200010f0eff */
[----:B------:R0:W2:Y:S04]  /*28b0*/  @P0 LDG.E.U8 R63, desc[UR16][R76.64] ;  /* 0x000000104c3f0981 */ /* 0x0000a8000c1e1100 */
[----:B------:R1:W2:Y:S04]  /*28c0*/  @P0 LDG.E.U8 R67, desc[UR16][R74.64] ;  /* 0x000000104a430981 */ /* 0x0002a8000c1e1100 */
[----:B------:R0:W2:Y:S04]  /*28d0*/  @P0 LDG.E.U8 R71, desc[UR16][R72.64] ;  /* 0x0000001048470981 */ /* 0x0000a8000c1e1100 */
[----:B------:R0:W-:Y:S02]  /*28e0*/  STL.64 [R1+0x160], R76 ;  /* 0x0001604c01007387 */ /* 0x0001e40000100a00 */
[----:B0-----:R-:W0:Y:S01]  /*28f0*/  LDC R77, c[0x0][0x3d8] ;  /* 0x0000f600ff4d7b82 */ /* 0x001e220000000800 */
[----:B------:R-:W-:Y:S01]  /*2900*/  SHF.R.U32.HI R0, RZ, 0x7, R3 ;  /* 0x00000007ff007819 */ /* 0x000fe20000011603 */
[----:B------:R-:W-:Y:S03]  /*2910*/  STL.64 [R1+0x140], R72 ;  /* 0x0001404801007387 */ /* 0x000fe60000100a00 */
[----:B------:R-:W-:Y:S01]  /*2920*/  SGXT.U32 R0, R0, 0x1 ;  /* 0x000000010000781a */ /* 0x000fe20000000000 */
[----:B------:R1:W-:Y:S02]  /*2930*/  STL.64 [R1+0x150], R74 ;  /* 0x0001504a01007387 */ /* 0x0003e40000100a00 */
[----:B-1----:R-:W1:Y:S02]  /*2940*/  LDC.64 R74, c[0x0][0x390] ;  /* 0x0000e400ff4a7b82 */ /* 0x002e640000000a00 */
[----:B0-----:R-:W-:-:S04]  /*2950*/  IMAD R4, R0, R77, RZ ;  /* 0x0000004d00047224 */ /* 0x001fc800078e02ff */
[----:B------:R-:W-:-:S04]  /*2960*/  IMAD R6, R77, 0x2, R4 ;  /* 0x000000024d067824 */ /* 0x000fc800078e0204 */
[----:B------:R-:W-:Y:S01]  /*2970*/  IMAD R8, R77, 0x2, R6 ;  /* 0x000000024d087824 */ /* 0x000fe200078e0206 */
[----:B---3--:R-:W-:-:S03]  /*2980*/  UIMAD UR22, UR5, UR22, URZ ;  /* 0x00000016051672a4 */ /* 0x008fc6000f8e02ff */
[C---:B------:R-:W-:Y:S02]  /*2990*/  IMAD R10, R77.reuse, 0x2, R8 ;  /* 0x000000024d0a7824 */ /* 0x040fe400078e0208 */
[----:B------:R-:W-:Y:S02]  /*29a0*/  IMAD R21, R2, UR23, RZ ;  /* 0x0000001702157c24 */ /* 0x000fe4000f8e02ff */
[----:B------:R-:W-:Y:S01]  /*29b0*/  IMAD R12, R77, 0x2, R10 ;  /* 0x000000024d0c7824 */ /* 0x000fe200078e020a */
[----:B------:R-:W-:Y:S02]  /*29c0*/  USHF.R.S32.HI UR11, URZ, 0x1f, UR22 ;  /* 0x0000001fff0b7899 */ /* 0x000fe40008011416 */
[----:B-1----:R-:W-:Y:S01]  /*29d0*/  IADD3 R73, P1, P2, R21, UR22, R74 ;  /* 0x0000001615497c10 */ /* 0x002fe2000fa3e04a */
[----:B------:R-:W-:Y:S01]  /*29e0*/  IMAD R14, R77, 0x2, R12 ;  /* 0x000000024d0e7824 */ /* 0x000fe200078e020c */
[----:B------:R-:W-:-:S03]  /*29f0*/  SHF.R.S32.HI R22, RZ, 0x1f, R21 ;  /* 0x0000001fff167819 */ /* 0x000fc60000011415 */
[C---:B------:R-:W-:Y:S01]  /*2a00*/  IMAD R16, R77.reuse, 0x2, R14 ;  /* 0x000000024d107824 */ /* 0x040fe200078e020e */
[----:B------:R-:W-:Y:S02]  /*2a10*/  IADD3.X R75, PT, PT, R22, UR11, R75, P1, P2 ;  /* 0x0000000b164b7c10 */ /* 0x000fe40008fe444b */
[-C--:B------:R-:W-:Y:S01]  /*2a20*/  IADD3 R80, P1, PT, R4, R73.reuse, RZ ;  /* 0x0000004904507210 */ /* 0x080fe20007f3e0ff */
[C---:B------:R-:W-:Y:S01]  /*2a30*/  IMAD R18, R77.reuse, 0x2, R16 ;  /* 0x000000024d127824 */ /* 0x040fe200078e0210 */
[----:B------:R-:W-:Y:S02]  /*2a40*/  IADD3 R78, P2, PT, R6, R73, RZ ;  /* 0x00000049064e7210 */ /* 0x000fe40007f5e0ff */
[-C--:B------:R-:W-:Y:S01]  /*2a50*/  LEA.HI.X.SX32 R81, R4, R75.reuse, 0x1, P1 ;  /* 0x0000004b04517211 */ /* 0x080fe200008f0eff */
[----:B------:R-:W-:Y:S01]  /*2a60*/  IMAD R20, R77, 0x2, R18 ;  /* 0x000000024d147824 */ /* 0x000fe200078e0212 */
[----:B------:R-:W-:-:S03]  /*2a70*/  LEA.HI.X.SX32 R79, R6, R75, 0x1, P2 ;  /* 0x0000004b064f7211 */ /* 0x000fc600010f0eff */
[----:B------:R0:W-:Y:S01]  /*2a80*/  STL.64 [R1+0x138], R80 ;  /* 0x0001385001007387 */ /* 0x0001e20000100a00 */
[----:B------:R-:W-:-:S03]  /*2a90*/  IMAD R2, R77, 0x2, R20 ;  /* 0x000000024d027824 */ /* 0x000fc600078e0214 */
[----:B------:R1:W-:Y:S01]  /*2aa0*/  STL.64 [R1+0x130], R78 ;  /* 0x0001304e01007387 */ /* 0x0003e20000100a00 */
[C---:B------:R-:W-:Y:S01]  /*2ab0*/  IMAD R21, R77.reuse, 0x2, R2 ;  /* 0x000000024d157824 */ /* 0x040fe200078e0202 */
[-C--:B0-----:R-:W-:Y:S02]  /*2ac0*/  IADD3 R80, P1, PT, R8, R73.reuse, RZ ;  /* 0x0000004908507210 */ /* 0x081fe40007f3e0ff */
[----:B-1----:R-:W-:Y:S02]  /*2ad0*/  IADD3 R78, P2, PT, R10, R73, RZ ;  /* 0x000000490a4e7210 */ /* 0x002fe40007f5e0ff */
[-C--:B------:R-:W-:Y:S02]  /*2ae0*/  LEA.HI.X.SX32 R81, R8, R75.reuse, 0x1, P1 ;  /* 0x0000004b08517211 */ /* 0x080fe400008f0eff */
[----:B------:R-:W-:Y:S01]  /*2af0*/  LEA.HI.X.SX32 R79, R10, R75, 0x1, P2 ;  /* 0x0000004b0a4f7211 */ /* 0x000fe200010f0eff */
[C---:B------:R-:W-:Y:S01]  /*2b00*/  IMAD R22, R77.reuse, 0x2, R21 ;  /* 0x000000024d167824 */ /* 0x040fe200078e0215 */
[----:B------:R-:W-:Y:S01]  /*2b10*/  IADD3 R82, P1, PT, R12, R73, RZ ;  /* 0x000000490c527210 */ /* 0x000fe20007f3e0ff */
[----:B------:R0:W-:Y:S02]  /*2b20*/  STL.64 [R1+0x128], R80 ;  /* 0x0001285001007387 */ /* 0x0001e40000100a00 */
[----:B------:R-:W-:-:S02]  /*2b30*/  IMAD R23, R77, 0x2, R22 ;  /* 0x000000024d177824 */ /* 0x000fc400078e0216 */
[----:B------:R1:W-:Y:S01]  /*2b40*/  STL.64 [R1+0x120], R78 ;  /* 0x0001204e01007387 */ /* 0x0003e20000100a00 */
[----:B------:R-:W-:Y:S01]  /*2b50*/  LEA.HI.X.SX32 R83, R12, R75, 0x1, P1 ;  /* 0x0000004b0c537211 */ /* 0x000fe200008f0eff */
[C---:B------:R-:W-:Y:S01]  /*2b60*/  IMAD R4, R77.reuse, 0x2, R23 ;  /* 0x000000024d047824 */ /* 0x040fe200078e0217 */
[-C--:B0-----:R-:W-:Y:S02]  /*2b70*/  IADD3 R80, P2, PT, R14, R73.reuse, RZ ;  /* 0x000000490e507210 */ /* 0x081fe40007f5e0ff */
[----:B-1----:R-:W-:Y:S02]  /*2b80*/  IADD3 R78, P3, PT, R16, R73, RZ ;  /* 0x00000049104e7210 */ /* 0x002fe40007f7e0ff */
[-C--:B------:R-:W-:Y:S02]  /*2b90*/  LEA.HI.X.SX32 R81, R14, R75.reuse, 0x1, P2 ;  /* 0x0000004b0e517211 */ /* 0x080fe400010f0eff */
[----:B------:R-:W-:Y:S01]  /*2ba0*/  LEA.HI.X.SX32 R79, R16, R75, 0x1, P3 ;  /* 0x0000004b104f7211 */ /* 0x000fe200018f0eff */
[----:B------:R0:W-:Y:S01]  /*2bb0*/  STL.64 [R1+0x118], R82 ;  /* 0x0001185201007387 */ /* 0x0001e20000100a00 */
[----:B------:R-:W-:-:S03]  /*2bc0*/  IMAD R6, R77, 0x2, R4 ;  /* 0x000000024d067824 */ /* 0x000fc600078e0204 */
[----:B------:R1:W-:Y:S04]  /*2bd0*/  STL.64 [R1+0xf8], R80 ;  /* 0x0000f85001007387 */ /* 0x0003e80000100a00 */
[----:B------:R3:W-:Y:S01]  /*2be0*/  STL.64 [R1+0xd0], R78 ;  /* 0x0000d04e01007387 */ /* 0x0007e20000100a00 */
[-C--:B0-----:R-:W-:Y:S02]  /*2bf0*/  IADD3 R82, P1, PT, R18, R73.reuse, RZ ;  /* 0x0000004912527210 */ /* 0x081fe40007f3e0ff */
[----:B-1----:R-:W-:Y:S01]  /*2c00*/  IADD3 R80, P2, PT, R20, R73, RZ ;  /* 0x0000004914507210 */ /* 0x002fe20007f5e0ff */
[----:B------:R-:W-:Y:S01]  /*2c10*/  IMAD R8, R77, 0x2, R6 ;  /* 0x000000024d087824 */ /* 0x000fe200078e0206 */
[----:B------:R-:W-:Y:S02]  /*2c20*/  LEA.HI.X.SX32 R83, R18, R75, 0x1, P1 ;  /* 0x0000004b12537211 */ /* 0x000fe400008f0eff */
[----:B---3--:R-:W-:-:S02]  /*2c30*/  IADD3 R78, P3, PT, R2, R73, RZ ;  /* 0x00000049024e7210 */ /* 0x008fc40007f7e0ff */
[-C--:B------:R-:W-:Y:S02]  /*2c40*/  LEA.HI.X.SX32 R81, R20, R75.reuse, 0x1, P2 ;  /* 0x0000004b14517211 */ /* 0x080fe400010f0eff */
[----:B------:R-:W-:Y:S01]  /*2c50*/  LEA.HI.X.SX32 R79, R2, R75, 0x1, P3 ;  /* 0x0000004b024f7211 */ /* 0x000fe200018f0eff */
[C---:B------:R-:W-:Y:S01]  /*2c60*/  IMAD R10, R77.reuse, 0x2, R8 ;  /* 0x000000024d0a7824 */ /* 0x040fe200078e0208 */
[----:B------:R0:W-:Y:S04]  /*2c70*/  STL.64 [R1+0xc8], R82 ;  /* 0x0000c85201007387 */ /* 0x0001e80000100a00 */
[----:B------:R1:W-:Y:S01]  /*2c80*/  STL.64 [R1+0xc0], R80 ;  /* 0x0000c05001007387 */ /* 0x0003e20000100a00 */
[----:B------:R-:W-:-:S03]  /*2c90*/  IMAD R12, R77, 0x2, R10 ;  /* 0x000000024d0c7824 */ /* 0x000fc600078e020a */
[----:B------:R3:W-:Y:S01]  /*2ca0*/  STL.64 [R1+0xb8], R78 ;  /* 0x0000b84e01007387 */ /* 0x0007e20000100a00 */
[CC--:B0-----:R-:W-:Y:S02]  /*2cb0*/  IADD3 R82, P1, PT, R21.reuse, R73.reuse, RZ ;  /* 0x0000004915527210 */ /* 0x0c1fe40007f3e0ff */
[C---:B-1----:R-:W-:Y:S02]  /*2cc0*/  IADD3 R80, P2, PT, R22.reuse, R73, RZ ;  /* 0x0000004916507210 */ /* 0x042fe40007f5e0ff */
[----:B------:R-:W-:Y:S02]  /*2cd0*/  LEA.HI.X.SX32 R83, R21, R75, 0x1, P1 ;  /* 0x0000004b15537211 */ /* 0x000fe400008f0eff */
[----:B---3--:R-:W-:Y:S02]  /*2ce0*/  IADD3 R78, P3, PT, R23, R73, RZ ;  /* 0x00000049174e7210 */ /* 0x008fe40007f7e0ff */
[-C--:B------:R-:W-:Y:S01]  /*2cf0*/  LEA.HI.X.SX32 R81, R22, R75.reuse, 0x1, P2 ;  /* 0x0000004b16517211 */ /* 0x080fe200010f0eff */
[----:B------:R-:W-:Y:S01]  /*2d00*/  IMAD R14, R77, 0x2, R12 ;  /* 0x000000024d0e7824 */ /* 0x000fe200078e020c */
[----:B------:R-:W-:Y:S01]  /*2d10*/  LEA.HI.X.SX32 R79, R23, R75, 0x1, P3 ;  /* 0x0000004b174f7211 */ /* 0x000fe200018f0eff */
[----:B------:R0:W-:Y:S02]  /*2d20*/  STL.64 [R1+0xb0], R82 ;  /* 0x0000b05201007387 */ /* 0x0001e40000100a00 */
[----:B------:R-:W-:-:S02]  /*2d30*/  IMAD R2, R77, 0x2, R14 ;  /* 0x000000024d027824 */ /* 0x000fc400078e020e */
        /* <DEDUP_REMOVED lines=9> */
[----:B------:R-:W-:Y:S01]  /*2dd0*/  IMAD R18, R77, 0x2, R16 ;  /* 0x000000024d127824 */ /* 0x000fe200078e0210 */
[----:B------:R-:W-:Y:S01]  /*2de0*/  STL.64 [R1+0x98], R82 ;  /* 0x0000985201007387 */ /* 0x000fe20000100a00 */
[----:B------:R-:W-:-:S03]  /*2df0*/  IADD3 R22, P3, PT, R14, R73, RZ ;  /* 0x000000490e167210 */ /* 0x000fc60007f7e0ff */
[----:B------:R0:W-:Y:S01]  /*2e00*/  STL.64 [R1+0x90], R80 ;  /* 0x0000905001007387 */ /* 0x0001e20000100a00 */
[----:B------:R-:W-:-:S03]  /*2e10*/  IMAD R20, R77, 0x2, R18 ;  /* 0x000000024d147824 */ /* 0x000fc600078e0212 */
[----:B------:R1:W-:Y:S01]  /*2e20*/  STL.64 [R1+0x88], R78 ;  /* 0x0000884e01007387 */ /* 0x0003e20000100a00 */
[C---:B------:R-:W-:Y:S01]  /*2e30*/  IMAD R4, R77.reuse, 0x2, R20 ;  /* 0x000000024d047824 */ /* 0x040fe200078e0214 */
[----:B------:R-:W-:Y:S02]  /*2e40*/  LEA.HI.X.SX32 R23, R14, R75, 0x1, P3 ;  /* 0x0000004b0e177211 */ /* 0x000fe400018f0eff */
[-C--:B0-----:R-:W-:Y:S02]  /*2e50*/  IADD3 R80, P1, PT, R10, R73.reuse, RZ ;  /* 0x000000490a507210 */ /* 0x081fe40007f3e0ff */
[----:B-1----:R-:W-:Y:S02]  /*2e60*/  IADD3 R78, P2, PT, R12, R73, RZ ;  /* 0x000000490c4e7210 */ /* 0x002fe40007f5e0ff */
[-C--:B------:R-:W-:Y:S02]  /*2e70*/  LEA.HI.X.SX32 R81, R10, R75.reuse, 0x1, P1 ;  /* 0x0000004b0a517211 */ /* 0x080fe400008f0eff */
[----:B------:R-:W-:Y:S01]  /*2e80*/  LEA.HI.X.SX32 R79, R12, R75, 0x1, P2 ;  /* 0x0000004b0c4f7211 */ /* 0x000fe200010f0eff */
[----:B------:R-:W-:-:S02]  /*2e90*/  IMAD R6, R77, 0x2, R4 ;  /* 0x000000024d067824 */ /* 0x000fc400078e0204 */
[----:B------:R0:W-:Y:S04]  /*2ea0*/  STL.64 [R1+0x80], R80 ;  /* 0x0000805001007387 */ /* 0x0001e80000100a00 */
[----:B------:R1:W-:Y:S01]  /*2eb0*/  STL.64 [R1+0x78], R78 ;  /* 0x0000784e01007387 */ /* 0x0003e20000100a00 */
[----:B------:R-:W-:-:S03]  /*2ec0*/  IMAD R8, R77, 0x2, R6 ;  /* 0x000000024d087824 */ /* 0x000fc600078e0206 */
[----:B------:R3:W-:Y:S01]  /*2ed0*/  STL.64 [R1+0x70], R22 ;  /* 0x0000701601007387 */ /* 0x0007e20000100a00 */
[-C--:B0-----:R-:W-:Y:S02]  /*2ee0*/  IADD3 R80, P1, PT, R2, R73.reuse, RZ ;  /* 0x0000004902507210 */ /* 0x081fe40007f3e0ff */
[----:B-1----:R-:W-:Y:S02]  /*2ef0*/  IADD3 R78, P2, PT, R16, R73, RZ ;  /* 0x00000049104e7210 */ /* 0x002fe40007f5e0ff */
[----:B------:R-:W-:Y:S02]  /*2f00*/  LEA.HI.X.SX32 R81, R2, R75, 0x1, P1 ;  /* 0x0000004b02517211 */ /* 0x000fe400008f0eff */
[----:B---3--:R-:W-:Y:S02]  /*2f10*/  IADD3 R22, P3, PT, R18, R73, RZ ;  /* 0x0000004912167210 */ /* 0x008fe40007f7e0ff */
[-C--:B------:R-:W-:Y:S02]  /*2f20*/  LEA.HI.X.SX32 R79, R16, R75.reuse, 0x1, P2 ;  /* 0x0000004b104f7211 */ /* 0x080fe400010f0eff */
[----:B------:R-:W-:Y:S01]  /*2f30*/  LEA.HI.X.SX32 R23, R18, R75, 0x1, P3 ;  /* 0x0000004b12177211 */ /* 0x000fe200018f0eff */
[C---:B------:R-:W-:Y:S01]  /*2f40*/  IMAD R10, R77.reuse, 0x2, R8 ;  /* 0x000000024d0a7824 */ /* 0x040fe200078e0208 */
[----:B------:R0:W-:Y:S04]  /*2f50*/  STL.64 [R1+0x68], R80 ;  /* 0x0000685001007387 */ /* 0x0001e80000100a00 */
[----:B------:R1:W-:Y:S01]  /*2f60*/  STL.64 [R1+0x60], R78 ;  /* 0x0000604e01007387 */ /* 0x0003e20000100a00 */
[----:B------:R-:W-:-:S03]  /*2f70*/  IMAD R2, R77, 0x2, R10 ;  /* 0x000000024d027824 */ /* 0x000fc600078e020a */
[----:B------:R3:W-:Y:S01]  /*2f80*/  STL.64 [R1+0x58], R22 ;  /* 0x0000581601007387 */ /* 0x0007e20000100a00 */
[-C--:B0-----:R-:W-:Y:S02]  /*2f90*/  IADD3 R80, P1, PT, R20, R73.reuse, RZ ;  /* 0x0000004914507210 */ /* 0x081fe40007f3e0ff */
[----:B-1----:R-:W-:Y:S02]  /*2fa0*/  IADD3 R78, P2, PT, R4, R73, RZ ;  /* 0x00000049044e7210 */ /* 0x002fe40007f5e0ff */
[----:B------:R-:W-:Y:S02]  /*2fb0*/  LEA.HI.X.SX32 R81, R20, R75, 0x1, P1 ;  /* 0x0000004b14517211 */ /* 0x000fe400008f0eff */
[----:B---3--:R-:W-:Y:S01]  /*2fc0*/  IADD3 R22, P3, PT, R6, R73, RZ ;  /* 0x0000004906167210 */ /* 0x008fe20007f7e0ff */
[C---:B------:R-:W-:Y:S01]  /*2fd0*/  IMAD R12, R77.reuse, 0x2, R2 ;  /* 0x000000024d0c7824 */ /* 0x040fe200078e0202 */
[-C--:B------:R-:W-:Y:S02]  /*2fe0*/  LEA.HI.X.SX32 R79, R4, R75.reuse, 0x1, P2 ;  /* 0x0000004b044f7211 */ /* 0x080fe400010f0eff */
[----:B------:R-:W-:Y:S01]  /*2ff0*/  LEA.HI.X.SX32 R23, R6, R75, 0x1, P3 ;  /* 0x0000004b06177211 */ /* 0x000fe200018f0eff */
[----:B------:R-:W-:Y:S01]  /*3000*/  STL.64 [R1+0x50], R80 ;  /* 0x0000505001007387 */ /* 0x000fe20000100a00 */
[----:B------:R-:W-:-:S03]  /*3010*/  IMAD R4, R77, 0x2, R12 ;  /* 0x000000024d047824 */ /* 0x000fc600078e020c */
[----:B------:R0:W-:Y:S01]  /*3020*/  STL.64 [R1+0x48], R78 ;  /* 0x0000484e01007387 */ /* 0x0001e20000100a00 */
[----:B------:R-:W-:-:S03]  /*3030*/  IADD3 R20, P3, PT, R2, R73, RZ ;  /* 0x0000004902147210 */ /* 0x000fc60007f7e0ff */
[----:B------:R1:W-:Y:S01]  /*3040*/  STL.64 [R1+0x40], R22 ;  /* 0x0000401601007387 */ /* 0x0003e20000100a00 */
[C---:B------:R-:W-:Y:S01]  /*3050*/  IMAD R6, R77.reuse, 0x2, R4 ;  /* 0x000000024d067824 */ /* 0x040fe200078e0204 */
[----:B------:R-:W-:Y:S02]  /*3060*/  LEA.HI.X.SX32 R21, R2, R75, 0x1, P3 ;  /* 0x0000004b02157211 */ /* 0x000fe400018f0eff */
[-C--:B0-----:R-:W-:Y:S02]  /*3070*/  IADD3 R78, P1, PT, R8, R73.reuse, RZ ;  /* 0x00000049084e7210 */ /* 0x081fe40007f3e0ff */
[----:B-1----:R-:W-:Y:S02]  /*3080*/  IADD3 R22, P2, PT, R10, R73, RZ ;  /* 0x000000490a167210 */ /* 0x002fe40007f5e0ff */
[-C--:B------:R-:W-:Y:S02]  /*3090*/  LEA.HI.X.SX32 R79, R8, R75.reuse, 0x1, P1 ;  /* 0x0000004b084f7211 */ /* 0x080fe400008f0eff */
[----:B------:R-:W-:Y:S01]  /*30a0*/  LEA.HI.X.SX32 R23, R10, R75, 0x1, P2 ;  /* 0x0000004b0a177211 */ /* 0x000fe200010f0eff */
[----:B------:R-:W-:Y:S01]  /*30b0*/  IMAD R2, R77, 0x2, R6 ;  /* 0x000000024d027824 */ /* 0x000fe200078e0206 */
[C---:B------:R-:W-:Y:S01]  /*30c0*/  IADD3 R80, P1, PT, R12.reuse, R73, RZ ;  /* 0x000000490c507210 */ /* 0x040fe20007f3e0ff */
[----:B------:R0:W-:Y:S04]  /*30d0*/  STL.64 [R1+0x38], R78 ;  /* 0x0000384e01007387 */ /* 0x0001e80000100a00 */
[----:B------:R1:W-:Y:S01]  /*30e0*/  STL.64 [R1+0x30], R22 ;  /* 0x0000301601007387 */ /* 0x0003e20000100a00 */
[----:B------:R-:W-:-:S03]  /*30f0*/  LEA.HI.X.SX32 R81, R12, R75, 0x1, P1 ;  /* 0x0000004b0c517211 */ /* 0x000fc600008f0eff */
[----:B------:R3:W-:Y:S01]  /*3100*/  STL.64 [R1+0x28], R20 ;  /* 0x0000281401007387 */ /* 0x0007e20000100a00 */
[-C--:B0-----:R-:W-:Y:S02]  /*3110*/  IADD3 R78, P2, PT, R4, R73.reuse, RZ ;  /* 0x00000049044e7210 */ /* 0x081fe40007f5e0ff */
[-C--:B-1----:R-:W-:Y:S02]  /*3120*/  IADD3 R22, P3, PT, R6, R73.reuse, RZ ;  /* 0x0000004906167210 */ /* 0x082fe40007f7e0ff */
[----:B------:R-:W-:Y:S02]  /*3130*/  SHF.R.S32.HI R0, RZ, 0x7, R3 ;  /* 0x00000007ff007819 */ /* 0x000fe40000011403 */
[----:B---3--:R-:W-:Y:S02]  /*3140*/  IADD3 R20, P4, PT, R2, R73, RZ ;  /* 0x0000004902147210 */ /* 0x008fe40007f9e0ff */
[-C--:B------:R-:W-:Y:S02]  /*3150*/  LEA.HI.X.SX32 R79, R4, R75.reuse, 0x1, P2 ;  /* 0x0000004b044f7211 */ /* 0x080fe400010f0eff */
[----:B------:R-:W-:-:S02]  /*3160*/  LEA.HI.X.SX32 R23, R6, R75, 0x1, P3 ;  /* 0x0000004b06177211 */ /* 0x000fc400018f0eff */
[----:B------:R-:W-:Y:S01]  /*3170*/  LEA.HI.X.SX32 R21, R2, R75, 0x1, P4 ;  /* 0x0000004b02157211 */ /* 0x000fe200020f0eff */
[----:B------:R0:W-:Y:S01]  /*3180*/  STL.64 [R1+0x20], R80 ;  /* 0x0000205001007387 */ /* 0x0001e20000100a00 */
[----:B------:R-:W-:Y:S01]  /*3190*/  SGXT R0, R0, 0x1 ;  /* 0x000000010000781a */ /* 0x000fe20000000200 */
[----:B------:R-:W-:-:S04]  /*31a0*/  @!UP1 UIADD3 UR18, UPT, UPT, -UR14, 0x100000, URZ ;  /* 0x001000000e129890 */ /* 0x000fc8000fffe1ff */
[----:B------:R-:W-:Y:S02]  /*31b0*/  @!UP1 USHF.L.U32 UR19, UR18, 0xb, URZ ;  /* 0x0000000b12139899 */ /* 0x000fe400080006ff */
[----:B------:R-:W-:Y:S01]  /*31c0*/  @!UP1 USHF.L.U32 UR18, UR18, 0x1, URZ ;  /* 0x0000000112129899 */ /* 0x000fe200080006ff */
[----:B------:R0:W-:Y:S01]  /*31d0*/  STL.64 [R1+0x18], R78 ;  /* 0x0000184e01007387 */ /* 0x0001e20000100a00 */
[----:B------:R-:W-:-:S03]  /*31e0*/  LOP3.LUT R0, R0, 0x90, RZ, 0xc0, !PT ;  /* 0x0000009000007812 */ /* 0x000fc600078ec0ff */
[----:B------:R0:W-:Y:S04]  /*31f0*/  STL.64 [R1+0x10], R22 ;  /* 0x0000101601007387 */ /* 0x0001e80000100a00 */
[----:B------:R0:W-:Y:S01]  /*3200*/  STL.64 [R1+0x8], R20 ;  /* 0x0000081401007387 */ /* 0x0001e20000100a00 */
[----:B------:R-:W-:-:S04]  /*3210*/  @!UP1 UIADD3 UR14, UPT, UPT, -UR14, 0x100000, URZ ;  /* 0x001000000e0e9890 */ /* 0x000fc8000fffe1ff */
[----:B------:R-:W-:Y:S02]  /*3220*/  @!UP1 USHF.L.U32 UR15, UR14, 0xb, URZ ;  /* 0x0000000b0e0f9899 */ /* 0x000fe400080006ff */
[----:B------:R-:W-:Y:S01]  /*3230*/  @!UP1 USHF.L.U32 UR14, UR14, 0x1, URZ ;  /* 0x000000010e0e9899 */ /* 0x000fe200080006ff */
[----:B------:R-:W-:Y:S01]  /*3240*/  VOTEU.ALL UP2, P5 ;  /* 0x0000000000ff7886 */ /* 0x000fe20002840000 */
[----:B------:R-:W-:Y:S02]  /*3250*/  LOP3.LUT R0, R0, 0x7f, R3, 0x78, !PT ;  /* 0x0000007f00007812 */ /* 0x000fe400078e7803 */
[----:B------:R-:W-:Y:S01]  /*3260*/  ISETP.EQ.U32.AND P1, PT, RZ, UR28, P0 ;  /* 0x0000001cff007c0c */ /* 0x000fe20008722070 */
[----:B------:R-:W-:Y:S01]  /*3270*/  UIADD3 UR11, UPT, UPT, UR7, 0x80, URZ ;  /* 0x00000080070b7890 */ /* 0x000fe2000fffe0ff */
[----:B------:R-:W-:Y:S01]  /*3280*/  LOP3.LUT R2, R0, 0x20, RZ, 0x3c, !PT ;  /* 0x0000002000027812 */ /* 0x000fe200078e3cff */
[----:B------:R0:W1:Y:S01]  /*3290*/  @!UP2 SYNCS.EXCH.64 URZ, [UR6+0x12008], UR18 ;  /* 0x0120081206ffa5b2 */ /* 0x0000620008000100 */
[----:B------:R-:W-:Y:S01]  /*32a0*/  VOTEU.ALL UP2, P5 ;  /* 0x0000000000ff7886 */ /* 0x000fe20002840000 */
[----:B--2---:R0:W-:Y:S01]  /*32b0*/  STS.U8 [R0+UR6+0xc000], R5 ;  /* 0x00c0000500007988 */ /* 0x0041e20008000006 */
[----:B------:R-:W-:-:S03]  /*32c0*/  UIADD3 UR4, UPT, UPT, UR4, UR11, URZ ;  /* 0x0000000b04047290 */ /* 0x000fc6000fffe0ff */
[----:B------:R0:W-:Y:S04]  /*32d0*/  STS.U8 [R0+UR6+0xc200], R7 ;  /* 0x00c2000700007988 */ /* 0x0001e80008000006 */
[----:B------:R0:W-:Y:S04]  /*32e0*/  STS.U8 [R0+UR6+0xc400], R9 ;  /* 0x00c4000900007988 */ /* 0x0001e80008000006 */
[----:B------:R0:W-:Y:S04]  /*32f0*/  STS.U8 [R0+UR6+0xc600], R11 ;  /* 0x00c6000b00007988 */ /* 0x0001e80008000006 */
[----:B----4-:R0:W-:Y:S04]  /*3300*/  STS.U8 [R0+UR6+0xc800], R13 ;  /* 0x00c8000d00007988 */ /* 0x0101e80008000006 */
[----:B------:R0:W-:Y:S04]  /*3310*/  STS.U8 [R0+UR6+0xca00], R15 ;  /* 0x00ca000f00007988 */ /* 0x0001e80008000006 */
        /* <DEDUP_REMOVED lines=9> */
[----:B------:R0:W-:Y:S01]  /*33b0*/  STS.U8 [R0+UR6+0xde00], R69 ;  /* 0x00de004500007988 */ /* 0x0001e20008000006 */
[----:B------:R-:W-:-:S03]  /*33c0*/  ULEA UR13, UR13, UR4, 0x5 ;  /* 0x000000040d0d7291 */ /* 0x000fc6000f8e28ff */
[----:B------:R0:W-:Y:S01]  /*33d0*/  STS.U8 [R2+UR6+0xc100], R25 ;  /* 0x00c1001902007988 */ /* 0x0001e20008000006 */
[----:B------:R-:W-:-:S03]  /*33e0*/  UIADD3 UR20, UPT, UPT, UR6, 0xe000, URZ ;  /* 0x0000e00006147890 */ /* 0x000fc6000fffe0ff */
        /* <DEDUP_REMOVED lines=15> */
[----:B-1----:R1:W-:Y:S06]  /*34e0*/  MEMBAR.ALL.CTA ;  /* 0x0000000000007992 */ /* 0x0023ec0000008000 */
[----:B-1----:R-:W-:Y:S04]  /*34f0*/  FENCE.VIEW.ASYNC.S ;  /* 0x00000000000073c6 */ /* 0x002fe80000000000 */
[----:B------:R-:W1:Y:S02]  /*3500*/  FENCE.VIEW.ASYNC.S ;  /* 0x00000000000073c6 */ /* 0x000e640000000000 */
[----:B-1----:R0:W1:Y:S01]  /*3510*/  @!UP2 SYNCS.EXCH.64 URZ, [UR6+0xe000], UR14 ;  /* 0x00e0000e06ffa5b2 */ /* 0x0020620008000100 */
[----:B------:R-:W-:Y:S01]  /*3520*/  PRMT R133, RZ, 0x7610, R133 ;  /* 0x00007610ff857816 */ /* 0x000fe20000000085 */
[----:B-1----:R-:W-:Y:S06]  /*3530*/  BAR.SYNC.DEFER_BLOCKING 0x0 ;  /* 0x0000000000007b1d */ /* 0x002fec0000010000 */
[----:B0-----:R-:W-:Y:S05]  /*3540*/  @!P1 BRA `(.L_x_6) ;  /* 0x0000000000909947 */ /* 0x001fea0003800000 */
[----:B------:R-:W-:Y:S02]  /*3550*/  UIADD3 UR4, UPT, UPT, UR6, 0x8000, URZ ;  /* 0x0000800006047890 */ /* 0x000fe4000fffe0ff */
[----:B------:R-:W-:Y:S02]  /*3560*/  UIADD3 UR14, UPT, UPT, UR6, 0xc000, URZ ;  /* 0x0000c000060e7890 */ /* 0x000fe4000fffe0ff */
[----:B------:R-:W-:Y:S02]  /*3570*/  USHF.R.U32.HI UR26, URZ, 0x4, UR4 ;  /* 0x00000004ff1a7899 */ /* 0x000fe40008011604 */
[----:B------:R-:W-:Y:S02]  /*3580*/  USHF.R.U32.HI UR14, URZ, 0x4, UR14 ;  /* 0x00000004ff0e7899 */ /* 0x000fe4000801160e */
[----:B------:R-:W-:Y:S01]  /*3590*/  USGXT.U32 UR26, UR26, 0xe ;  /* 0x0000000e1a1a789a */ /* 0x000fe20008000000 */
[----:B------:R-:W-:Y:S01]  /*35a0*/  UMOV UR4, URZ ;  /* 0x000000ff00047c82 */ /* 0x000fe20008000000 */
[----:B------:R-:W-:-:S02]  /*35b0*/  USGXT.U32 UR18, UR14, 0xe ;  /* 0x0000000e0e12789a */ /* 0x000fc40008000000 */
[----:B------:R-:W-:Y:S01]  /*35c0*/  UIADD3 UR34, UP2, UPT, UR26, 0x100, URZ ;  /* 0x000001001a227890 */ /* 0x000fe2000ff5e0ff */
[----:B------:R-:W-:Y:S01]  /*35d0*/  UMOV UR24, 0xfffffffe ;  /* 0xfffffffe00187882 */ /* 0x000fe20000000000 */
[----:B------:R-:W-:Y:S02]  /*35e0*/  UMOV UR25, 0x7fffbfdf ;  /* 0x7fffbfdf00197882 */ /* 0x000fe40000000000 */
[----:B------:R-:W-:Y:S01]  /*35f0*/  UIADD3.X UR35, UPT, UPT, UR4, 0x40004040, URZ, UP2, !UPT ;  /* 0x4000404004237890 */ /* 0x000fe200097fe4ff */
[----:B------:R-:W-:Y:S01]  /*3600*/  UMOV UR19, URZ ;  /* 0x000000ff00137c82 */ /* 0x000fe20008000000 */
[----:B------:R-:W-:Y:S02]  /*3610*/  UIADD3 UR4, UPT, UPT, UR7, 0x100, URZ ;  /* 0x0000010007047890 */ /* 0x000fe4000fffe0ff */
[----:B------:R-:W-:Y:S02]  /*3620*/  UIADD3.64 UR24, UPT, UPT, UR18, -UR24, URZ ;  /* 0x8000001812187297 */ /* 0x000fe4000fffe0ff */
[----:B------:R-:W-:-:S02]  /*3630*/  UIADD3.64 UR30, UPT, UPT, UR34, 0x100, URZ ;  /* 0x00000100221e7897 */ /* 0x000fc4000fffe0ff */
[----:B------:R-:W-:Y:S02]  /*3640*/  UIADD3 UR22, UPT, UPT, UR7, 0x100, URZ ;  /* 0x0000010007167890 */ /* 0x000fe4000fffe0ff */
[----:B------:R-:W-:Y:S01]  /*3650*/  UIADD3.64 UR32, UPT, UPT, UR34, 0x200, URZ ;  /* 0x0000020022207897 */ /* 0x000fe2000fffe0ff */
[----:B------:R-:W-:Y:S01]  /*3660*/  UMOV UR36, 0x0 ;  /* 0x0000000000247882 */ /* 0x000fe20000000000 */
[----:B------:R-:W-:Y:S01]  /*3670*/  UMOV UR37, 0x8208010 ;  /* 0x0820801000257882 */ /* 0x000fe20000000000 */
[----:B------:R-:W-:Y:S01]  /*3680*/  UMOV UR19, 0x80004020 ;  /* 0x8000402000137882 */ /* 0x000fe20000000000 */
[----:B------:R-:W-:Y:S01]  /*3690*/  UMOV UR27, 0x40004040 ;  /* 0x40004040001b7882 */ /* 0x000fe20000000000 */
[----:B------:R-:W-:Y:S01]  /*36a0*/  UMOV UR38, 0x0 ;  /* 0x0000000000267882 */ /* 0x000fe20000000000 */
[----:B------:R-:W-:Y:S01]  /*36b0*/  UMOV UR39, 0x8208010 ;  /* 0x0820801000277882 */ /* 0x000fe20000000000 */
[----:B------:R-:W-:Y:S01]  /*36c0*/  UMOV UR40, 0x0 ;  /* 0x0000000000287882 */ /* 0x000fe20000000000 */
[----:B------:R-:W-:Y:S01]  /*36d0*/  UMOV UR41, 0x8208010 ;  /* 0x0820801000297882 */ /* 0x000fe20000000000 */
[----:B------:R-:W-:Y:S01]  /*36e0*/  UMOV UR14, UR20 ;  /* 0x00000014000e7c82 */ /* 0x000fe20008000000 */
[----:B------:R-:W-:Y:S01]  /*36f0*/  UMOV UR15, URZ ;  /* 0x000000ff000f7c82 */ /* 0x000fe20008000000 */
[----:B------:R0:W-:Y:S01]  /*3700*/  UTCQMMA gdesc[UR26], gdesc[UR18], tmem[UR11], tmem[UR36], idesc[UR37], !UPT ;  /* 0x00ff24121a0075ea */ /* 0x0001e2000f80030b */
[----:B------:R-:W-:Y:S01]  /*3710*/  UMOV UR42, 0x0 ;  /* 0x00000000002a7882 */ /* 0x000fe20000000000 */
[----:B------:R-:W-:Y:S01]  /*3720*/  UMOV UR43, 0x8208010 ;  /* 0x08208010002b7882 */ /* 0x000fe20000000000 */
[----:B------:R0:W-:Y:S01]  /*3730*/  UTCQMMA gdesc[UR34], gdesc[UR24], tmem[UR11], tmem[UR38], idesc[UR39], UPT ;  /* 0x00ff2618220075ea */ /* 0x0001e2000b80030b */
[----:B------:R-:W-:Y:S01]  /*3740*/  UMOV UR14, UR14 ;  /* 0x0000000e000e7c82 */ /* 0x000fe20008000000 */
[----:B------:R0:W-:Y:S01]  /*3750*/  UTCQMMA gdesc[UR30], gdesc[UR18], tmem[UR4], tmem[UR40], idesc[UR41], !UPT ;  /* 0x00ff28121e0075ea */ /* 0x0001e2000f800304 */
[----:B------:R0:W-:Y:S01]  /*3760*/  UTCQMMA gdesc[UR32], gdesc[UR24], tmem[UR22], tmem[UR42], idesc[UR43], UPT ;  /* 0x00ff2a18200075ea */ /* 0x0001e2000b800316 */
[----:B------:R0:W-:Y:S01]  /*3770*/  UTCBAR [UR14], URZ ;  /* 0x000000ff0e0073e9 */ /* 0x0001e200080000ff */
[----:B------:R-:W-:Y:S01]  /*3780*/  NOP ;  /* 0x0000000000007918 */ /* 0x000fe20000000000 */
.L_x_6:
[----:B------:R-:W-:Y:S05]  /*3790*/  @!P0 BRA `(.L_x_7) ;  /* 0x0000000000088947 */ /* 0x000fea0003800000 */
[----:B------:R-:W1:Y:S02]  /*37a0*/  SYNCS.PHASECHK.TRANS64.TRYWAIT P2, [UR6+0xe000], RZ ;  /* 0x00e000ffff0075a7 */ /* 0x000e640008041106 */
[----:B-1----:R-:W-:Y:S05]  /*37b0*/  @!P2 BRA `(.L_x_8) ;  /* 0x000000f800bca947 */ /* 0x002fea0003800000 */
.L_x_7:
[----:B------:R-:W2:Y:S01]  /*37c0*/  LDL.64 R146, [R1+0x138] ;  /* 0x0001380001927983 */ /* 0x000ea20000100a00 */
[----:B------:R-:W-:Y:S01]  /*37d0*/  BAR.SYNC.DEFER_BLOCKING 0x0 ;  /* 0x0000000000007b1d */ /* 0x000fe20000010000 */
[----:B------:R-:W-:-:S05]  /*37e0*/  LOP3.LUT P2, RZ, R3, 0xff, RZ, 0xc0, !PT ;  /* 0x000000ff03ff7812 */ /* 0x000fca000784c0ff */
[----:B------:R-:W3:Y:S04]  /*37f0*/  LDL.64 R144, [R1+0x118] ;  /* 0x0001180001907983 */ /* 0x000ee80000100a00 */
[----:B------:R-:W4:Y:S04]  /*3800*/  LDL.64 R142, [R1+0xc0] ;  /* 0x0000c000018e7983 */ /* 0x000f280000100a00 */
[----:B------:R-:W5:Y:S04]  /*3810*/  LDL.64 R140, [R1+0xa0] ;  /* 0x0000a000018c7983 */ /* 0x000f680000100a00 */
[----:B------:R-:W3:Y:S04]  /*3820*/  LDL.64 R152, [R1+0x80] ;  /* 0x0000800001987983 */ /* 0x000ee80000100a00 */
[----:B------:R-:W3:Y:S01]  /*3830*/  LDL.64 R150, [R1+0x60] ;  /* 0x0000600001967983 */ /* 0x000ee20000100a00 */
[----:B------:R-:W1:Y:S03]  /*3840*/  @!P2 SYNCS.CCTL.IV [UR6+0xe000] ;  /* 0x00e00000ff00a9b1 */ /* 0x000e660008000006 */
[----:B------:R-:W3:Y:S04]  /*3850*/  LDL.64 R148, [R1+0x40] ;  /* 0x0000400001947983 */ /* 0x000ee80000100a00 */
[----:B------:R-:W3:Y:S04]  /*3860*/  LDL.64 R156, [R1+0x20] ;  /* 0x00002000019c7983 */ /* 0x000ee80000100a00 */
[----:B------:R-:W3:Y:S01]  /*3870*/  LDL.64 R154, [R1+0x78] ;  /* 0x00007800019a7983 */ /* 0x000ee20000100a00 */
[----:B------:R-:W-:Y:S01]  /*3880*/  PRMT R139, RZ, 0x7610, R139 ;  /* 0x00007610ff8b7816 */ /* 0x000fe2000000008b */
[----:B0-----:R-:W0:Y:S01]  /*3890*/  LDCU UR4, c[0x0][0x3a8] ;  /* 0x00007500ff0477ac */ /* 0x001e220008000800 */
[----:B------:R-:W0:Y:S01]  /*38a0*/  LDTM.x128 R4, tmem[UR13] ;  /* 0x0000000d000479ee */ /* 0x000e2200083c0000 */
[----:B------:R-:W-:Y:S01]  /*38b0*/  NOP ;  /* 0x0000000000007918 */ /* 0x000fe20000000000 */
[----:B--2---:R-:W1:Y:S04]  /*38c0*/  @P0 LDG.E.U8 R133, desc[UR16][R146.64] ;  /* 0x0000001092850981 */ /* 0x004e68000c1e1100 */
[----:B------:R-:W2:Y:S04]  /*38d0*/  LDL.64 R146, [R1+0x130] ;  /* 0x0001300001927983 */ /* 0x000ea80000100a00 */
[----:B-1----:R1:W-:Y:S02]  /*38e0*/  STS.U8 [R0+UR6+0xc000], R133 ;  /* 0x00c0008500007988 */ /* 0x0023e40008000006 */
[----:B-1----:R-:W-:-:S02]  /*38f0*/  PRMT R133, RZ, 0x7610, R133 ;  /* 0x00007610ff857816 */ /* 0x002fc40000000085 */
[----:B--2---:R-:W2:Y:S04]  /*3900*/  @P0 LDG.E.U8 R139, desc[UR16][R146.64] ;  /* 0x00000010928b0981 */ /* 0x004ea8000c1e1100 */
[----:B---3--:R-:W3:Y:S01]  /*3910*/  @P0 LDG.E.U8 R133, desc[UR16][R144.64] ;  /* 0x0000001090850981 */ /* 0x008ee2000c1e1100 */
[----:B------:R-:W-:Y:S02]  /*3920*/  PRMT R137, RZ, 0x7610, R137 ;  /* 0x00007610ff897816 */ /* 0x000fe40000000089 */
[----:B------:R-:W-:Y:S02]  /*3930*/  PRMT R135, RZ, 0x7610, R135 ;  /* 0x00007610ff877816 */ /* 0x000fe40000000087 */
[----:B------:R-:W-:Y:S01]  /*3940*/  LOP3.LUT R136, R0, 0x40, RZ, 0x3c, !PT ;  /* 0x0000004000887812 */ /* 0x000fe200078e3cff */
[----:B------:R-:W2:Y:S04]  /*3950*/  LDL.64 R146, [R1+0x128] ;  /* 0x0001280001927983 */ /* 0x000ea80000100a00 */
[----:B------:R-:W2:Y:S04]  /*3960*/  LDL.64 R144, [R1+0xf8] ;  /* 0x0000f80001907983 */ /* 0x000ea80000100a00 */
[----:B---3--:R1:W-:Y:S02]  /*3970*/  STS.U8 [R0+UR6+0xc400], R133 ;  /* 0x00c4008500007988 */ /* 0x0083e40008000006 */
[----:B-1----:R-:W-:-:S02]  /*3980*/  PRMT R133, RZ, 0x7610, R133 ;  /* 0x00007610ff857816 */ /* 0x002fc40000000085 */
[----:B--2---:R-:W2:Y:S04]  /*3990*/  @P0 LDG.E.U8 R137, desc[UR16][R144.64] ;  /* 0x0000001090890981 */ /* 0x004ea8000c1e1100 */
[----:B----4-:R-:W3:Y:S04]  /*39a0*/  @P0 LDG.E.U8 R133, desc[UR16][R142.64] ;  /* 0x000000108e850981 */ /* 0x010ee8000c1e1100 */
[----:B------:R-:W4:Y:S04]  /*39b0*/  LDL.64 R144, [R1+0xd0] ;  /* 0x0000d00001907983 */ /* 0x000f280000100a00 */
[----:B------:R-:W2:Y:S04]  /*39c0*/  LDL.64 R142, [R1+0xb8] ;  /* 0x0000b800018e7983 */ /* 0x000ea80000100a00 */
[----:B---3--:R1:W-:Y:S02]  /*39d0*/  STS.U8 [R0+UR6+0xc800], R133 ;  /* 0x00c8008500007988 */ /* 0x0083e40008000006 */
[----:B-1----:R-:W-:-:S02]  /*39e0*/  PRMT R133, RZ, 0x7610, R133 ;  /* 0x00007610ff857816 */ /* 0x002fc40000000085 */
[----:B--2---:R-:W2:Y:S04]  /*39f0*/  @P0 LDG.E.U8 R135, desc[UR16][R142.64] ;  /* 0x000000108e870981 */ /* 0x004ea8000c1e1100 */
[----:B-----5:R-:W3:Y:S04]  /*3a00*/  @P0 LDG.E.U8 R133, desc[UR16][R140.64] ;  /* 0x000000108c850981 */ /* 0x020ee8000c1e1100 */
[----:B------:R-:W5:Y:S04]  /*3a10*/  LDL.64 R142, [R1+0xb0] ;  /* 0x0000b000018e7983 */ /* 0x000f680000100a00 */
[----:B------:R-:W2:Y:S04]  /*3a20*/  LDL.64 R140, [R1+0x98] ;  /* 0x00009800018c7983 */ /* 0x000ea80000100a00 */
[----:B---3--:R1:W-:Y:S02]  /*3a30*/  STS.U8 [R0+UR6+0xcc00], R133 ;  /* 0x00cc008500007988 */ /* 0x0083e40008000006 */
[----:B-1----:R-:W-:-:S06]  /*3a40*/  PRMT R133, RZ, 0x7610, R133 ;  /* 0x00007610ff857816 */ /* 0x002fcc0000000085 */
[----:B------:R-:W3:Y:S04]  /*3a50*/  @P0 LDG.E.U8 R133, desc[UR16][R152.64] ;  /* 0x0000001098850981 */ /* 0x000ee8000c1e1100 */
        /* <DEDUP_REMOVED lines=15> */
[----:B--2---:R-:W2:Y:S04]  /*3b50*/  @P0 LDG.E.U8 R133, desc[UR16][R140.64] ;  /* 0x000000108c850981 */ /* 0x004ea8000c1e1100 */
[----:B------:R-:W3:Y:S04]  /*3b60*/  LDL.64 R140, [R1+0x90] ;  /* 0x00009000018c7983 */ /* 0x000ee80000100a00 */
[----:B--2---:R1:W-:Y:S02]  /*3b70*/  STS.U8 [R2+UR6+0xcd00], R133 ;  /* 0x00cd008502007988 */ /* 0x0043e40008000006 */
[----:B-1----:R-:W-:-:S06]  /*3b80*/  PRMT R133, RZ, 0x7610, R133 ;  /* 0x00007610ff857816 */ /* 0x002fcc0000000085 */
[----:B------:R-:W2:Y:S04]  /*3b90*/  @P0 LDG.E.U8 R133, desc[UR16][R154.64] ;  /* 0x000000109a850981 */ /* 0x000ea8000c1e1100 */
[----:B------:R1:W-:Y:S04]  /*3ba0*/  STS.U8 [R2+UR6+0xc100], R139 ;  /* 0x00c1008b02007988 */ /* 0x0003e80008000006 */
[----:B------:R-:W-:Y:S04]  /*3bb0*/  STS.U8 [R2+UR6+0xc500], R137 ;  /* 0x00c5008902007988 */ /* 0x000fe80008000006 */
[----:B------:R-:W-:Y:S04]  /*3bc0*/  STS.U8 [R2+UR6+0xc900], R135 ;  /* 0x00c9008702007988 */ /* 0x000fe80008000006 */
[----:B-1----:R-:W3:Y:S04]  /*3bd0*/  LDL.64 R138, [R1+0x70] ;  /* 0x00007000018a7983 */ /* 0x002ee80000100a00 */
[----:B------:R-:W3:Y:S04]  /*3be0*/  LDL.64 R154, [R1+0x30] ;  /* 0x00003000019a7983 */ /* 0x000ee80000100a00 */
[----:B--2---:R1:W-:Y:S02]  /*3bf0*/  STS.U8 [R2+UR6+0xd100], R133 ;  /* 0x00d1008502007988 */ /* 0x0043e40008000006 */
[----:B-1----:R-:W-:-:S06]  /*3c00*/  PRMT R133, RZ, 0x7610, R133 ;  /* 0x00007610ff857816 */ /* 0x002fcc0000000085 */
[----:B------:R-:W2:Y:S04]  /*3c10*/  @P0 LDG.E.U8 R133, desc[UR16][R152.64] ;  /* 0x0000001098850981 */ /* 0x000ea8000c1e1100 */
[----:B------:R-:W3:Y:S04]  /*3c20*/  LDL.64 R152, [R1+0x10] ;  /* 0x0000100001987983 */ /* 0x000ee80000100a00 */
[----:B--2---:R1:W-:Y:S02]  /*3c30*/  STS.U8 [R2+UR6+0xd500], R133 ;  /* 0x00d5008502007988 */ /* 0x0043e40008000006 */
[----:B-1----:R-:W-:-:S06]  /*3c40*/  PRMT R133, RZ, 0x7610, R133 ;  /* 0x00007610ff857816 */ /* 0x002fcc0000000085 */
[----:B------:R-:W2:Y:S01]  /*3c50*/  @P0 LDG.E.U8 R133, desc[UR16][R150.64] ;  /* 0x0000001096850981 */ /* 0x000ea2000c1e1100 */
[----:B------:R-:W-:Y:S02]  /*3c60*/  PRMT R135, RZ, 0x7610, R135 ;  /* 0x00007610ff877816 */ /* 0x000fe40000000087 */
[----:B------:R-:W-:-:S04]  /*3c70*/  PRMT R134, RZ, 0x7610, R134 ;  /* 0x00007610ff867816 */ /* 0x000fc80000000086 */
[----:B------:R-:W3:Y:S04]  /*3c80*/  @P0 LDG.E.U8 R135, desc[UR16][R146.64] ;  /* 0x0000001092870981 */ /* 0x000ee8000c1e1100 */
[----:B----4-:R-:W4:Y:S04]  /*3c90*/  @P0 LDG.E.U8 R134, desc[UR16][R144.64] ;  /* 0x0000001090860981 */ /* 0x010f28000c1e1100 */
[----:B------:R-:W3:Y:S04]  /*3ca0*/  LDL.64 R150, [R1+0x120] ;  /* 0x0001200001967983 */ /* 0x000ee80000100a00 */
[----:B------:R-:W3:Y:S04]  /*3cb0*/  LDL.64 R146, [R1+0xa8] ;  /* 0x0000a80001927983 */ /* 0x000ee80000100a00 */
[----:B------:R-:W3:Y:S04]  /*3cc0*/  LDL.64 R144, [R1+0x88] ;  /* 0x0000880001907983 */ /* 0x000ee80000100a00 */
[----:B--2---:R1:W-:Y:S02]  /*3cd0*/  STS.U8 [R2+UR6+0xd900], R133 ;  /* 0x00d9008502007988 */ /* 0x0043e40008000006 */
[----:B-1----:R-:W-:-:S06]  /*3ce0*/  PRMT R133, RZ, 0x7610, R133 ;  /* 0x00007610ff857816 */ /* 0x002fcc0000000085 */
[----:B------:R-:W2:Y:S04]  /*3cf0*/  @P0 LDG.E.U8 R133, desc[UR16][R148.64] ;  /* 0x0000001094850981 */ /* 0x000ea8000c1e1100 */
[----:B------:R-:W3:Y:S04]  /*3d00*/  LDL.64 R148, [R1+0xc8] ;  /* 0x0000c80001947983 */ /* 0x000ee80000100a00 */
[----:B--2---:R1:W-:Y:S02]  /*3d10*/  STS.U8 [R2+UR6+0xdd00], R133 ;  /* 0x00dd008502007988 */ /* 0x0043e40008000006 */
[----:B-1----:R-:W-:-:S06]  /*3d20*/  PRMT R2, RZ, 0x7610, R2 ;  /* 0x00007610ff027816 */ /* 0x002fcc0000000002 */
[----:B---3--:R-:W2:Y:S01]  /*3d30*/  @P0 LDG.E.U8 R2, desc[UR16][R140.64] ;  /* 0x000000108c020981 */ /* 0x008ea2000c1e1100 */
[----:B------:R-:W-:-:S06]  /*3d40*/  PRMT R133, RZ, 0x7610, R133 ;  /* 0x00007610ff857816 */ /* 0x000fcc0000000085 */
[----:B-----5:R-:W3:Y:S04]  /*3d50*/  @P0 LDG.E.U8 R133, desc[UR16][R142.64] ;  /* 0x000000108e850981 */ /* 0x020ee8000c1e1100 */
[----:B------:R-:W-:Y:S04]  /*3d60*/  STS.U8 [R136+UR6+0xc200], R135 ;  /* 0x00c2008788007988 */ /* 0x000fe80008000006 */
[----:B----4-:R1:W-:Y:S04]  /*3d70*/  STS.U8 [R136+UR6+0xc600], R134 ;  /* 0x00c6008688007988 */ /* 0x0103e80008000006 */
[----:B------:R-:W4:Y:S04]  /*3d80*/  LDL.64 R142, [R1+0x68] ;  /* 0x00006800018e7983 */ /* 0x000f280000100a00 */
[----:B------:R-:W5:Y:S04]  /*3d90*/  LDL.64 R140, [R1+0x48] ;  /* 0x00004800018c7983 */ /* 0x000f680000100a00 */
[----:B-1----:R-:W4:Y:S04]  /*3da0*/  LDL.64 R134, [R1+0x8] ;  /* 0x0000080001867983 */ /* 0x002f280000100a00 */
[----:B--2---:R1:W-:Y:S02]  /*3db0*/  STS.U8 [R136+UR6+0xce00], R2 ;  /* 0x00ce000288007988 */ /* 0x0043e40008000006 */
[----:B-1----:R-:W-:-:S06]  /*3dc0*/  PRMT R2, RZ, 0x7610, R2 ;  /* 0x00007610ff027816 */ /* 0x002fcc0000000002 */
[----:B------:R-:W2:Y:S04]  /*3dd0*/  @P0 LDG.E.U8 R2, desc[UR16][R138.64] ;  /* 0x000000108a020981 */ /* 0x000ea8000c1e1100 */
[----:B---3--:R-:W-:Y:S04]  /*3de0*/  STS.U8 [R136+UR6+0xca00], R133 ;  /* 0x00ca008588007988 */ /* 0x008fe80008000006 */
[----:B------:R-:W3:Y:S04]  /*3df0*/  LDL.64 R138, [R1+0x28] ;  /* 0x00002800018a7983 */ /* 0x000ee80000100a00 */
[----:B--2---:R1:W-:Y:S02]  /*3e00*/  STS.U8 [R136+UR6+0xd200], R2 ;  /* 0x00d2000288007988 */ /* 0x0043e40008000006 */
[----:B-1----:R-:W-:-:S06]  /*3e10*/  PRMT R2, RZ, 0x7610, R2 ;  /* 0x00007610ff027816 */ /* 0x002fcc0000000002 */
[----:B------:R-:W2:Y:S04]  /*3e20*/  @P0 LDG.E.U8 R2, desc[UR16][R156.64] ;  /* 0x000000109c020981 */ /* 0x000ea8000c1e1100 */
[----:B--2---:R1:W-:Y:S02]  /*3e30*/  STS.U8 [R136+UR6+0xd600], R2 ;  /* 0x00d6000288007988 */ /* 0x0043e40008000006 */
[----:B-1----:R-:W-:-:S06]  /*3e40*/  PRMT R2, RZ, 0x7610, R2 ;  /* 0x00007610ff027816 */ /* 0x002fcc0000000002 */
[----:B------:R-:W2:Y:S01]  /*3e50*/  @P0 LDG.E.U8 R2, desc[UR16][R154.64] ;  /* 0x000000109a020981 */ /* 0x000ea2000c1e1100 */
[----:B------:R-:W-:Y:S02]  /*3e60*/  LOP3.LUT R133, R0, 0x60, RZ, 0x3c, !PT ;  /* 0x0000006000857812 */ /* 0x000fe400078e3cff */
[----:B------:R-:W-:-:S06]  /*3e70*/  PRMT R0, RZ, 0x7610, R0 ;  /* 0x00007610ff007816 */ /* 0x000fcc0000000000 */
[----:B------:R-:W3:Y:S04]  /*3e80*/  @P0 LDG.E.U8 R0, desc[UR16][R148.64] ;  /* 0x0000001094000981 */ /* 0x000ee8000c1e1100 */
[----:B--2---:R1:W-:Y:S02]  /*3e90*/  STS.U8 [R136+UR6+0xda00], R2 ;  /* 0x00da000288007988 */ /* 0x0043e40008000006 */
[----:B-1----:R-:W-:-:S06]  /*3ea0*/  PRMT R2, RZ, 0x7610, R2 ;  /* 0x00007610ff027816 */ /* 0x002fcc0000000002 */
[----:B------:R-:W2:Y:S04]  /*3eb0*/  @P0 LDG.E.U8 R2, desc[UR16][R152.64] ;  /* 0x0000001098020981 */ /* 0x000ea8000c1e1100 */
[----:B--2---:R-:W-:Y:S04]  /*3ec0*/  STS.U8 [R136+UR6+0xde00], R2 ;  /* 0x00de000288007988 */ /* 0x004fe80008000006 */
[----:B---3--:R1:W-:Y:S02]  /*3ed0*/  STS.U8 [R133+UR6+0xc700], R0 ;  /* 0x00c7000085007988 */ /* 0x0083e40008000006 */
[----:B-1----:R-:W-:-:S06]  /*3ee0*/  PRMT R0, RZ, 0x7610, R0 ;  /* 0x00007610ff007816 */ /* 0x002fcc0000000000 */
[----:B------:R-:W2:Y:S04]  /*3ef0*/  @P0 LDG.E.U8 R0, desc[UR16][R146.64] ;  /* 0x0000001092000981 */ /* 0x000ea8000c1e1100 */
[----:B--2---:R1:W-:Y:S02]  /*3f00*/  STS.U8 [R133+UR6+0xcb00], R0 ;  /* 0x00cb000085007988 */ /* 0x0043e40008000006 */
[----:B-1----:R-:W-:-:S06]  /*3f10*/  PRMT R0, RZ, 0x7610, R0 ;  /* 0x00007610ff007816 */ /* 0x002fcc0000000000 */
[----:B------:R-:W2:Y:S04]  /*3f20*/  @P0 LDG.E.U8 R0, desc[UR16][R144.64] ;  /* 0x0000001090000981 */ /* 0x000ea8000c1e1100 */
[----:B--2---:R1:W-:Y:S02]  /*3f30*/  STS.U8 [R133+UR6+0xcf00], R0 ;  /* 0x00cf000085007988 */ /* 0x0043e40008000006 */
[----:B-1----:R-:W-:-:S06]  /*3f40*/  PRMT R0, RZ, 0x7610, R0 ;  /* 0x00007610ff007816 */ /* 0x002fcc0000000000 */
[----:B----4-:R-:W2:Y:S04]  /*3f50*/  @P0 LDG.E.U8 R0, desc[UR16][R142.64] ;  /* 0x000000108e000981 */ /* 0x010ea8000c1e1100 */
[----:B--2---:R1:W-:Y:S02]  /*3f60*/  STS.U8 [R133+UR6+0xd300], R0 ;  /* 0x00d3000085007988 */ /* 0x0043e40008000006 */
[----:B-1----:R-:W-:-:S06]  /*3f70*/  PRMT R0, RZ, 0x7610, R0 ;  /* 0x00007610ff007816 */ /* 0x002fcc0000000000 */
[----:B-----5:R-:W2:Y:S01]  /*3f80*/  @P0 LDG.E.U8 R0, desc[UR16][R140.64] ;  /* 0x000000108c000981 */ /* 0x020ea2000c1e1100 */
[----:B------:R-:W-:-:S06]  /*3f90*/  PRMT R2, RZ, 0x7610, R2 ;  /* 0x00007610ff027816 */ /* 0x000fcc0000000002 */
[----:B------:R-:W3:Y:S04]  /*3fa0*/  @P0 LDG.E.U8 R2, desc[UR16][R150.64] ;  /* 0x0000001096020981 */ /* 0x000ee8000c1e1100 */
[----:B--2---:R1:W-:Y:S02]  /*3fb0*/  STS.U8 [R133+UR6+0xd700], R0 ;  /* 0x00d7000085007988 */ /* 0x0043e40008000006 */
[----:B-1----:R-:W-:-:S06]  /*3fc0*/  PRMT R0, RZ, 0x7610, R0 ;  /* 0x00007610ff007816 */ /* 0x002fcc0000000000 */
[----:B------:R-:W2:Y:S01]  /*3fd0*/  @P0 LDG.E.U8 R0, desc[UR16][R138.64] ;  /* 0x000000108a000981 */ /* 0x000ea2000c1e1100 */
[----:B------:R-:W-:-:S03]  /*3fe0*/  ISETP.GT.AND P5, PT, R132, 0x2, PT ;  /* 0x000000028400780c */ /* 0x000fc60003fa4270 */
[----:B---3--:R-:W-:Y:S04]  /*3ff0*/  STS.U8 [R133+UR6+0xc300], R2 ;  /* 0x00c3000285007988 */ /* 0x008fe80008000006 */
[----:B--2---:R1:W-:Y:S02]  /*4000*/  STS.U8 [R133+UR6+0xdb00], R0 ;  /* 0x00db000085007988 */ /* 0x0043e40008000006 */
[----:B-1----:R-:W-:-:S06]  /*4010*/  PRMT R0, RZ, 0x7610, R0 ;  /* 0x00007610ff007816 */ /* 0x002fcc0000000000 */
[----:B------:R1:W2:Y:S01]  /*4020*/  @P0 LDG.E.U8 R0, desc[UR16][R134.64] ;  /* 0x0000001086000981 */ /* 0x0002a2000c1e1100 */
[----:B0-----:R-:W-:Y:S01]  /*4030*/  FMUL R2, R7, UR4 ;  /* 0x0000000407027c20 */ /* 0x001fe20008400000 */
[----:B------:R-:W-:Y:S01]  /*4040*/  FMUL R182, R39, UR4 ;  /* 0x0000000427b67c20 */ /* 0x000fe20008400000 */
[----:B------:R-:W-:Y:S01]  /*4050*/  FMUL R39, R95, UR4 ;  /* 0x000000045f277c20 */ /* 0x000fe20008400000 */
[----:B------:R-:W-:Y:S02]  /*4060*/  FMUL R11, R11, UR4 ;  /* 0x000000040b0b7c20 */ /* 0x000fe40008400000 */
[----:B------:R-:W-:Y:S02]  /*4070*/  FSEL R95, R2, -INF , P5 ;  /* 0xff800000025f7808 */ /* 0x000fe40002800000 */
[----:B------:R-:W-:Y:S01]  /*4080*/  ISETP.GT.AND P5, PT, R132, 0x6, PT ;  /* 0x000000068400780c */ /* 0x000fe20003fa4270 */
[----:B------:R-:W-:Y:S01]  /*4090*/  FMUL R150, R97, UR4 ;  /* 0x0000000461967c20 */ /* 0x000fe20008400000 */
[----:B------:R-:W-:-:S02]  /*40a0*/  FMUL R15, R15, UR4 ;  /* 0x000000040f0f7c20 */ /* 0x000fc40008400000 */
[----:B------:R-:W-:Y:S02]  /*40b0*/  FSEL R97, R11, -INF , P5 ;  /* 0xff8000000b617808 */ /* 0x000fe40002800000 */
[----:B------:R-:W-:Y:S01]  /*40c0*/  ISETP.GT.AND P5, PT, R132, 0xa, PT ;  /* 0x0000000a8400780c */ /* 0x000fe20003fa4270 */
[----:B------:R-:W-:Y:S01]  /*40d0*/  FMUL R183, R38, UR4 ;  /* 0x0000000426b77c20 */ /* 0x000fe20008400000 */
[----:B------:R-:W-:Y:S02]  /*40e0*/  FMUL R38, R93, UR4 ;  /* 0x000000045d267c20 */ /* 0x000fe40008400000 */
[----:B------:R-:W-:Y:S02]  /*40f0*/  FSEL R93, R15, -INF , P5 ;  /* 0xff8000000f5d7808 */ /* 0x000fe40002800000 */
[----:B------:R-:W-:Y:S01]  /*4100*/  ISETP.GT.AND P5, PT, R132, 0xe, PT ;  /* 0x0000000e8400780c */ /* 0x000fe20003fa4270 */
[----:B------:R-:W-:Y:S01]  /*4110*/  FMUL R177, R45, UR4 ;  /* 0x000000042db17c20 */ /* 0x000fe20008400000 */
        /* <DEDUP_REMOVED lines=11> */
[----:B------:R-:W-:Y:S01]  /*41d0*/  UISETP.GT.AND UP2, UPT, UR8, -0x1, UPT ;  /* 0xffffffff0800788c */ /* 0x000fe2000bf44270 */
[----:B------:R-:W-:Y:S01]  /*41e0*/  FMUL R185, R4, UR4 ;  /* 0x0000000404b97c20 */ /* 0x000fe20008400000 */
[----:B------:R-:W-:Y:S01]  /*41f0*/  FMUL R157, R76, UR4 ;  /* 0x000000044c9d7c20 */ /* 0x000fe20008400000 */
[----:B------:R-:W-:Y:S01]  /*4200*/  FMUL R4, R6, UR4 ;  /* 0x0000000406047c20 */ /* 0x000fe20008400000 */
[----:B------:R-:W-:-:S02]  /*4210*/  ISETP.GT.AND P3, PT, R132, RZ, PT ;  /* 0x000000ff8400720c */ /* 0x000fc40003f64270 */
[----:B------:R-:W-:Y:S01]  /*4220*/  ISETP.GT.AND P2, PT, R132, 0x1, PT ;  /* 0x000000018400780c */ /* 0x000fe20003f44270 */
[----:B------:R-:W-:Y:S01]  /*4230*/  FMUL R8, R8, UR4 ;  /* 0x0000000408087c20 */ /* 0x000fe20008400000 */
[----:B------:R-:W-:Y:S01]  /*4240*/  FMUL R152, R94, UR4 ;  /* 0x000000045e987c20 */ /* 0x000fe20008400000 */
[----:B------:R-:W-:Y:S01]  /*4250*/  FMUL R184, R122, UR4 ;  /* 0x000000047ab87c20 */ /* 0x000fe20008400000 */
[----:B------:R-:W-:Y:S02]  /*4260*/  ISETP.GT.AND P4, PT, R132, 0x3, PT ;  /* 0x000000038400780c */ /* 0x000fe40003f84270 */
[----:B------:R-:W-:Y:S01]  /*4270*/  FSEL R4, R4, -INF , P2 ;  /* 0xff80000004047808 */ /* 0x000fe20001000000 */
[----:B------:R-:W-:Y:S01]  /*4280*/  FMUL R10, R10, UR4 ;  /* 0x000000040a0a7c20 */ /* 0x000fe20008400000 */
[----:B------:R-:W-:Y:S01]  /*4290*/  ISETP.GT.AND P2, PT, R132, 0x5, PT ;  /* 0x000000058400780c */ /* 0x000fe20003f44270 */
[----:B------:R-:W-:Y:S01]  /*42a0*/  FMUL R12, R12, UR4 ;  /* 0x000000040c0c7c20 */ /* 0x000fe20008400000 */
[----:B------:R-:W-:Y:S01]  /*42b0*/  FMUL R151, R96, UR4 ;  /* 0x0000000460977c20 */ /* 0x000fe20008400000 */
[----:B------:R-:W-:Y:S01]  /*42c0*/  FMUL R181, R40, UR4 ;  /* 0x0000000428b57c20 */ /* 0x000fe20008400000 */
[----:B------:R-:W-:Y:S01]  /*42d0*/  FSEL R96, R10, -INF , P2 ;  /* 0xff8000000a607808 */ /* 0x000fe20001000000 */
[----:B------:R-:W-:Y:S01]  /*42e0*/  FMUL R40, R86, UR4 ;  /* 0x0000000456287c20 */ /* 0x000fe20008400000 */
[----:B------:R-:W-:Y:S01]  /*42f0*/  FMUL R13, R13, UR4 ;  /* 0x000000040d0d7c20 */ /* 0x000fe20008400000 */
[----:B------:R-:W-:Y:S01]  /*4300*/  FMUL R6, R14, UR4 ;  /* 0x000000040e067c20 */ /* 0x000fe20008400000 */
[----:B------:R-:W-:Y:S01]  /*4310*/  FMUL R86, R119, UR4 ;  /* 0x0000000477567c20 */ /* 0x000fe20008400000 */
[----:B------:R-:W-:Y:S01]  /*4320*/  ISETP.GT.AND P2, PT, R132, 0x9, PT ;  /* 0x000000098400780c */ /* 0x000fe20003f44270 */
[----:B------:R-:W-:Y:S01]  /*4330*/  FMUL R16, R16, UR4 ;  /* 0x0000000410107c20 */ /* 0x000fe20008400000 */
[----:B------:R-:W-:-:S02]  /*4340*/  FMUL R153, R92, UR4 ;  /* 0x000000045c997c20 */ /* 0x000fc40008400000 */
[----:B------:R-:W-:Y:S01]  /*4350*/  FSEL R6, R6, -INF , P2 ;  /* 0xff80000006067808 */ /* 0x000fe20001000000 */
[----:B------:R-:W-:Y:S01]  /*4360*/  FMUL R17, R17, UR4 ;  /* 0x0000000411117c20 */ /* 0x000fe20008400000 */
[----:B------:R-:W-:Y:S01]  /*4370*/  FMUL R7, R18, UR4 ;  /* 0x0000000412077c20 */ /* 0x000fe20008400000 */
[----:B-1----:R-:W-:Y:S01]  /*4380*/  FMUL R134, R118, UR4 ;  /* 0x0000000476867c20 */ /* 0x002fe20008400000 */
        /* <DEDUP_REMOVED lines=8> */
[----:B------:R-:W-:Y:S01]  /*4410*/  ISETP.GT.AND P2, PT, R132, 0x11, PT ;  /* 0x000000118400780c */ /* 0x000fe20003f44270 */
[----:B------:R-:W-:Y:S01]  /*4420*/  FMUL R175, R47, UR4 ;  /* 0x000000042faf7c20 */ /* 0x000fe20008400000 */
        /* <DEDUP_REMOVED lines=66> */
[----:B--2---:R0:W-:Y:S02]  /*4850*/  STS.U8 [R133+UR6+0xdf00], R0 ;  /* 0x00df000085007988 */ /* 0x0041e40008000006 */
[----:B0-----:R-:W-:-:S05]  /*4860*/  FMUL R0, R19, UR4 ;  /* 0x0000000413007c20 */ /* 0x001fca0008400000 */
[----:B------:R-:W-:Y:S02]  /*4870*/  FSEL R91, R0, -INF , P5 ;  /* 0xff800000005b7808 */ /* 0x000fe40002800000 */
[----:B------:R-:W-:-:S04]  /*4880*/  ISETP.GT.AND P5, PT, R132, 0x12, PT ;  /* 0x000000128400780c */ /* 0x000fc80003fa4270 */
[----:B------:R-:W-:Y:S02]  /*4890*/  FSEL R82, R23, -INF , P5 ;  /* 0xff80000017527808 */ /* 0x000fe40002800000 */
[----:B------:R-:W-:-:S04]  /*48a0*/  ISETP.GT.AND P5, PT, R132, 0x16, PT ;  /* 0x000000168400780c */ /* 0x000fc80003fa4270 */
[----:B------:R-:W-:Y:S02]  /*48b0*/  FSEL R85, R27, -INF , P5 ;  /* 0xff8000001b557808 */ /* 0x000fe40002800000 */
[----:B------:R-:W-:-:S04]  /*48c0*/  ISETP.GT.AND P5, PT, R132, 0x1a, PT ;  /* 0x0000001a8400780c */ /* 0x000fc80003fa4270 */
[----:B------:R-:W-:Y:S02]  /*48d0*/  FSEL R79, R31, -INF , P5 ;  /* 0xff8000001f4f7808 */ /* 0x000fe40002800000 */
[----:B------:R-:W-:Y:S01]  /*48e0*/  ISETP.GT.AND P5, PT, R132, 0x1e, PT ;  /* 0x0000001e8400780c */ /* 0x000fe20003fa4270 */
[----:B------:R-:W-:-:S03]  /*48f0*/  FMUL R133, R5, UR4 ;  /* 0x0000000405857c20 */ /* 0x000fc60008400000 */
[----:B------:R-:W-:Y:S02]  /*4900*/  FSEL R76, R35, -INF , P5 ;  /* 0xff800000234c7808 */ /* 0x000fe40002800000 */
[----:B------:R-:W-:Y:S01]  /*4910*/  PLOP3.LUT P5, PT, PT, PT, UP2, 0x80, 0x8 ;  /* 0x000000000008781c */ /* 0x000fe20003faf028 */
[----:B------:R-:W-:Y:S01]  /*4920*/  FMUL R5, R9, UR4 ;  /* 0x0000000409057c20 */ /* 0x000fe20008400000 */
[----:B------:R-:W-:Y:S01]  /*4930*/  FSEL R94, R133, -INF , P3 ;  /* 0xff800000855e7808 */ /* 0x000fe20001800000 */
[----:B------:R-:W-:Y:S01]  /*4940*/  FMUL R9, R42, UR4 ;  /* 0x000000042a097c20 */ /* 0x000fe20008400000 */
[----:B------:R-:W-:Y:S01]  /*4950*/  FSEL R122, R185, -INF , P5 ;  /* 0xff800000b97a7808 */ /* 0x000fe20002800000 */
[----:B------:R-:W-:Y:S01]  /*4960*/  FMUL R42, R87, UR4 ;  /* 0x00000004572a7c20 */ /* 0x000fe20008400000 */
[----:B------:R-:W-:Y:S01]  /*4970*/  FMUL R87, R120, UR4 ;  /* 0x0000000478577c20 */ /* 0x000fe20008400000 */
[----:B------:R-:W-:Y:S02]  /*4980*/  ISETP.GT.AND P3, PT, R132, 0x4, PT ;  /* 0x000000048400780c */ /* 0x000fe40003f64270 */
[----:B------:R-:W-:-:S02]  /*4990*/  FSEL R120, R8, -INF , P4 ;  /* 0xff80000008787808 */ /* 0x000fc40002000000 */
[----:B------:R-:W-:Y:S02]  /*49a0*/  FMNMX3 R0, R122, R94, R4, !PT ;  /* 0x0000005e7a007276 */ /* 0x000fe40007800004 */
[----:B------:R-:W-:Y:S02]  /*49b0*/  ISETP.GT.AND P4, PT, R132, 0x7, PT ;  /* 0x000000078400780c */ /* 0x000fe40003f84270 */
[----:B------:R-:W-:Y:S02]  /*49c0*/  FSEL R5, R5, -INF , P3 ;  /* 0xff80000005057808 */ /* 0x000fe40001800000 */
[----:B------:R-:W-:Y:S02]  /*49d0*/  FMNMX3 R0, R0, R95, R120, !PT ;  /* 0x0000005f00007276 */ /* 0x000fe40007800078 */
        /* <DEDUP_REMOVED lines=39> */
[----:B------:R-:W-:Y:S02]  /*4c50*/  FSEL R70, R37, -INF , P3 ;  /* 0xff80000025467808 */ /* 0x000fe40001800000 */
[C---:B------:R-:W-:Y:S02]  /*4c60*/  ISETP.GT.AND P4, PT, R132.reuse, 0x22, PT ;  /* 0x000000228400780c */ /* 0x040fe40003f84270 */
[----:B------:R-:W-:Y:S02]  /*4c70*/  ISETP.GT.AND P3, PT, R132, 0x23, PT ;  /* 0x000000238400780c */ /* 0x000fe40003f64270 */
[----:B------:R-:W-:Y:S02]  /*4c80*/  FSEL R8, R183, -INF , P2 ;  /* 0xff800000b7087808 */ /* 0x000fe40001000000 */
[----:B------:R-:W-:-:S02]  /*4c90*/  FMNMX3 R0, R0, R76, R113, !PT ;  /* 0x0000004c00007276 */ /* 0x000fc40007800071 */
[C---:B------:R-:W-:Y:S02]  /*4ca0*/  ISETP.GT.AND P2, PT, R132.reuse, 0x24, PT ;  /* 0x000000248400780c */ /* 0x040fe40003f44270 */
[----:B------:R-:W-:Y:S02]  /*4cb0*/  ISETP.GT.AND P5, PT, R132, 0x25, PT ;  /* 0x000000258400780c */ /* 0x000fe40003fa4270 */
[----:B------:R-:W-:Y:S02]  /*4cc0*/  FSEL R71, R182, -INF , P4 ;  /* 0xff800000b6477808 */ /* 0x000fe40002000000 */
[----:B------:R-:W-:Y:S02]  /*4cd0*/  FSEL R112, R181, -INF , P3 ;  /* 0xff800000b5707808 */ /* 0x000fe40001800000 */
[----:B------:R-:W-:Y:S02]  /*4ce0*/  FMNMX3 R0, R0, R70, R8, !PT ;  /* 0x0000004600007276 */ /* 0x000fe40007800008 */
[----:B------:R-:W-:-:S02]  /*4cf0*/  ISETP.GT.AND P4, PT, R132, 0x26, PT ;  /* 0x000000268400780c */ /* 0x000fc40003f84270 */
[----:B------:R-:W-:Y:S02]  /*4d00*/  ISETP.GT.AND P3, PT, R132, 0x27, PT ;  /* 0x000000278400780c */ /* 0x000fe40003f64270 */
[----:B------:R-:W-:Y:S02]  /*4d10*/  FSEL R72, R180, -INF , P2 ;  /* 0xff800000b4487808 */ /* 0x000fe40001000000 */
[----:B------:R-:W-:Y:S02]  /*4d20*/  FSEL R9, R9, -INF , P5 ;  /* 0xff80000009097808 */ /* 0x000fe40002800000 */
[----:B------:R-:W-:Y:S02]  /*4d30*/  FMNMX3 R0, R0, R71, R112, !PT ;  /* 0x0000004700007276 */ /* 0x000fe40007800070 */
[C---:B------:R-:W-:Y:S02]  /*4d40*/  ISETP.GT.AND P2, PT, R132.reuse, 0x28, PT ;  /* 0x000000288400780c */ /* 0x040fe40003f44270 */
[----:B------:R-:W-:-:S02]  /*4d50*/  ISETP.GT.AND P5, PT, R132, 0x29, PT ;  /* 0x000000298400780c */ /* 0x000fc40003fa4270 */
[----:B------:R-:W-:Y:S02]  /*4d60*/  FSEL R73, R179, -INF , P4 ;  /* 0xff800000b3497808 */ /* 0x000fe40002000000 */
[----:B------:R-:W-:Y:S02]  /*4d70*/  FSEL R111, R178, -INF , P3 ;  /* 0xff800000b26f7808 */ /* 0x000fe40001800000 */
[----:B------:R-:W-:Y:S02]  /*4d80*/  FMNMX3 R0, R0, R72, R9, !PT ;  /* 0x0000004800007276 */ /* 0x000fe40007800009 */
[C---:B------:R-:W-:Y:S02]  /*4d90*/  ISETP.GT.AND P4, PT, R132.reuse, 0x2a, PT ;  /* 0x0000002a8400780c */ /* 0x040fe40003f84270 */
[----:B------:R-:W-:Y:S02]  /*4da0*/  ISETP.GT.AND P3, PT, R132, 0x2b, PT ;  /* 0x0000002b8400780c */ /* 0x000fe40003f64270 */
[----:B------:R-:W-:-:S02]  /*4db0*/  FSEL R67, R177, -INF , P2 ;  /* 0xff800000b1437808 */ /* 0x000fc40001000000 */
[----:B------:R-:W-:Y:S02]  /*4dc0*/  FSEL R10, R176, -INF , P5 ;  /* 0xff800000b00a7808 */ /* 0x000fe40002800000 */
[----:B------:R-:W-:Y:S02]  /*4dd0*/  FMNMX3 R0, R0, R73, R111, !PT ;  /* 0x0000004900007276 */ /* 0x000fe4000780006f */
[C---:B------:R-:W-:Y:S02]  /*4de0*/  ISETP.GT.AND P2, PT, R132.reuse, 0x2c, PT ;  /* 0x0000002c8400780c */ /* 0x040fe40003f44270 */
[----:B------:R-:W-:Y:S02]  /*4df0*/  ISETP.GT.AND P5, PT, R132, 0x2d, PT ;  /* 0x0000002d8400780c */ /* 0x000fe40003fa4270 */
[----:B------:R-:W-:Y:S02]  /*4e00*/  FSEL R69, R175, -INF , P4 ;  /* 0xff800000af457808 */ /* 0x000fe40002000000 */
[----:B------:R-:W-:-:S02]  /*4e10*/  FSEL R110, R174, -INF , P3 ;  /* 0xff800000ae6e7808 */ /* 0x000fc40001800000 */
[----:B------:R-:W-:Y:S02]  /*4e20*/  FMNMX3 R0, R0, R67, R10, !PT ;  /* 0x0000004300007276 */ /* 0x000fe4000780000a */
[C---:B------:R-:W-:Y:S02]  /*4e30*/  ISETP.GT.AND P4, PT, R132.reuse, 0x2e, PT ;  /* 0x0000002e8400780c */ /* 0x040fe40003f84270 */
[----:B------:R-:W-:Y:S02]  /*4e40*/  ISETP.GT.AND P3, PT, R132, 0x2f, PT ;  /* 0x0000002f8400780c */ /* 0x000fe40003f64270 */
[----:B------:R-:W-:Y:S02]  /*4e50*/  FSEL R65, R173, -INF , P2 ;  /* 0xff800000ad417808 */ /* 0x000fe40001000000 */
        /* <DEDUP_REMOVED lines=61> */
[----:B------:R-:W-:Y:S01]  /*5230*/  FMNMX3 R16, R16, R54, R0, !PT ;  /* 0x0000003610107276 */ /* 0x000fe20007800000 */
[----:B------:R-:W-:Y:S01]  /*5240*/  FMUL R149, R98, UR4 ;  /* 0x0000000462957c20 */ /* 0x000fe20008400000 */
[----:B------:R-:W-:Y:S01]  /*5250*/  FMUL R98, R108, UR4 ;  /* 0x000000046c627c20 */ /* 0x000fe20008400000 */
        /* <DEDUP_REMOVED lines=9> */
[----:B------:R-:W-:Y:S01]  /*52f0*/  FMNMX3 R16, R16, R57, R108, !PT ;  /* 0x0000003910107276 */ /* 0x000fe2000780006c */
[----:B------:R-:W-:Y:S01]  /*5300*/  FMUL R142, R107, UR4 ;  /* 0x000000046b8e7c20 */ /* 0x000fe20008400000 */
        /* <DEDUP_REMOVED lines=9> */
[----:B------:R-:W-:Y:S01]  /*53a0*/  FMNMX3 R16, R16, R51, R107, !PT ;  /* 0x0000003310107276 */ /* 0x000fe2000780006b */
[----:B------:R-:W-:Y:S01]  /*53b0*/  FMUL R143, R106, UR4 ;  /* 0x000000046a8f7c20 */ /* 0x000fe20008400000 */
        /* <DEDUP_REMOVED lines=9> */
[----:B------:R-:W-:Y:S01]  /*5450*/  FMNMX3 R16, R16, R48, R106, !PT ;  /* 0x0000003010107276 */ /* 0x000fe2000780006a */
        /* <DEDUP_REMOVED lines=80> */
[----:B------:R-:W-:Y:S02]  /*5960*/  FSEL R16, R135, -INF , P2 ;  /* 0xff80000087107808 */ /* 0x000fe40001000000 */
[C---:B------:R-:W-:Y:S02]  /*5970*/  ISETP.GT.AND P2, PT, R132.reuse, 0x74, PT ;  /* 0x000000748400780c */ /* 0x040fe40003f44270 */
[C---:B------:R-:W-:Y:S02]  /*5980*/  ISETP.GT.AND P4, PT, R132.reuse, 0x72, PT ;  /* 0x000000728400780c */ /* 0x040fe40003f84270 */
[----:B------:R-:W-:Y:S02]  /*5990*/  ISETP.GT.AND P3, PT, R132, 0x73, PT ;  /* 0x000000738400780c */ /* 0x000fe40003f64270 */
[----:B------:R-:W-:-:S02]  /*59a0*/  FSEL R20, R134, -INF , P5 ;  /* 0xff80000086147808 */ /* 0x000fc40002800000 */
[----:B------:R-:W-:Y:S02]  /*59b0*/  FMNMX3 R21, R17, R24, R88, !PT ;  /* 0x0000001811157276 */ /* 0x000fe40007800058 */
[----:B------:R-:W-:Y:S02]  /*59c0*/  FSEL R17, R68, -INF , P2 ;  /* 0xff80000044117808 */ /* 0x000fe40001000000 */
        /* <DEDUP_REMOVED lines=16> */
[----:B------:R-:W-:Y:S01]  /*5ad0*/  FMNMX3 R68, R68, R17, R21, !PT ;  /* 0x0000001144447276 */ /* 0x000fe20007800015 */
[----:B------:R-:W-:Y:S01]  /*5ae0*/  FMUL R127, R127, UR4 ;  /* 0x000000047f7f7c20 */ /* 0x000fe20008400000 */
[----:B------:R-:W-:Y:S01]  /*5af0*/  FMUL R128, R128, UR4 ;  /* 0x0000000480807c20 */ /* 0x000fe20008400000 */
[C---:B------:R-:W-:Y:S02]  /*5b00*/  ISETP.GT.AND P4, PT, R132.reuse, 0x7a, PT ;  /* 0x0000007a8400780c */ /* 0x040fe40003f84270 */
[----:B------:R-:W-:Y:S02]  /*5b10*/  ISETP.GT.AND P3, PT, R132, 0x7b, PT ;  /* 0x0000007b8400780c */ /* 0x000fe40003f64270 */
[----:B------:R-:W-:Y:S02]  /*5b20*/  FSEL R125, R125, -INF , P2 ;  /* 0xff8000007d7d7808 */ /* 0x000fe40001000000 */
[----:B------:R-:W-:-:S02]  /*5b30*/  FSEL R126, R126, -INF , P5 ;  /* 0xff8000007e7e7808 */ /* 0x000fc40002800000 */
[----:B------:R-:W-:Y:S01]  /*5b40*/  FMNMX3 R68, R68, R19, R124, !PT ;  /* 0x0000001344447276 */ /* 0x000fe2000780007c */
[----:B------:R-:W-:Y:S01]  /*5b50*/  FMUL R123, R129, UR4 ;  /* 0x00000004817b7c20 */ /* 0x000fe20008400000 */
        /* <DEDUP_REMOVED lines=8> */
[----:B------:R-:W-:Y:S02]  /*5be0*/  FSEL R131, R123, -INF , P2 ;  /* 0xff8000007b837808 */ /* 0x000fe40001000000 */
[----:B------:R-:W-:Y:S02]  /*5bf0*/  FSEL R129, R129, -INF , P5 ;  /* 0xff80000081817808 */ /* 0x000fe40002800000 */
[----:B------:R-:W-:Y:S02]  /*5c00*/  FMNMX3 R68, R68, R127, R128, !PT ;  /* 0x0000007f44447276 */ /* 0x000fe40007800080 */
[----:B------:R-:W-:Y:S02]  /*5c10*/  FSEL R130, R130, -INF , P3 ;  /* 0xff80000082827808 */ /* 0x000fe40001800000 */
[----:B------:R-:W-:-:S04]  /*5c20*/  FMNMX3 R68, R68, R131, R129, !PT ;  /* 0x0000008344447276 */ /* 0x000fc80007800081 */
[----:B------:R-:W-:-:S05]  /*5c30*/  FMNMX3 R68, R68, -INF , R130, !PT ;  /* 0xff80000044447876 */ /* 0x000fca0007800082 */
[--C-:B------:R-:W-:Y:S01]  /*5c40*/  FADD R122, R122, -R68.reuse ;  /* 0x800000447a7a7221 */ /* 0x100fe20000000000 */
[----:B------:R-:W-:-:S03]  /*5c50*/  FADD R123, R94, -R68 ;  /* 0x800000445e7b7221 */ /* 0x000fc60000000000 */
[----:B------:R-:W-:Y:S01]  /*5c60*/  FMUL R122, R122, 1.4426950216293334961 ;  /* 0x3fb8aa3b7a7a7820 */ /* 0x000fe20000400000 */
[----:B------:R-:W-:-:S03]  /*5c70*/  FMUL R123, R123, 1.4426950216293334961 ;  /* 0x3fb8aa3b7b7b7820 */ /* 0x000fc60000400000 */
[----:B------:R0:W-:Y:S01]  /*5c80*/  MUFU.EX2 R94, R122 ;  /* 0x0000007a005e7308 */ /* 0x0001e20000000800 */
[--C-:B------:R-:W-:Y:S01]  /*5c90*/  FADD R120, R120, -R68.reuse ;  /* 0x8000004478787221 */ /* 0x100fe20000000000 */
[----:B0-----:R-:W-:-:S06]  /*5ca0*/  FADD R122, R4, -R68 ;  /* 0x80000044047a7221 */ /* 0x001fcc0000000000 */
[----:B------:R0:W1:Y:S01]  /*5cb0*/  MUFU.EX2 R4, R123 ;  /* 0x0000007b00047308 */ /* 0x0000620000000800 */
[----:B------:R-:W-:Y:S01]  /*5cc0*/  FMUL R122, R122, 1.4426950216293334961 ;  /* 0x3fb8aa3b7a7a7820 */ /* 0x000fe20000400000 */
[----:B------:R-:W-:Y:S01]  /*5cd0*/  FMUL R120, R120, 1.4426950216293334961 ;  /* 0x3fb8aa3b78787820 */ /* 0x000fe20000400000 */
[----:B0-----:R-:W-:-:S05]  /*5ce0*/  FADD R123, R95, -R68 ;  /* 0x800000445f7b7221 */ /* 0x001fca0000000000 */
[----:B------:R0:W2:Y:S02]  /*5cf0*/  MUFU.EX2 R95, R122 ;  /* 0x0000007a005f7308 */ /* 0x0000a40000000800 */
[----:B0-----:R-:W-:-:S06]  /*5d00*/  FADD R122, R5, -R68 ;  /* 0x80000044057a7221 */ /* 0x001fcc0000000000 */
[----:B------:R0:W-:Y:S01]  /*5d10*/  MUFU.EX2 R5, R120 ;  /* 0x0000007800057308 */ /* 0x0001e20000000800 */
[----:B------:R-:W-:Y:S01]  /*5d20*/  FMUL R122, R122, 1.4426950216293334961 ;  /* 0x3fb8aa3b7a7a7820 */ /* 0x000fe20000400000 */
[--C-:B------:R-:W-:Y:S01]  /*5d30*/  FADD R119, R119, -R68.reuse ;  /* 0x8000004477777221 */ /* 0x100fe20000000000 */
[----:B0-----:R-:W-:-:S05]  /*5d40*/  FADD R120, R96, -R68 ;  /* 0x8000004460787221 */ /* 0x001fca0000000000 */
[----:B------:R0:W-:Y:S01]  /*5d50*/  MUFU.EX2 R96, R122 ;  /* 0x0000007a00607308 */ /* 0x0001e20000000800 */
[----:B------:R-:W-:Y:S01]  /*5d60*/  FMUL R120, R120, 1.4426950216293334961 ;  /* 0x3fb8aa3b78787820 */ /* 0x000fe20000400000 */
[----:B------:R-:W-:Y:S01]  /*5d70*/  FMUL R119, R119, 1.4426950216293334961 ;  /* 0x3fb8aa3b77777820 */ /* 0x000fe20000400000 */
[----:B0-----:R-:W-:-:S05]  /*5d80*/  FADD R122, R97, -R68 ;  /* 0x80000044617a7221 */ /* 0x001fca0000000000 */
[----:B------:R0:W-:Y:S02]  /*5d90*/  MUFU.EX2 R97, R120 ;  /* 0x0000007800617308 */ /* 0x0001e40000000800 */
[----:B0-----:R-:W-:Y:S01]  /*5da0*/  FMUL R120, R122, 1.4426950216293334961 ;  /* 0x3fb8aa3b7a787820 */ /* 0x001fe20000400000 */
[----:B------:R-:W-:-:S05]  /*5db0*/  FADD R122, R92, -R68 ;  /* 0x800000445c7a7221 */ /* 0x000fca0000000000 */
        /* <DEDUP_REMOVED lines=134> */
[----:B0-----:R-:W-:-:S06]  /*6620*/  FADD R101, R14, -R68 ;  /* 0x800000440e657221 */ /* 0x001fcc0000000000 */
[----:B------:R0:W-:Y:S01]  /*6630*/  MUFU.EX2 R14, R122 ;  /* 0x0000007a000e7308 */ /* 0x0001e20000000800 */
[----:B------:R-:W-:Y:S01]  /*6640*/  FMUL R101, R101, 1.4426950216293334961 ;  /* 0x3fb8aa3b65657820 */ /* 0x000fe20000400000 */
[--C-:B------:R-:W-:Y:S01]  /*6650*/  FADD R58, R58, -R68.reuse ;  /* 0x800000443a3a7221 */ /* 0x100fe20000000000 */
[----:B------:R-:W-:Y:S01]  /*6660*/  FMUL R123, R123, 1.4426950216293334961 ;  /* 0x3fb8aa3b7b7b7820 */ /* 0x000fe20000400000 */
[----:B0-----:R-:W-:-:S04]  /*6670*/  FADD R122, R60, -R68 ;  /* 0x800000443c7a7221 */ /* 0x001fc80000000000 */
[----:B------:R0:W-:Y:S01]  /*6680*/  MUFU.EX2 R60, R101 ;  /* 0x00000065003c7308 */ /* 0x0001e20000000800 */
[----:B------:R-:W-:Y:S01]  /*6690*/  FMUL R58, R58, 1.4426950216293334961 ;  /* 0x3fb8aa3b3a3a7820 */ /* 0x000fe20000400000 */
[--C-:B------:R-:W-:Y:S01]  /*66a0*/  FADD R53, R53, -R68.reuse ;  /* 0x8000004435357221 */ /* 0x100fe20000000000 */
[----:B0-----:R-:W-:Y:S01]  /*66b0*/  FMUL R101, R122, 1.4426950216293334961 ;  /* 0x3fb8aa3b7a657820 */ /* 0x001fe20000400000 */
[----:B------:R-:W-:-:S04]  /*66c0*/  FADD R122, R15, -R68 ;  /* 0x800000440f7a7221 */ /* 0x000fc80000000000 */
[----:B------:R-:W0:Y:S01]  /*66d0*/  MUFU.EX2 R123, R123 ;  /* 0x0000007b007b7308 */ /* 0x000e220000000800 */
[----:B------:R-:W-:Y:S01]  /*66e0*/  FMUL R122, R122, 1.4426950216293334961 ;  /* 0x3fb8aa3b7a7a7820 */ /* 0x000fe20000400000 */
[----:B------:R-:W-:-:S06]  /*66f0*/  FMUL R53, R53, 1.4426950216293334961 ;  /* 0x3fb8aa3b35357820 */ /* 0x000fcc0000400000 */
[----:B------:R3:W-:Y:S02]  /*6700*/  MUFU.EX2 R15, R58 ;  /* 0x0000003a000f7308 */ /* 0x0007e40000000800 */
[----:B---3--:R-:W-:-:S06]  /*6710*/  FADD R58, R2, -R68 ;  /* 0x80000044023a7221 */ /* 0x008fcc0000000000 */
[----:B------:R3:W-:Y:S02]  /*6720*/  MUFU.EX2 R2, R122 ;  /* 0x0000007a00027308 */ /* 0x0007e40000000800 */
[----:B---3--:R-:W-:-:S06]  /*6730*/  FADD R122, R18, -R68 ;  /* 0x80000044127a7221 */ /* 0x008fcc0000000000 */
[----:B------:R3:W-:Y:S01]  /*6740*/  MUFU.EX2 R18, R53 ;  /* 0x0000003500127308 */ /* 0x0007e20000000800 */
[----:B------:R-:W-:Y:S01]  /*6750*/  FADD R121, R121, -R68 ;  /* 0x8000004479797221 */ /* 0x000fe20000000000 */
[----:B---3--:R-:W-:Y:S01]  /*6760*/  FMUL R53, R122, 1.4426950216293334961 ;  /* 0x3fb8aa3b7a357820 */ /* 0x008fe20000400000 */
[----:B-1----:R-:W-:-:S05]  /*6770*/  FADD R122, R94, R4 ;  /* 0x000000045e7a7221 */ /* 0x002fca0000000000 */
[----:B------:R-:W1:Y:S01]  /*6780*/  MUFU.EX2 R120, R120 ;  /* 0x0000007800787308 */ /* 0x000e620000000800 */
[----:B--2---:R-:W-:Y:S01]  /*6790*/  FADD R122, R95, R122 ;  /* 0x0000007a5f7a7221 */ /* 0x004fe20000000000 */
[----:B------:R-:W-:-:S03]  /*67a0*/  FMUL R121, R121, 1.4426950216293334961 ;  /* 0x3fb8aa3b79797820 */ /* 0x000fc60000400000 */
[C---:B0-----:R-:W-:Y:S01]  /*67b0*/  FADD R122, R123.reuse, R122 ;  /* 0x0000007a7b7a7221 */ /* 0x041fe20000000000 */
[----:B------:R-:W-:Y:S01]  /*67c0*/  F2FP.SATFINITE.E4M3.F32.PACK_AB_MERGE_C R95, R123, R95, RZ ;  /* 0x0000005f7b5f723e */ /* 0x000fe200048070ff */
[----:B------:R-:W-:Y:S02]  /*67d0*/  FADD R123, R54, -R68 ;  /* 0x80000044367b7221 */ /* 0x000fe40000000000 */
[----:B------:R-:W-:Y:S01]  /*67e0*/  FADD R122, R5, R122 ;  /* 0x0000007a057a7221 */ /* 0x000fe20000000000 */
[----:B------:R0:W-:Y:S03]  /*67f0*/  MUFU.EX2 R54, R121 ;  /* 0x0000007900367308 */ /* 0x0001e60000000800 */
[----:B0-----:R-:W-:-:S05]  /*6800*/  FADD R121, R96, R122 ;  /* 0x0000007a60797221 */ /* 0x001fca0000000000 */
[----:B------:R-:W0:Y:S01]  /*6810*/  MUFU.EX2 R119, R119 ;  /* 0x0000007700777308 */ /* 0x000e220000000800 */
[----:B------:R-:W-:Y:S01]  /*6820*/  FADD R121, R97, R121 ;  /* 0x0000007961797221 */ /* 0x000fe20000000000 */
[----:B------:R-:W-:-:S03]  /*6830*/  FADD R122, R0, -R68 ;  /* 0x80000044007a7221 */ /* 0x000fc60000000000 */
[C---:B-1----:R-:W-:Y:S01]  /*6840*/  FADD R121, R120.reuse, R121 ;  /* 0x0000007978797221 */ /* 0x042fe20000000000 */
[----:B------:R-:W-:Y:S01]  /*6850*/  F2FP.SATFINITE.E4M3.F32.PACK_AB_MERGE_C R97, R120, R97, RZ ;  /* 0x000000617861723e */ /* 0x000fe200048070ff */
[----:B------:R-:W-:Y:S02]  /*6860*/  FMUL R122, R122, 1.4426950216293334961 ;  /* 0x3fb8aa3b7a7a7820 */ /* 0x000fe40000400000 */
[----:B------:R-:W-:Y:S01]  /*6870*/  FADD R121, R92, R121 ;  /* 0x000000795c797221 */ /* 0x000fe20000000000 */
[----:B------:R-:W-:-:S03]  /*6880*/  FADD R120, R56, -R68 ;  /* 0x8000004438787221 */ /* 0x000fc60000000000 */
[----:B------:R-:W-:Y:S01]  /*6890*/  FADD R121, R6, R121 ;  /* 0x0000007906797221 */ /* 0x000fe20000000000 */
[----:B------:R1:W-:Y:S02]  /*68a0*/  MUFU.EX2 R56, R122 ;  /* 0x0000007a00387308 */ /* 0x0003e40000000800 */
[----:B-1----:R-:W-:Y:S01]  /*68b0*/  FMUL R122, R120, 1.4426950216293334961 ;  /* 0x3fb8aa3b787a7820 */ /* 0x002fe20000400000 */
[----:B------:R-:W-:-:S05]  /*68c0*/  FADD R120, R93, R121 ;  /* 0x000000795d787221 */ /* 0x000fca0000000000 */
[----:B------:R-:W1:Y:S01]  /*68d0*/  MUFU.EX2 R118, R118 ;  /* 0x0000007600767308 */ /* 0x000e620000000800 */
[----:B------:R-:W-:Y:S01]  /*68e0*/  FADD R121, R55, -R68 ;  /* 0x8000004437797221 */ /* 0x000fe20000000000 */
[C---:B0-----:R-:W-:Y:S01]  /*68f0*/  FADD R120, R119.reuse, R120 ;  /* 0x0000007877787221 */ /* 0x041fe20000000000 */
[----:B------:R-:W-:Y:S02]  /*6900*/  F2FP.SATFINITE.E4M3.F32.PACK_AB_MERGE_C R93, R119, R93, RZ ;  /* 0x0000005d775d723e */ /* 0x000fe400048070ff */
[----:B------:R-:W-:Y:S01]  /*6910*/  FMUL R121, R121, 1.4426950216293334961 ;  /* 0x3fb8aa3b79797820 */ /* 0x000fe20000400000 */
[----:B------:R-:W-:Y:S01]  /*6920*/  FADD R120, R90, R120 ;  /* 0x000000785a787221 */ /* 0x000fe20000000000 */
[----:B------:R-:W-:-:S03]  /*6930*/  FADD R119, R57, -R68 ;  /* 0x8000004439777221 */ /* 0x000fc60000000000 */
[----:B------:R-:W-:Y:S01]  /*6940*/  FADD R120, R7, R120 ;  /* 0x0000007807787221 */ /* 0x000fe20000000000 */
[----:B------:R0:W-:Y:S02]  /*6950*/  MUFU.EX2 R57, R121 ;  /* 0x0000007900397308 */ /* 0x0001e40000000800 */
[----:B0-----:R-:W-:Y:S01]  /*6960*/  FMUL R121, R119, 1.4426950216293334961 ;  /* 0x3fb8aa3b77797820 */ /* 0x001fe20000400000 */
[----:B------:R-:W-:-:S05]  /*6970*/  FADD R119, R91, R120 ;  /* 0x000000785b777221 */ /* 0x000fca0000000000 */
[----:B------:R-:W0:Y:S01]  /*6980*/  MUFU.EX2 R117, R117 ;  /* 0x0000007500757308 */ /* 0x000e220000000800 */
[--C-:B------:R-:W-:Y:S01]  /*6990*/  FADD R120, R108, -R68.reuse ;  /* 0x800000446c787221 */ /* 0x100fe20000000000 */
[C---:B-1----:R-:W-:Y:S01]  /*69a0*/  FADD R119, R118.reuse, R119 ;  /* 0x0000007776777221 */ /* 0x042fe20000000000 */
[----:B------:R-:W-:Y:S02]  /*69b0*/  F2FP.SATFINITE.E4M3.F32.PACK_AB_MERGE_C R91, R118, R91, RZ ;  /* 0x0000005b765b723e */ /* 0x000fe400048070ff */
[----:B------:R-:W-:Y:S01]  /*69c0*/  FMUL R120, R120, 1.4426950216293334961 ;  /* 0x3fb8aa3b78787820 */ /* 0x000fe20000400000 */
        /* <DEDUP_REMOVED lines=51> */
[----:B0-----:R-:W-:-:S04]  /*6d00*/  FADD R114, R113, R114 ;  /* 0x0000007271727221 */ /* 0x001fc80000000000 */
[----:B------:R-:W-:-:S03]  /*6d10*/  FADD R114, R72, R114 ;  /* 0x0000007248727221 */ /* 0x000fc60000000000 */
[----:B------:R0:W-:Y:S01]  /*6d20*/  MUFU.EX2 R106, R117 ;  /* 0x00000075006a7308 */ /* 0x0001e20000000800 */
[----:B------:R-:W-:-:S04]  /*6d30*/  FADD R114, R9, R114 ;  /* 0x0000007209727221 */ /* 0x000fc80000000000 */
[----:B0-----:R-:W-:-:S03]  /*6d40*/  FADD R117, R73, R114 ;  /* 0x0000007249757221 */ /* 0x001fc60000000000 */
[----:B------:R-:W0:Y:S01]  /*6d50*/  MUFU.EX2 R111, R111 ;  /* 0x0000006f006f7308 */ /* 0x000e220000000800 */
[----:B-1----:R-:W-:Y:S01]  /*6d60*/  FADD R114, R112, R117 ;  /* 0x0000007570727221 */ /* 0x002fe20000000000 */
[----:B------:R-:W-:-:S03]  /*6d70*/  FADD R115, R40, -R68 ;  /* 0x8000004428737221 */ /* 0x000fc60000000000 */
[----:B------:R-:W-:-:S03]  /*6d80*/  FADD R117, R67, R114 ;  /* 0x0000007243757221 */ /* 0x000fc60000000000 */
[----:B------:R1:W-:Y:S02]  /*6d90*/  MUFU.EX2 R40, R116 ;  /* 0x0000007400287308 */ /* 0x0003e40000000800 */
[----:B-1----:R-:W-:-:S06]  /*6da0*/  FADD R116, R10, R117 ;  /* 0x000000750a747221 */ /* 0x002fcc0000000000 */
[----:B------:R-:W1:Y:S01]  /*6db0*/  MUFU.EX2 R110, R110 ;  /* 0x0000006e006e7308 */ /* 0x000e620000000800 */
[----:B------:R-:W-:Y:S01]  /*6dc0*/  FADD R116, R69, R116 ;  /* 0x0000007445747221 */ /* 0x000fe20000000000 */
[----:B------:R-:W-:-:S03]  /*6dd0*/  FMUL R115, R115, 1.4426950216293334961 ;  /* 0x3fb8aa3b73737820 */ /* 0x000fc60000400000 */
[----:B0-----:R-:W-:Y:S01]  /*6de0*/  FADD R116, R111, R116 ;  /* 0x000000746f747221 */ /* 0x001fe20000000000 */
[----:B------:R-:W-:Y:S01]  /*6df0*/  F2FP.SATFINITE.E4M3.F32.PACK_AB_MERGE_C R71, R113, R71, RZ ;  /* 0x000000477147723e */ /* 0x000fe200048070ff */
[----:B------:R-:W-:Y:S02]  /*6e00*/  FADD R113, R42, -R68 ;  /* 0x800000442a717221 */ /* 0x000fe40000000000 */
[----:B------:R-:W-:Y:S01]  /*6e10*/  FADD R116, R65, R116 ;  /* 0x0000007441747221 */ /* 0x000fe20000000000 */
[----:B------:R-:W-:Y:S01]  /*6e20*/  F2FP.SATFINITE.E4M3.F32.PACK_AB_MERGE_C R73, R112, R73, RZ ;  /* 0x000000497049723e */ /* 0x000fe200048070ff */
[----:B------:R0:W-:Y:S01]  /*6e30*/  MUFU.EX2 R42, R115 ;  /* 0x00000073002a7308 */ /* 0x0001e20000000800 */
[----:B------:R-:W-:-:S04]  /*6e40*/  FADD R112, R44, -R68 ;  /* 0x800000442c707221 */ /* 0x000fc80000000000 */
[----:B------:R-:W-:Y:S01]  /*6e50*/  FMUL R114, R112, 1.4426950216293334961 ;  /* 0x3fb8aa3b70727820 */ /* 0x000fe20000400000 */
[----:B0-----:R-:W-:Y:S01]  /*6e60*/  FADD R115, R11, R116 ;  /* 0x000000740b737221 */ /* 0x001fe20000000000 */
[----:B------:R-:W-:-:S03]  /*6e70*/  FADD R112, R43, -R68 ;  /* 0x800000442b707221 */ /* 0x000fc60000000000 */
[----:B------:R-:W-:Y:S01]  /*6e80*/  FADD R115, R66, R115 ;  /* 0x0000007342737221 */ /* 0x000fe20000000000 */
[----:B------:R-:W0:Y:S08]  /*6e90*/  MUFU.EX2 R109, R109 ;  /* 0x0000006d006d7308 */ /* 0x000e300000000800 */
[----:B------:R1:W-:Y:S02]  /*6ea0*/  MUFU.EX2 R43, R114 ;  /* 0x00000072002b7308 */ /* 0x0003e40000000800 */
[----:B-1----:R-:W-:-:S04]  /*6eb0*/  FADD R114, R110, R115 ;  /* 0x000000736e727221 */ /* 0x002fc80000000000 */
[----:B------:R-:W-:Y:S02]  /*6ec0*/  FADD R115, R61, R114 ;  /* 0x000000723d737221 */ /* 0x000fe40000000000 */
[----:B------:R1:W-:Y:S02]  /*6ed0*/  MUFU.EX2 R46, R118 ;  /* 0x00000076002e7308 */ /* 0x0003e40000000800 */
[----:B------:R-:W-:Y:S01]  /*6ee0*/  FADD R115, R12, R115 ;  /* 0x000000730c737221 */ /* 0x000fe20000000000 */
[----:B------:R-:W-:Y:S01]  /*6ef0*/  F2FP.SATFINITE.E4M3.F32.PACK_AB_MERGE_C R69, R111, R69, RZ ;  /* 0x000000456f45723e */ /* 0x000fe200048070ff */
[----:B-1----:R-:W-:Y:S01]  /*6f00*/  FMUL R118, R113, 1.4426950216293334961 ;  /* 0x3fb8aa3b71767820 */ /* 0x002fe20000400000 */
[--C-:B------:R-:W-:Y:S01]  /*6f10*/  FADD R113, R105, -R68.reuse ;  /* 0x8000004469717221 */ /* 0x100fe20000000000 */
[----:B------:R-:W-:Y:S02]  /*6f20*/  FADD R114, R62, R115 ;  /* 0x000000733e727221 */ /* 0x000fe40000000000 */
[----:B------:R-:W1:Y:S01]  /*6f30*/  MUFU.EX2 R102, R102 ;  /* 0x0000006600667308 */ /* 0x000e620000000800 */
[----:B------:R-:W-:Y:S01]  /*6f40*/  FADD R111, R45, -R68 ;  /* 0x800000442d6f7221 */ /* 0x000fe20000000000 */
[----:B------:R-:W-:Y:S01]  /*6f50*/  FMUL R113, R113, 1.4426950216293334961 ;  /* 0x3fb8aa3b71717820 */ /* 0x000fe20000400000 */
[----:B0-----:R-:W-:Y:S01]  /*6f60*/  FADD R114, R109, R114 ;  /* 0x000000726d727221 */ /* 0x001fe20000000000 */
[----:B------:R-:W-:-:S04]  /*6f70*/  FMUL R112, R112, 1.4426950216293334961 ;  /* 0x3fb8aa3b70707820 */ /* 0x000fc80000400000 */
[----:B------:R0:W-:Y:S01]  /*6f80*/  MUFU.EX2 R44, R113 ;  /* 0x00000071002c7308 */ /* 0x0001e20000000800 */
[----:B------:R-:W-:Y:S01]  /*6f90*/  FADD R114, R63, R114 ;  /* 0x000000723f727221 */ /* 0x000fe20000000000 */
[----:B------:R-:W-:Y:S01]  /*6fa0*/  F2FP.SATFINITE.E4M3.F32.PACK_AB_MERGE_C R66, R110, R66, RZ ;  /* 0x000000426e42723e */ /* 0x000fe200048070ff */
[--C-:B------:R-:W-:Y:S01]  /*6fb0*/  FADD R110, R38, -R68.reuse ;  /* 0x80000044266e7221 */ /* 0x100fe20000000000 */
[----:B0-----:R-:W-:Y:S01]  /*6fc0*/  FMUL R113, R111, 1.4426950216293334961 ;  /* 0x3fb8aa3b6f717820 */ /* 0x001fe20000400000 */
[----:B------:R-:W-:-:S03]  /*6fd0*/  FADD R111, R104, -R68 ;  /* 0x80000044686f7221 */ /* 0x000fc60000000000 */
[----:B------:R0:W-:Y:S02]  /*6fe0*/  MUFU.EX2 R104, R113 ;  /* 0x0000007100687308 */ /* 0x0001e40000000800 */
[----:B0-----:R-:W-:-:S06]  /*6ff0*/  FADD R113, R13, R114 ;  /* 0x000000720d717221 */ /* 0x001fcc0000000000 */
[----:B------:R0:W-:Y:S01]  /*7000*/  MUFU.EX2 R45, R112 ;  /* 0x00000070002d7308 */ /* 0x0001e20000000800 */
[----:B------:R-:W-:Y:S01]  /*7010*/  FADD R113, R64, R113 ;  /* 0x0000007140717221 */ /* 0x000fe20000000000 */
[----:B0-----:R-:W-:Y:S01]  /*7020*/  FMUL R112, R110, 1.4426950216293334961 ;  /* 0x3fb8aa3b6e707820 */ /* 0x001fe20000400000 */
[----:B------:R-:W-:-:S05]  /*7030*/  FADD R110, R37, -R68 ;  /* 0x80000044256e7221 */ /* 0x000fca0000000000 */
[----:B------:R-:W0:Y:S01]  /*7040*/  MUFU.EX2 R101, R101 ;  /* 0x0000006500657308 */ /* 0x000e220000000800 */
[----:B------:R-:W-:-:S07]  /*7050*/  FMUL R58, R58, 1.4426950216293334961 ;  /* 0x3fb8aa3b3a3a7820 */ /* 0x000fce0000400000 */
[----:B------:R1:W-:Y:S02]  /*7060*/  MUFU.EX2 R37, R112 ;  /* 0x0000007000257308 */ /* 0x0003e40000000800 */
[----:B-1----:R-:W-:-:S04]  /*7070*/  FADD R112, R102, R113 ;  /* 0x0000007166707221 */ /* 0x002fc80000000000 */
[----:B------:R-:W-:Y:S02]  /*7080*/  FADD R113, R59, R112 ;  /* 0x000000703b717221 */ /* 0x000fe40000000000 */
[----:B------:R-:W1:Y:S02]  /*7090*/  MUFU.EX2 R58, R58 ;  /* 0x0000003a003a7308 */ /* 0x000e640000000800 */
[----:B------:R-:W-:Y:S01]  /*70a0*/  FADD R113, R14, R113 ;  /* 0x000000710e717221 */ /* 0x000fe20000000000 */
[----:B------:R-:W-:-:S03]  /*70b0*/  FADD R52, R52, -R68 ;  /* 0x8000004434347221 */ /* 0x000fc60000000000 */
[----:B------:R-:W-:Y:S01]  /*70c0*/  FADD R112, R60, R113 ;  /* 0x000000713c707221 */ /* 0x000fe20000000000 */
[----:B------:R-:W-:-:S03]  /*70d0*/  FMUL R52, R52, 1.4426950216293334961 ;  /* 0x3fb8aa3b34347820 */ /* 0x000fc60000400000 */
[----:B0-----:R-:W-:Y:S01]  /*70e0*/  FADD R112, R101, R112 ;  /* 0x0000007065707221 */ /* 0x001fe20000000000 */
[----:B------:R-:W0:Y:S01]  /*70f0*/  MUFU.EX2 R53, R53 ;  /* 0x0000003500357308 */ /* 0x000e220000000800 */
[----:B------:R-:W-:Y:S02]  /*7100*/  FMUL R110, R110, 1.4426950216293334961 ;  /* 0x3fb8aa3b6e6e7820 */ /* 0x000fe40000400000 */
[----:B------:R-:W-:Y:S01]  /*7110*/  FADD R113, R15, R112 ;  /* 0x000000700f717221 */ /* 0x000fe20000000000 */
[----:B------:R-:W-:Y:S01]  /*7120*/  F2FP.SATFINITE.E4M3.F32.PACK_AB_MERGE_C R64, R102, R64, RZ ;  /* 0x000000406640723e */ /* 0x000fe200048070ff */
[--C-:B------:R-:W-:Y:S01]  /*7130*/  FADD R102, R35, -R68.reuse ;  /* 0x8000004423667221 */ /* 0x100fe20000000000 */
[----:B------:R-:W-:Y:S01]  /*7140*/  F2FP.SATFINITE.E4M3.F32.PACK_AB_MERGE_C R62, R109, R62, RZ ;  /* 0x0000003e6d3e723e */ /* 0x000fe200048070ff */
[----:B------:R-:W-:Y:S01]  /*7150*/  FADD R113, R2, R113 ;  /* 0x0000007102717221 */ /* 0x000fe20000000000 */
[----:B------:R-:W2:Y:S01]  /*7160*/  MUFU.EX2 R52, R52 ;  /* 0x0000003400347308 */ /* 0x000ea20000000800 */
[----:B------:R-:W-:Y:S01]  /*7170*/  FADD R109, R39, -R68 ;  /* 0x80000044276d7221 */ /* 0x000fe20000000000 */
[----:B------:R-:W-:Y:S01]  /*7180*/  FMUL R123, R123, 1.4426950216293334961 ;  /* 0x3fb8aa3b7b7b7820 */ /* 0x000fe20000400000 */
[----:B-1----:R-:W-:-:S05]  /*7190*/  FADD R113, R58, R113 ;  /* 0x000000713a717221 */ /* 0x002fca0000000000 */
[----:B------:R1:W-:Y:S02]  /*71a0*/  MUFU.EX2 R39, R110 ;  /* 0x0000006e00277308 */ /* 0x0003e40000000800 */
[----:B-1----:R-:W-:Y:S01]  /*71b0*/  FMUL R110, R102, 1.4426950216293334961 ;  /* 0x3fb8aa3b666e7820 */ /* 0x002fe20000400000 */
[----:B------:R-:W-:-:S05]  /*71c0*/  FADD R102, R34, -R68 ;  /* 0x8000004422667221 */ /* 0x000fca0000000000 */
[----:B------:R-:W1:Y:S08]  /*71d0*/  MUFU.EX2 R0, R123 ;  /* 0x0000007b00007308 */ /* 0x000e700000000800 */
[----:B------:R3:W-:Y:S01]  /*71e0*/  MUFU.EX2 R34, R110 ;  /* 0x0000006e00227308 */ /* 0x0007e20000000800 */
[----:B------:R-:W-:Y:S01]  /*71f0*/  FMUL R111, R111, 1.4426950216293334961 ;  /* 0x3fb8aa3b6f6f7820 */ /* 0x000fe20000400000 */
[----:B---3--:R-:W-:-:S06]  /*7200*/  FADD R110, R18, R113 ;  /* 0x00000071126e7221 */ /* 0x008fcc0000000000 */
[----:B------:R-:W3:Y:S01]  /*7210*/  MUFU.EX2 R55, R122 ;  /* 0x0000007a00377308 */ /* 0x000ee20000000800 */
[----:B0-----:R-:W-:-:S04]  /*7220*/  FADD R113, R53, R110 ;  /* 0x0000006e35717221 */ /* 0x001fc80000000000 */
[----:B--2---:R-:W-:-:S03]  /*7230*/  FADD R113, R52, R113 ;  /* 0x0000007134717221 */ /* 0x004fc60000000000 */
[----:B------:R0:W-:Y:S01]  /*7240*/  MUFU.EX2 R38, R111 ;  /* 0x0000006f00267308 */ /* 0x0001e20000000800 */
[----:B------:R-:W-:Y:S01]  /*7250*/  FADD R113, R54, R113 ;  /* 0x0000007136717221 */ /* 0x000fe20000000000 */
[----:B0-----:R-:W-:Y:S01]  /*7260*/  FMUL R111, R109, 1.4426950216293334961 ;  /* 0x3fb8aa3b6d6f7820 */ /* 0x001fe20000400000 */
[----:B------:R-:W-:-:S05]  /*7270*/  FADD R109, R103, -R68 ;  /* 0x80000044676d7221 */ /* 0x000fca0000000000 */
[----:B------:R-:W0:Y:S01]  /*7280*/  MUFU.EX2 R108, R121 ;  /* 0x00000079006c7308 */ /* 0x000e220000000800 */
[----:B-1----:R-:W-:Y:S01]  /*7290*/  FADD R113, R0, R113 ;  /* 0x0000007100717221 */ /* 0x002fe20000000000 */
[----:B------:R-:W-:Y:S01]  /*72a0*/  FADD R100, R100, -R68 ;  /* 0x8000004464647221 */ /* 0x000fe20000000000 */
[----:B------:R-:W-:Y:S02]  /*72b0*/  FMUL R109, R109, 1.4426950216293334961 ;  /* 0x3fb8aa3b6d6d7820 */ /* 0x000fe40000400000 */
[----:B------:R-:W-:-:S03]  /*72c0*/  FADD R112, R56, R113 ;  /* 0x0000007138707221 */ /* 0x000fc60000000000 */
[----:B------:R1:W-:Y:S01]  /*72d0*/  MUFU.EX2 R35, R109 ;  /* 0x0000006d00237308 */ /* 0x0003e20000000800 */
[----:B---3--:R-:W-:-:S07]  /*72e0*/  FADD R112, R55, R112 ;  /* 0x0000007037707221 */ /* 0x008fce0000000000 */
[----:B------:R-:W2:Y:S01]  /*72f0*/  MUFU.EX2 R49, R120 ;  /* 0x0000007800317308 */ /* 0x000ea20000000800 */
[----:B-1----:R-:W-:Y:S01]  /*7300*/  FMUL R109, R100, 1.4426950216293334961 ;  /* 0x3fb8aa3b646d7820 */ /* 0x002fe20000400000 */
[----:B------:R-:W-:-:S06]  /*7310*/  FADD R100, R28, -R68 ;  /* 0x800000441c647221 */ /* 0x000fcc0000000000 */
[----:B------:R1:W-:Y:S01]  /*7320*/  MUFU.EX2 R28, R109 ;  /* 0x0000006d001c7308 */ /* 0x0003e20000000800 */
[----:B------:R-:W-:Y:S01]  /*7330*/  FMUL R110, R100, 1.4426950216293334961 ;  /* 0x3fb8aa3b646e7820 */ /* 0x000fe20000400000 */
[----:B------:R-:W-:Y:S01]  /*7340*/  FADD R100, R29, -R68 ;  /* 0x800000441d647221 */ /* 0x000fe20000000000 */
[----:B-1----:R-:W-:-:S05]  /*7350*/  FADD R109, R57, R112 ;  /* 0x00000070396d7221 */ /* 0x002fca0000000000 */
[----:B------:R-:W1:Y:S01]  /*7360*/  MUFU.EX2 R107, R119 ;  /* 0x00000077006b7308 */ /* 0x000e620000000800 */
[----:B0-----:R-:W-:-:S07]  /*7370*/  FADD R113, R108, R109 ;  /* 0x0000006d6c717221 */ /* 0x001fce0000000000 */
[----:B------:R0:W-:Y:S02]  /*7380*/  MUFU.EX2 R29, R110 ;  /* 0x0000006e001d7308 */ /* 0x0001e40000000800 */
[----:B0-----:R-:W-:-:S04]  /*7390*/  FADD R110, R50, R113 ;  /* 0x00000071326e7221 */ /* 0x001fc80000000000 */
[----:B--2---:R-:W-:-:S04]  /*73a0*/  FADD R112, R49, R110 ;  /* 0x0000006e31707221 */ /* 0x004fc80000000000 */
[----:B------:R-:W-:Y:S01]  /*73b0*/  FADD R112, R51, R112 ;  /* 0x0000007033707221 */ /* 0x000fe20000000000 */
[----:B------:R-:W-:-:S03]  /*73c0*/  FADD R99, R99, -R68 ;  /* 0x8000004463637221 */ /* 0x000fc60000000000 */
[----:B-1----:R-:W-:Y:S01]  /*73d0*/  FADD R112, R107, R112 ;  /* 0x000000706b707221 */ /* 0x002fe20000000000 */
[----:B------:R-:W-:-:S03]  /*73e0*/  FMUL R109, R99, 1.4426950216293334961 ;  /* 0x3fb8aa3b636d7820 */ /* 0x000fc60000400000 */
[----:B------:R-:W-:Y:S01]  /*73f0*/  FADD R113, R47, R112 ;  /* 0x000000702f717221 */ /* 0x000fe20000000000 */
[----:B------:R-:W-:-:S03]  /*7400*/  FADD R99, R31, -R68 ;  /* 0x800000441f637221 */ /* 0x000fc60000000000 */
[----:B------:R-:W-:Y:S01]  /*7410*/  FADD R113, R46, R113 ;  /* 0x000000712e717221 */ /* 0x000fe20000000000 */
[----:B------:R0:W-:Y:S01]  /*7420*/  MUFU.EX2 R103, R111 ;  /* 0x0000006f00677308 */ /* 0x0001e20000000800 */
[----:B------:R-:W-:Y:S02]  /*7430*/  FMUL R110, R99, 1.4426950216293334961 ;  /* 0x3fb8aa3b636e7820 */ /* 0x000fe40000400000 */
[----:B------:R-:W-:Y:S01]  /*7440*/  FADD R113, R48, R113 ;  /* 0x0000007130717221 */ /* 0x000fe20000000000 */
[----:B------:R-:W-:Y:S01]  /*7450*/  F2FP.SATFINITE.E4M3.F32.PACK_AB_MERGE_C R60, R101, R60, RZ ;  /* 0x0000003c653c723e */ /* 0x000fe200048070ff */
[--C-:B------:R-:W-:Y:S01]  /*7460*/  FADD R99, R32, -R68.reuse ;  /* 0x8000004420637221 */ /* 0x100fe20000000000 */
[----:B------:R-:W-:Y:S01]  /*7470*/  FADD R101, R36, -R68 ;  /* 0x8000004424657221 */ /* 0x000fe20000000000 */
[----:B0-----:R-:W-:Y:S01]  /*7480*/  FMUL R111, R102, 1.4426950216293334961 ;  /* 0x3fb8aa3b666f7820 */ /* 0x001fe20000400000 */
[----:B------:R-:W0:Y:S08]  /*7490*/  MUFU.EX2 R105, R118 ;  /* 0x0000007600697308 */ /* 0x000e300000000800 */
[----:B------:R1:W-:Y:S08]  /*74a0*/  MUFU.EX2 R32, R110 ;  /* 0x0000006e00207308 */ /* 0x0003f00000000800 */
[----:B------:R2:W3:Y:S01]  /*74b0*/  MUFU.EX2 R36, R111 ;  /* 0x0000006f00247308 */ /* 0x0004e20000000800 */
[----:B-1----:R-:W-:-:S04]  /*74c0*/  FADD R110, R106, R113 ;  /* 0x000000716a6e7221 */ /* 0x002fc80000000000 */
[----:B------:R-:W-:Y:S01]  /*74d0*/  FADD R113, R41, R110 ;  /* 0x0000006e29717221 */ /* 0x000fe20000000000 */
[----:B--2---:R-:W-:Y:S01]  /*74e0*/  FMUL R111, R100, 1.4426950216293334961 ;  /* 0x3fb8aa3b646f7820 */ /* 0x004fe20000400000 */
[----:B------:R-:W-:-:S03]  /*74f0*/  FADD R100, R30, -R68 ;  /* 0x800000441e647221 */ /* 0x000fc60000000000 */
[----:B------:R1:W-:Y:S01]  /*7500*/  MUFU.EX2 R30, R111 ;  /* 0x0000006f001e7308 */ /* 0x0003e20000000800 */
[----:B------:R-:W-:Y:S01]  /*7510*/  FMUL R101, R101, 1.4426950216293334961 ;  /* 0x3fb8aa3b65657820 */ /* 0x000fe20000400000 */
[----:B------:R-:W-:Y:S01]  /*7520*/  FADD R113, R40, R113 ;  /* 0x0000007128717221 */ /* 0x000fe20000000000 */
[----:B------:R-:W-:Y:S01]  /*7530*/  FMUL R100, R100, 1.4426950216293334961 ;  /* 0x3fb8aa3b64647820 */ /* 0x000fe20000400000 */
[----:B-1----:R-:W-:Y:S01]  /*7540*/  FMUL R111, R99, 1.4426950216293334961 ;  /* 0x3fb8aa3b636f7820 */ /* 0x002fe20000400000 */
[--C-:B------:R-:W-:Y:S01]  /*7550*/  FADD R99, R33, -R68.reuse ;  /* 0x8000004421637221 */ /* 0x100fe20000000000 */
[----:B------:R-:W-:Y:S02]  /*7560*/  FADD R112, R42, R113 ;  /* 0x000000712a707221 */ /* 0x000fe40000000000 */
[----:B------:R-:W1:Y:S01]  /*7570*/  MUFU.EX2 R102, R101 ;  /* 0x0000006500667308 */ /* 0x000e620000000800 */
[----:B------:R-:W-:Y:S01]  /*7580*/  FMUL R99, R99, 1.4426950216293334961 ;  /* 0x3fb8aa3b63637820 */ /* 0x000fe20000400000 */
[----:B------:R-:W-:-:S06]  /*7590*/  FADD R98, R98, -R68 ;  /* 0x8000004462627221 */ /* 0x000fcc0000000000 */
[----:B------:R-:W2:Y:S08]  /*75a0*/  MUFU.EX2 R101, R100 ;  /* 0x0000006400657308 */ /* 0x000eb00000000800 */
[----:B------:R0:W-:Y:S02]  /*75b0*/  MUFU.EX2 R100, R99 ;  /* 0x0000006300647308 */ /* 0x0001e40000000800 */
[----:B0-----:R-:W-:-:S06]  /*75c0*/  FADD R99, R105, R112 ;  /* 0x0000007069637221 */ /* 0x001fcc0000000000 */
[----:B------:R0:W4:Y:S01]  /*75d0*/  MUFU.EX2 R31, R109 ;  /* 0x0000006d001f7308 */ /* 0x0001220000000800 */
[----:B------:R-:W-:-:S04]  /*75e0*/  FADD R112, R44, R99 ;  /* 0x000000632c707221 */ /* 0x000fc80000000000 */
[----:B------:R-:W-:Y:S01]  /*75f0*/  FADD R112, R43, R112 ;  /* 0x000000702b707221 */ /* 0x000fe20000000000 */
[----:B0-----:R-:W-:Y:S01]  /*7600*/  FMUL R109, R98, 1.4426950216293334961 ;  /* 0x3fb8aa3b626d7820 */ /* 0x001fe20000400000 */
[----:B------:R-:W-:-:S03]  /*7610*/  FADD R98, R25, -R68 ;  /* 0x8000004419627221 */ /* 0x000fc60000000000 */
[----:B------:R0:W-:Y:S01]  /*7620*/  MUFU.EX2 R25, R109 ;  /* 0x0000006d00197308 */ /* 0x0001e20000000800 */
[----:B------:R-:W-:Y:S01]  /*7630*/  FMUL R110, R98, 1.4426950216293334961 ;  /* 0x3fb8aa3b626e7820 */ /* 0x000fe20000400000 */
[----:B------:R-:W-:Y:S01]  /*7640*/  FADD R98, R26, -R68 ;  /* 0x800000441a627221 */ /* 0x000fe20000000000 */
[----:B0-----:R-:W-:-:S05]  /*7650*/  FADD R109, R45, R112 ;  /* 0x000000702d6d7221 */ /* 0x001fca0000000000 */
[----:B------:R0:W-:Y:S01]  /*7660*/  MUFU.EX2 R26, R110 ;  /* 0x0000006e001a7308 */ /* 0x0001e20000000800 */
[----:B------:R-:W-:-:S04]  /*7670*/  FADD R113, R104, R109 ;  /* 0x0000006d68717221 */ /* 0x000fc80000000000 */
[----:B0-----:R-:W-:-:S04]  /*7680*/  FADD R110, R38, R113 ;  /* 0x00000071266e7221 */ /* 0x001fc80000000000 */
[----:B------:R-:W-:-:S04]  /*7690*/  FADD R112, R37, R110 ;  /* 0x0000006e25707221 */ /* 0x000fc80000000000 */
[----:B------:R-:W-:-:S04]  /*76a0*/  FADD R112, R39, R112 ;  /* 0x0000007027707221 */ /* 0x000fc80000000000 */
[----:B------:R-:W-:Y:S01]  /*76b0*/  FADD R112, R103, R112 ;  /* 0x0000007067707221 */ /* 0x000fe20000000000 */
[----:B------:R-:W-:-:S03]  /*76c0*/  FADD R89, R89, -R68 ;  /* 0x8000004459597221 */ /* 0x000fc60000000000 */
[----:B------:R-:W-:Y:S01]  /*76d0*/  FADD R113, R35, R112 ;  /* 0x0000007023717221 */ /* 0x000fe20000000000 */
[----:B------:R-:W-:Y:S01]  /*76e0*/  FMUL R109, R89, 1.4426950216293334961 ;  /* 0x3fb8aa3b596d7820 */ /* 0x000fe20000400000 */
[--C-:B------:R-:W-:Y:S02]  /*76f0*/  FADD R89, R22, -R68.reuse ;  /* 0x8000004416597221 */ /* 0x100fe40000000000 */
[----:B------:R-:W-:Y:S01]  /*7700*/  FADD R113, R34, R113 ;  /* 0x0000007122717221 */ /* 0x000fe20000000000 */
[----:B------:R0:W5:Y:S01]  /*7710*/  MUFU.EX2 R33, R111 ;  /* 0x0000006f00217308 */ /* 0x0001620000000800 */
[----:B------:R-:W-:Y:S02]  /*7720*/  FMUL R110, R89, 1.4426950216293334961 ;  /* 0x3fb8aa3b596e7820 */ /* 0x000fe40000400000 */
[----:B---3--:R-:W-:Y:S01]  /*7730*/  FADD R113, R36, R113 ;  /* 0x0000007124717221 */ /* 0x008fe20000000000 */
[----:B------:R-:W-:-:S03]  /*7740*/  FADD R89, R23, -R68 ;  /* 0x8000004417597221 */ /* 0x000fc60000000000 */
[----:B-1----:R-:W-:Y:S01]  /*7750*/  FADD R113, R102, R113 ;  /* 0x0000007166717221 */ /* 0x002fe20000000000 */
[----:B0-----:R-:W-:Y:S01]  /*7760*/  FMUL R111, R98, 1.4426950216293334961 ;  /* 0x3fb8aa3b626f7820 */ /* 0x001fe20000400000 */
[--C-:B------:R-:W-:Y:S01]  /*7770*/  FADD R98, R27, -R68.reuse ;  /* 0x800000441b627221 */ /* 0x100fe20000000000 */
[----:B------:R0:W-:Y:S08]  /*7780*/  MUFU.EX2 R23, R110 ;  /* 0x0000006e00177308 */ /* 0x0001f00000000800 */
[----:B------:R1:W3:Y:S01]  /*7790*/  MUFU.EX2 R27, R111 ;  /* 0x0000006f001b7308 */ /* 0x0002e20000000800 */
[----:B0-----:R-:W-:Y:S01]  /*77a0*/  FADD R110, R28, R113 ;  /* 0x000000711c6e7221 */ /* 0x001fe20000000000 */
[----:B-1----:R-:W-:Y:S01]  /*77b0*/  FMUL R111, R89, 1.4426950216293334961 ;  /* 0x3fb8aa3b596f7820 */ /* 0x002fe20000400000 */
[----:B------:R-:W-:-:S05]  /*77c0*/  FADD R89, R24, -R68 ;  /* 0x8000004418597221 */ /* 0x000fca0000000000 */
[----:B------:R0:W-:Y:S02]  /*77d0*/  MUFU.EX2 R24, R111 ;  /* 0x0000006f00187308 */ /* 0x0001e40000000800 */
[----:B0-----:R-:W-:-:S04]  /*77e0*/  FADD R111, R29, R110 ;  /* 0x0000006e1d6f7221 */ /* 0x001fc80000000000 */
[----:B------:R-:W-:-:S04]  /*77f0*/  FADD R112, R30, R111 ;  /* 0x0000006f1e707221 */ /* 0x000fc80000000000 */
[----:B--2---:R-:W-:-:S04]  /*7800*/  FADD R112, R101, R112 ;  /* 0x0000007065707221 */ /* 0x004fc80000000000 */
[----:B----4-:R-:W-:Y:S01]  /*7810*/  FADD R111, R31, R112 ;  /* 0x000000701f6f7221 */ /* 0x010fe20000000000 */
[----:B------:R-:W-:-:S03]  /*7820*/  FADD R88, R88, -R68 ;  /* 0x8000004458587221 */ /* 0x000fc60000000000 */
[----:B------:R-:W-:Y:S01]  /*7830*/  FADD R112, R32, R111 ;  /* 0x0000006f20707221 */ /* 0x000fe20000000000 */
[----:B------:R-:W-:Y:S01]  /*7840*/  FMUL R98, R98, 1.4426950216293334961 ;  /* 0x3fb8aa3b62627820 */ /* 0x000fe20000400000 */
[----:B------:R0:W-:Y:S02]  /*7850*/  MUFU.EX2 R22, R109 ;  /* 0x0000006d00167308 */ /* 0x0001e40000000800 */
[----:B-----5:R-:W-:Y:S01]  /*7860*/  FADD R111, R33, R112 ;  /* 0x00000070216f7221 */ /* 0x020fe20000000000 */
[----:B------:R-:W-:Y:S01]  /*7870*/  FMUL R89, R89, 1.4426950216293334961 ;  /* 0x3fb8aa3b59597820 */ /* 0x000fe20000400000 */
[----:B0-----:R-:W-:Y:S01]  /*7880*/  FMUL R109, R88, 1.4426950216293334961 ;  /* 0x3fb8aa3b586d7820 */ /* 0x001fe20000400000 */
[----:B------:R-:W-:-:S03]  /*7890*/  FADD R88, R16, -R68 ;  /* 0x8000004410587221 */ /* 0x000fc60000000000 */
[----:B------:R-:W0:Y:S01]  /*78a0*/  MUFU.EX2 R99, R98 ;  /* 0x0000006200637308 */ /* 0x000e220000000800 */
[----:B------:R-:W-:Y:S01]  /*78b0*/  FADD R112, R100, R111 ;  /* 0x0000006f64707221 */ /* 0x000fe20000000000 */
[----:B------:R-:W-:Y:S01]  /*78c0*/  FMUL R110, R88, 1.4426950216293334961 ;  /* 0x3fb8aa3b586e7820 */ /* 0x000fe20000400000 */
[----:B------:R-:W-:Y:S02]  /*78d0*/  FADD R88, R20, -R68 ;  /* 0x8000004414587221 */ /* 0x000fe40000000000 */
[----:B------:R-:W-:-:S03]  /*78e0*/  FADD R111, R25, R112 ;  /* 0x00000070196f7221 */ /* 0x000fc60000000000 */
[----:B------:R1:W2:Y:S01]  /*78f0*/  MUFU.EX2 R98, R89 ;  /* 0x0000005900627308 */ /* 0x0002a20000000800 */
[----:B------:R-:W-:Y:S01]  /*7900*/  FADD R112, R26, R111 ;  /* 0x0000006f1a707221 */ /* 0x000fe20000000000 */
[----:B-1----:R-:W-:Y:S01]  /*7910*/  FMUL R89, R88, 1.4426950216293334961 ;  /* 0x3fb8aa3b58597820 */ /* 0x002fe20000400000 */
[----:B------:R-:W-:-:S05]  /*7920*/  FADD R88, R86, -R68 ;  /* 0x8000004456587221 */ /* 0x000fca0000000000 */
[----:B------:R1:W4:Y:S01]  /*7930*/  MUFU.EX2 R16, R109 ;  /* 0x0000006d00107308 */ /* 0x0003220000000800 */
[----:B---3--:R-:W-:Y:S01]  /*7940*/  FADD R112, R27, R112 ;  /* 0x000000701b707221 */ /* 0x008fe20000000000 */
[----:B-1----:R-:W-:Y:S01]  /*7950*/  FMUL R109, R88, 1.4426950216293334961 ;  /* 0x3fb8aa3b586d7820 */ /* 0x002fe20000400000 */
[----:B------:R-:W-:-:S05]  /*7960*/  FADD R88, R87, -R68 ;  /* 0x8000004457587221 */ /* 0x000fca0000000000 */
[----:B------:R0:W-:Y:S02]  /*7970*/  MUFU.EX2 R87, R109 ;  /* 0x0000006d00577308 */ /* 0x0001e40000000800 */
[----:B0-----:R-:W-:-:S06]  /*7980*/  FADD R109, R99, R112 ;  /* 0x00000070636d7221 */ /* 0x001fcc0000000000 */
[----:B------:R0:W1:Y:S01]  /*7990*/  MUFU.EX2 R20, R110 ;  /* 0x0000006e00147308 */ /* 0x0000620000000800 */
[----:B------:R-:W-:-:S04]  /*79a0*/  FADD R112, R22, R109 ;  /* 0x0000006d16707221 */ /* 0x000fc80000000000 */
[----:B------:R-:W-:-:S03]  /*79b0*/  FADD R109, R23, R112 ;  /* 0x00000070176d7221 */ /* 0x000fc60000000000 */
[----:B------:R3:W5:Y:S01]  /*79c0*/  MUFU.EX2 R86, R89 ;  /* 0x0000005900567308 */ /* 0x0007620000000800 */
[----:B0-----:R-:W-:Y:S01]  /*79d0*/  FMUL R110, R88, 1.4426950216293334961 ;  /* 0x3fb8aa3b586e7820 */ /* 0x001fe20000400000 */
[----:B------:R-:W-:Y:S01]  /*79e0*/  FADD R88, R17, -R68 ;  /* 0x8000004411587221 */ /* 0x000fe20000000000 */
[----:B------:R-:W-:-:S04]  /*79f0*/  FADD R109, R24, R109 ;  /* 0x0000006d186d7221 */ /* 0x000fc80000000000 */
[----:B--2---:R-:W-:Y:S01]  /*7a00*/  FADD R109, R98, R109 ;  /* 0x0000006d626d7221 */ /* 0x004fe20000000000 */
[----:B---3--:R-:W-:Y:S01]  /*7a10*/  FMUL R89, R88, 1.4426950216293334961 ;  /* 0x3fb8aa3b58597820 */ /* 0x008fe20000400000 */
[--C-:B------:R-:W-:Y:S01]  /*7a20*/  FADD R88, R21, -R68.reuse ;  /* 0x8000004415587221 */ /* 0x100fe20000000000 */
[----:B------:R5:W0:Y:S01]  /*7a30*/  MUFU.EX2 R17, R110 ;  /* 0x0000006e00117308 */ /* 0x000a220000000800 */
[----:B----4-:R-:W-:Y:S02]  /*7a40*/  FADD R109, R16, R109 ;  /* 0x0000006d106d7221 */ /* 0x010fe40000000000 */
[----:B------:R-:W-:Y:S01]  /*7a50*/  FMUL R88, R88, 1.4426950216293334961 ;  /* 0x3fb8aa3b58587820 */ /* 0x000fe20000400000 */
[--C-:B------:R-:W-:Y:S01]  /*7a60*/  FADD R19, R19, -R68.reuse ;  /* 0x8000004413137221 */ /* 0x100fe20000000000 */
[----:B-1----:R-:W-:Y:S01]  /*7a70*/  FADD R109, R20, R109 ;  /* 0x0000006d146d7221 */ /* 0x002fe20000000000 */
[----:B------:R-:W-:Y:S02]  /*7a80*/  FADD R124, R124, -R68 ;  /* 0x800000447c7c7221 */ /* 0x000fe40000000000 */
[----:B------:R-:W1:Y:S01]  /*7a90*/  MUFU.EX2 R21, R89 ;  /* 0x0000005900157308 */ /* 0x000e620000000800 */
[----:B------:R-:W-:Y:S01]  /*7aa0*/  FMUL R19, R19, 1.4426950216293334961 ;  /* 0x3fb8aa3b13137820 */ /* 0x000fe20000400000 */
[----:B------:R-:W-:Y:S01]  /*7ab0*/  F2FP.SATFINITE.E4M3.F32.PACK_AB_MERGE_C R58, R18, R58, RZ ;  /* 0x0000003a123a723e */ /* 0x000fe200048070ff */
[----:B-----5:R-:W-:Y:S01]  /*7ac0*/  FADD R110, R86, R109 ;  /* 0x0000006d566e7221 */ /* 0x020fe20000000000 */
[----:B------:R-:W-:-:S04]  /*7ad0*/  FMUL R18, R124, 1.4426950216293334961 ;  /* 0x3fb8aa3b7c127820 */ /* 0x000fc80000400000 */
[----:B------:R-:W2:Y:S01]  /*7ae0*/  MUFU.EX2 R88, R88 ;  /* 0x0000005800587308 */ /* 0x000ea20000000800 */
[----:B------:R-:W-:Y:S01]  /*7af0*/  FADD R125, R125, -R68 ;  /* 0x800000447d7d7221 */ /* 0x000fe20000000000 */
[----:B------:R-:W-:Y:S01]  /*7b00*/  FADD R110, R87, R110 ;  /* 0x0000006e576e7221 */ /* 0x000fe20000000000 */
[----:B------:R-:W-:-:S05]  /*7b10*/  FADD R126, R126, -R68 ;  /* 0x800000447e7e7221 */ /* 0x000fca0000000000 */
[----:B------:R-:W3:Y:S01]  /*7b20*/  MUFU.EX2 R89, R19 ;  /* 0x0000001300597308 */ /* 0x000ee20000000800 */
[----:B------:R-:W-:Y:S01]  /*7b30*/  FMUL R125, R125, 1.4426950216293334961 ;  /* 0x3fb8aa3b7d7d7820 */ /* 0x000fe20000400000 */
[----:B0-----:R-:W-:Y:S01]  /*7b40*/  FADD R110, R17, R110 ;  /* 0x0000006e116e7221 */ /* 0x001fe20000000000 */
[----:B------:R-:W-:Y:S01]  /*7b50*/  FADD R127, R127, -R68 ;  /* 0x800000447f7f7221 */ /* 0x000fe20000000000 */
[----:B------:R-:W-:-:S04]  /*7b60*/  F2FP.SATFINITE.E4M3.F32.PACK_AB_MERGE_C R54, R0, R54, RZ ;  /* 0x000000360036723e */ /* 0x000fc800048070ff */
[----:B------:R-:W0:Y:S01]  /*7b70*/  MUFU.EX2 R18, R18 ;  /* 0x0000001200127308 */ /* 0x000e220000000800 */
[----:B------:R-:W-:Y:S02]  /*7b80*/  IMAD.SHL.U32 R0, R3, 0x10, RZ ;  /* 0x0000001003007824 */ /* 0x000fe400078e00ff */
[----:B------:R-:W-:Y:S01]  /*7b90*/  FMUL R126, R126, 1.4426950216293334961 ;  /* 0x3fb8aa3b7e7e7820 */ /* 0x000fe20000400000 */
[----:B------:R-:W-:Y:S01]  /*7ba0*/  F2FP.SATFINITE.E4M3.F32.PACK_AB_MERGE_C R51, R107, R51, RZ ;  /* 0x000000336b33723e */ /* 0x000fe200048070ff */
[--C-:B------:R-:W-:Y:S01]  /*7bb0*/  FADD R129, R129, -R68.reuse ;  /* 0x8000004481817221 */ /* 0x100fe20000000000 */
[----:B------:R-:W-:Y:S01]  /*7bc0*/  FADD R130, R130, -R68 ;  /* 0x8000004482827221 */ /* 0x000fe20000000000 */
[----:B-1----:R-:W-:Y:S01]  /*7bd0*/  FADD R107, R21, R110 ;  /* 0x0000006e156b7221 */ /* 0x002fe20000000000 */
[----:B------:R-:W-:Y:S01]  /*7be0*/  FMUL R127, R127, 1.4426950216293334961 ;  /* 0x3fb8aa3b7f7f7820 */ /* 0x000fe20000400000 */
[----:B------:R-:W1:Y:S01]  /*7bf0*/  MUFU.EX2 R19, R125 ;  /* 0x0000007d00137308 */ /* 0x000e620000000800 */
[----:B------:R-:W-:Y:S01]  /*7c00*/  F2FP.SATFINITE.E4M3.F32.PACK_AB_MERGE_C R57, R108, R57, RZ ;  /* 0x000000396c39723e */ /* 0x000fe200048070ff */
[----:B------:R-:W-:Y:S01]  /*7c10*/  FADD R128, R128, -R68 ;  /* 0x8000004480807221 */ /* 0x000fe20000000000 */
[----:B------:R-:W-:Y:S01]  /*7c20*/  F2FP.SATFINITE.E4M3.F32.PACK_AB_MERGE_C R8, R8, R70, R71 ;  /* 0x000000460808723e */ /* 0x000fe20004807047 */
[----:B------:R-:W-:Y:S01]  /*7c30*/  FMUL R70, R129, 1.4426950216293334961 ;  /* 0x3fb8aa3b81467820 */ /* 0x000fe20000400000 */
[----:B------:R-:W-:Y:S01]  /*7c40*/  F2FP.SATFINITE.E4M3.F32.PACK_AB_MERGE_C R15, R2, R15, R58 ;  /* 0x0000000f020f723e */ /* 0x000fe2000480703a */
[----:B------:R-:W-:Y:S01]  /*7c50*/  FMUL R2, R130, 1.4426950216293334961 ;  /* 0x3fb8aa3b82027820 */ /* 0x000fe20000400000 */
[----:B------:R-:W-:Y:S01]  /*7c60*/  F2FP.SATFINITE.E4M3.F32.PACK_AB_MERGE_C R48, R106, R48, RZ ;  /* 0x000000306a30723e */ /* 0x000fe200048070ff */
[----:B------:R-:W4:Y:S01]  /*7c70*/  MUFU.EX2 R108, R126 ;  /* 0x0000007e006c7308 */ /* 0x000f220000000800 */
[----:B------:R-:W-:Y:S01]  /*7c80*/  F2FP.SATFINITE.E4M3.F32.PACK_AB_MERGE_C R42, R105, R42, RZ ;  /* 0x0000002a692a723e */ /* 0x000fe200048070ff */
[----:B------:R-:W-:Y:S01]  /*7c90*/  FADD R131, R131, -R68 ;  /* 0x8000004483837221 */ /* 0x000fe20000000000 */
[----:B------:R-:W-:Y:S01]  /*7ca0*/  LOP3.LUT R111, R0, 0x70, RZ, 0xc0, !PT ;  /* 0x00000070006f7812 */ /* 0x000fe200078ec0ff */
[----:B--2---:R-:W-:Y:S01]  /*7cb0*/  FADD R106, R88, R107 ;  /* 0x0000006b586a7221 */ /* 0x004fe20000000000 */
[----:B------:R-:W-:-:S03]  /*7cc0*/  LOP3.LUT R0, R3, 0xff, RZ, 0xc0, !PT ;  /* 0x000000ff03007812 */ /* 0x000fc600078ec0ff */
[----:B------:R-:W2:Y:S01]  /*7cd0*/  MUFU.EX2 R105, R127 ;  /* 0x0000007f00697308 */ /* 0x000ea20000000800 */
[----:B------:R-:W-:Y:S01]  /*7ce0*/  F2FP.SATFINITE.E4M3.F32.PACK_AB_MERGE_C R10, R10, R67, R69 ;  /* 0x000000430a0a723e */ /* 0x000fe20004807045 */
[----:B------:R-:W-:Y:S01]  /*7cf0*/  FMUL R128, R128, 1.4426950216293334961 ;  /* 0x3fb8aa3b80807820 */ /* 0x000fe20000400000 */
[----:B------:R-:W-:Y:S01]  /*7d00*/  F2FP.SATFINITE.E4M3.F32.PACK_AB_MERGE_C R39, R103, R39, RZ ;  /* 0x000000276727723e */ /* 0x000fe200048070ff */
[----:B------:R-:W-:Y:S01]  /*7d10*/  FMUL R69, R131, 1.4426950216293334961 ;  /* 0x3fb8aa3b83457820 */ /* 0x000fe20000400000 */
[----:B---3--:R-:W-:Y:S01]  /*7d20*/  FADD R103, R89, R106 ;  /* 0x0000006a59677221 */ /* 0x008fe20000000000 */
[----:B------:R-:W-:Y:S01]  /*7d30*/  IMAD R0, R0, 0x80, R111 ;  /* 0x0000008000007824 */ /* 0x000fe200078e026f */
[----:B------:R-:W-:Y:S01]  /*7d40*/  F2FP.SATFINITE.E4M3.F32.PACK_AB_MERGE_C R5, R96, R5, R97 ;  /* 0x000000056005723e */ /* 0x000fe20004807061 */
[----:B------:R-:W-:Y:S01]  /*7d50*/  MUFU.EX2 R70, R70 ;  /* 0x0000004600467308 */ /* 0x000fe20000000800 */
[----:B------:R-:W-:Y:S02]  /*7d60*/  F2FP.SATFINITE.E4M3.F32.PACK_AB_MERGE_C R4, R4, R94, R95 ;  /* 0x0000005e0404723e */ /* 0x000fe4000480705f */
[----:B------:R-:W-:-:S02]  /*7d70*/  F2FP.SATFINITE.E4M3.F32.PACK_AB_MERGE_C R6, R6, R92, R93 ;  /* 0x0000005c0606723e */ /* 0x000fc4000480705d */
[----:B------:R-:W-:-:S03]  /*7d80*/  F2FP.SATFINITE.E4M3.F32.PACK_AB_MERGE_C R7, R7, R90, R91 ;  /* 0x0000005a0707723e */ /* 0x000fc6000480705b */
[----:B------:R-:W3:Y:S01]  /*7d90*/  MUFU.EX2 R2, R2 ;  /* 0x0000000200027308 */ /* 0x000ee20000000800 */
[----:B------:R-:W-:Y:S01]  /*7da0*/  F2FP.SATFINITE.E4M3.F32.PACK_AB_MERGE_C R33, R100, R33, RZ ;  /* 0x000000216421723e */ /* 0x000fe200048070ff */
[----:B0-----:R-:W-:Y:S01]  /*7db0*/  FADD R100, R18, R103 ;  /* 0x0000006712647221 */ /* 0x001fe20000000000 */
[----:B------:R0:W-:Y:S01]  /*7dc0*/  STS.128 [R0+UR6], R4 ;  /* 0x0000000400007988 */ /* 0x0001e20008000c06 */
[----:B------:R-:W-:-:S04]  /*7dd0*/  F2FP.SATFINITE.E4M3.F32.PACK_AB_MERGE_C R9, R9, R72, R73 ;  /* 0x000000480909723e */ /* 0x000fc80004807049 */
[----:B------:R-:W-:Y:S01]  /*7de0*/  MUFU.EX2 R128, R128 ;  /* 0x0000008000807308 */ /* 0x000fe20000000800 */
[----:B-1----:R-:W-:Y:S01]  /*7df0*/  FADD R97, R19, R100 ;  /* 0x0000006413617221 */ /* 0x002fe20000000000 */
[----:B------:R-:W-:Y:S02]  /*7e00*/  F2FP.SATFINITE.E4M3.F32.PACK_AB_MERGE_C R14, R14, R59, R60 ;  /* 0x0000003b0e0e723e */ /* 0x000fe4000480703c */
[----:B------:R-:W-:-:S04]  /*7e10*/  LOP3.LUT R59, R0, 0x10, RZ, 0x3c, !PT ;  /* 0x00000010003b7812 */ /* 0x000fc800078e3cff */
[----:B------:R-:W1:Y:S01]  /*7e20*/  MUFU.EX2 R69, R69 ;  /* 0x0000004500457308 */ /* 0x000e620000000800 */
[----:B------:R-:W-:Y:S02]  /*7e30*/  LOP3.LUT R60, R0, 0x20, RZ, 0x3c, !PT ;  /* 0x00000020003c7812 */ /* 0x000fe400078e3cff */
[----:B0-----:R-:W-:Y:S02]  /*7e40*/  F2FP.SATFINITE.E4M3.F32.PACK_AB_MERGE_C R7, R74, R75, R76 ;  /* 0x0000004b4a07723e */ /* 0x001fe4000480704c */
[C---:B------:R-:W-:Y:S02]  /*7e50*/  LOP3.LUT R58, R0.reuse, 0x30, RZ, 0x3c, !PT ;  /* 0x00000030003a7812 */ /* 0x040fe400078e3cff */
[C---:B------:R-:W-:Y:S02]  /*7e60*/  LOP3.LUT R72, R0.reuse, 0x40, RZ, 0x3c, !PT ;  /* 0x0000004000487812 */ /* 0x040fe400078e3cff */
[C---:B------:R-:W-:Y:S02]  /*7e70*/  LOP3.LUT R73, R0.reuse, 0x50, RZ, 0x3c, !PT ;  /* 0x0000005000497812 */ /* 0x040fe400078e3cff */
[----:B------:R-:W-:-:S02]  /*7e80*/  LOP3.LUT R74, R0, 0x60, RZ, 0x3c, !PT ;  /* 0x00000060004a7812 */ /* 0x000fc400078e3cff */
[----:B------:R-:W-:Y:S01]  /*7e90*/  LOP3.LUT R75, R0, 0x70, RZ, 0x3c, !PT ;  /* 0x00000070004b7812 */ /* 0x000fe200078e3cff */
[----:B------:R-:W-:Y:S01]  /*7ea0*/  FADD R0, -R68, -INF ;  /* 0xff80000044007421 */ /* 0x000fe20000000100 */
[----:B----4-:R-:W-:Y:S01]  /*7eb0*/  FADD R90, R108, R97 ;  /* 0x000000616c5a7221 */ /* 0x010fe20000000000 */
[----:B--2---:R-:W-:Y:S02]  /*7ec0*/  F2FP.SATFINITE.E4M3.F32.PACK_AB_MERGE_C R108, R105, R108, RZ ;  /* 0x0000006c696c723e */ /* 0x004fe400048070ff */
[----:B------:R-:W-:Y:S01]  /*7ed0*/  F2FP.SATFINITE.E4M3.F32.PACK_AB_MERGE_C R5, R83, R84, R85 ;  /* 0x000000545305723e */ /* 0x000fe20004807055 */
[----:B------:R-:W-:Y:S01]  /*7ee0*/  FMUL R0, R0, 1.4426950216293334961 ;  /* 0x3fb8aa3b00007820 */ /* 0x000fe20000400000 */
[----:B------:R-:W-:Y:S02]  /*7ef0*/  F2FP.SATFINITE.E4M3.F32.PACK_AB_MERGE_C R4, R80, R81, R82 ;  /* 0x000000515004723e */ /* 0x000fe40004807052 */
[----:B------:R-:W-:Y:S02]  /*7f00*/  F2FP.SATFINITE.E4M3.F32.PACK_AB_MERGE_C R6, R77, R78, R79 ;  /* 0x0000004e4d06723e */ /* 0x000fe4000480704f */
[----:B------:R-:W-:-:S02]  /*7f10*/  F2FP.SATFINITE.E4M3.F32.PACK_AB_MERGE_C R11, R11, R65, R66 ;  /* 0x000000410b0b723e */ /* 0x000fc40004807042 */
[----:B------:R-:W-:Y:S02]  /*7f20*/  F2FP.SATFINITE.E4M3.F32.PACK_AB_MERGE_C R13, R13, R63, R64 ;  /* 0x0000003f0d0d723e */ /* 0x000fe40004807040 */
[----:B------:R-:W-:Y:S02]  /*7f30*/  F2FP.SATFINITE.E4M3.F32.PACK_AB_MERGE_C R12, R12, R61, R62 ;  /* 0x0000003d0c0c723e */ /* 0x000fe4000480703e */
[----:B------:R-:W-:Y:S02]  /*7f40*/  F2FP.SATFINITE.E4M3.F32.PACK_AB_MERGE_C R45, R104, R45, RZ ;  /* 0x0000002d682d723e */ /* 0x000fe400048070ff */
[----:B------:R-:W-:Y:S01]  /*7f50*/  F2FP.SATFINITE.E4M3.F32.PACK_AB_MERGE_C R36, R102, R36, RZ ;  /* 0x000000246624723e */ /* 0x000fe200048070ff */
[----:B------:R0:W-:Y:S01]  /*7f60*/  STS.128 [R59+UR6], R4 ;  /* 0x000000043b007988 */ /* 0x0001e20008000c06 */
[----:B------:R-:W-:Y:S02]  /*7f70*/  F2FP.SATFINITE.E4M3.F32.PACK_AB_MERGE_C R30, R101, R30, RZ ;  /* 0x0000001e651e723e */ /* 0x000fe400048070ff */
[----:B------:R-:W-:-:S02]  /*7f80*/  F2FP.SATFINITE.E4M3.F32.PACK_AB_MERGE_C R27, R99, R27, RZ ;  /* 0x0000001b631b723e */ /* 0x000fc400048070ff */
[----:B------:R-:W-:Y:S02]  /*7f90*/  F2FP.SATFINITE.E4M3.F32.PACK_AB_MERGE_C R24, R98, R24, RZ ;  /* 0x000000186218723e */ /* 0x000fe400048070ff */
[----:B------:R-:W-:Y:S01]  /*7fa0*/  F2FP.SATFINITE.E4M3.F32.PACK_AB_MERGE_C R18, R19, R18, R108 ;  /* 0x000000121312723e */ /* 0x000fe2000480706c */
[----:B------:R2:W-:Y:S01]  /*7fb0*/  STS.128 [R60+UR6], R8 ;  /* 0x000000083c007988 */ /* 0x0005e20008000c06 */
[----:B------:R-:W-:Y:S02]  /*7fc0*/  F2FP.SATFINITE.E4M3.F32.PACK_AB_MERGE_C R87, R87, R86, RZ ;  /* 0x000000565757723e */ /* 0x000fe400048070ff */
[----:B------:R-:W-:Y:S02]  /*7fd0*/  F2FP.SATFINITE.E4M3.F32.PACK_AB_MERGE_C R88, R89, R88, RZ ;  /* 0x000000585958723e */ /* 0x000fe400048070ff */
[----:B---3--:R-:W-:Y:S01]  /*7fe0*/  F2FP.SATFINITE.E4M3.F32.PACK_AB_MERGE_C R19, R2, R70, RZ ;  /* 0x000000460213723e */ /* 0x008fe200048070ff */
[----:B------:R3:W-:Y:S01]  /*7ff0*/  STS.128 [R58+UR6], R12 ;  /* 0x0000000c3a007988 */ /* 0x0007e20008000c06 */
[----:B------:R-:W4:Y:S01]  /*8000*/  MUFU.EX2 R0, R0 ;  /* 0x0000000000007308 */ /* 0x000f220000000800 */
[----:B0-----:R-:W-:-:S02]  /*8010*/  F2FP.SATFINITE.E4M3.F32.PACK_AB_MERGE_C R5, R55, R56, R57 ;  /* 0x000000383705723e */ /* 0x001fc40004807039 */
[----:B------:R-:W-:Y:S02]  /*8020*/  F2FP.SATFINITE.E4M3.F32.PACK_AB_MERGE_C R4, R52, R53, R54 ;  /* 0x000000353404723e */ /* 0x000fe40004807036 */
[----:B------:R-:W-:Y:S02]  /*8030*/  F2FP.SATFINITE.E4M3.F32.PACK_AB_MERGE_C R6, R49, R50, R51 ;  /* 0x000000323106723e */ /* 0x000fe40004807033 */
[----:B------:R-:W-:Y:S02]  /*8040*/  F2FP.SATFINITE.E4M3.F32.PACK_AB_MERGE_C R7, R46, R47, R48 ;  /* 0x0000002f2e07723e */ /* 0x000fe40004807030 */
[----:B--2---:R-:W-:Y:S02]  /*8050*/  F2FP.SATFINITE.E4M3.F32.PACK_AB_MERGE_C R9, R43, R44, R45 ;  /* 0x0000002c2b09723e */ /* 0x004fe4000480702d */
[----:B------:R-:W-:Y:S02]  /*8060*/  F2FP.SATFINITE.E4M3.F32.PACK_AB_MERGE_C R8, R40, R41, R42 ;  /* 0x000000292808723e */ /* 0x000fe4000480702a */
[----:B------:R-:W-:-:S02]  /*8070*/  F2FP.SATFINITE.E4M3.F32.PACK_AB_MERGE_C R10, R37, R38, R39 ;  /* 0x00000026250a723e */ /* 0x000fc40004807027 */
[----:B------:R-:W-:Y:S02]  /*8080*/  F2FP.SATFINITE.E4M3.F32.PACK_AB_MERGE_C R11, R34, R35, R36 ;  /* 0x00000023220b723e */ /* 0x000fe40004807024 */
[----:B---3--:R-:W-:Y:S02]  /*8090*/  F2FP.SATFINITE.E4M3.F32.PACK_AB_MERGE_C R13, R32, R31, R33 ;  /* 0x0000001f200d723e */ /* 0x008fe40004807021 */
[----:B------:R-:W-:Y:S02]  /*80a0*/  F2FP.SATFINITE.E4M3.F32.PACK_AB_MERGE_C R12, R29, R28, R30 ;  /* 0x0000001c1d0c723e */ /* 0x000fe4000480701e */
[----:B------:R-:W-:Y:S02]  /*80b0*/  F2FP.SATFINITE.E4M3.F32.PACK_AB_MERGE_C R14, R26, R25, R27 ;  /* 0x000000191a0e723e */ /* 0x000fe4000480701b */
[----:B------:R-:W-:Y:S02]  /*80c0*/  F2FP.SATFINITE.E4M3.F32.PACK_AB_MERGE_C R15, R23, R22, R24 ;  /* 0x00000016170f723e */ /* 0x000fe40004807018 */
[----:B------:R-:W-:-:S02]  /*80d0*/  F2FP.SATFINITE.E4M3.F32.PACK_AB_MERGE_C R17, R21, R17, R88 ;  /* 0x000000111511723e */ /* 0x000fc40004807058 */
[----:B------:R-:W-:Y:S02]  /*80e0*/  F2FP.SATFINITE.E4M3.F32.PACK_AB_MERGE_C R16, R20, R16, R87 ;  /* 0x000000101410723e */ /* 0x000fe40004807057 */
[----:B-1----:R-:W-:Y:S01]  /*80f0*/  F2FP.SATFINITE.E4M3.F32.PACK_AB_MERGE_C R19, R69, R128, R19 ;  /* 0x000000804513723e */ /* 0x002fe20004807013 */
[----:B------:R-:W-:Y:S01]  /*8100*/  STS.128 [R72+UR6], R4 ;  /* 0x0000000448007988 */ /* 0x000fe20008000c06 */
[----:B------:R-:W-:-:S03]  /*8110*/  FADD R86, R105, R90 ;  /* 0x0000005a69567221 */ /* 0x000fc60000000000 */
[----:B------:R-:W-:Y:S04]  /*8120*/  STS.128 [R73+UR6], R8 ;  /* 0x0000000849007988 */ /* 0x000fe80008000c06 */
[----:B------:R-:W-:Y:S04]  /*8130*/  STS.128 [R74+UR6], R12 ;  /* 0x0000000c4a007988 */ /* 0x000fe80008000c06 */
[----:B------:R0:W-:Y:S01]  /*8140*/  STS.128 [R75+UR6], R16 ;  /* 0x000000104b007988 */ /* 0x0001e20008000c06 */
[----:B------:R-:W-:Y:S01]  /*8150*/  FADD R71, R128, R86 ;  /* 0x0000005680477221 */ /* 0x000fe20000000000 */
[----:B0-----:R-:W0:Y:S01]  /*8160*/  LDTM.x64 R4, tmem[UR10] ;  /* 0x0000000a000479ee */ /* 0x001e220008340000 */
[----:B------:R-:W-:Y:S01]  /*8170*/  NOP ;  /* 0x0000000000007918 */ /* 0x000fe20000000000 */
[----:B----4-:R-:W-:Y:S05]  /*8180*/  @!P0 BRA `(.L_x_9) ;  /* 0x0000000400048947 */ /* 0x010fea0003800000 */
[C---:B0-----:R-:W-:Y:S01]  /*8190*/  FMUL R4, R0.reuse, R4 ;  /* 0x0000000400047220 */ /* 0x041fe20000400000 */
[C---:B------:R-:W-:Y:S01]  /*81a0*/  FMUL R5, R0.reuse, R5 ;  /* 0x0000000500057220 */ /* 0x040fe20000400000 */
        /* <DEDUP_REMOVED lines=61> */
[----:B------:R-:W-:-:S04]  /*8580*/  FMUL R67, R0, R67 ;  /* 0x0000004300437220 */ /* 0x000fc80000400000 */
[----:B------:R1:W-:Y:S03]  /*8590*/  STTM.x64 tmem[UR10], R4 ;  /* 0x00000004000079ed */ /* 0x0003e6000834000a */
.L_x_9:
[----:B0-----:R-:W0:Y:S02]  /*85a0*/  FENCE.VIEW.ASYNC.T ;  /* 0x00000000000073c6 */ /* 0x001e240000000200 */
[----:B0-----:R-:W-:Y:S01]  /*85b0*/  BAR.SYNC.DEFER_BLOCKING 0x0 ;  /* 0x0000000000007b1d */ /* 0x001fe20000010000 */
[----:B------:R-:W-:Y:S01]  /*85c0*/  FADD R71, R69, R71 ;  /* 0x0000004745477221 */ /* 0x000fe20000000000 */
[----:B------:R-:W-:-:S03]  /*85d0*/  UISETP.GE.AND UP2, UPT, UR8, URZ, UPT ;  /* 0x000000ff0800728c */ /* 0x000fc6000bf46270 */
[----:B------:R-:W-:-:S04]  /*85e0*/  FADD R71, R70, R71 ;  /* 0x0000004746477221 */ /* 0x000fc80000000000 */
[----:B------:R-:W-:-:S04]  /*85f0*/  FADD R71, R2, R71 ;  /* 0x0000004702477221 */ /* 0x000fc80000000000 */
[----:B------:R-:W-:Y:S01]  /*8600*/  FADD R71, R0, R71 ;  /* 0x0000004700477221 */ /* 0x000fe20000000000 */
[----:B------:R0:W-:Y:S06]  /*8610*/  MEMBAR.ALL.CTA ;  /* 0x0000000000007992 */ /* 0x0001ec0000008000 */
[----:B0-----:R-:W0:Y:S02]  /*8620*/  FENCE.VIEW.ASYNC.S ;  /* 0x00000000000073c6 */ /* 0x001e240000000000 */
[----:B0-----:R-:W-:Y:S06]  /*8630*/  BAR.SYNC.DEFER_BLOCKING 0x0 ;  /* 0x0000000000007b1d */ /* 0x001fec0000010000 */
[----:B------:R-:W-:Y:S05]  /*8640*/  @!P1 BRA `(.L_x_10) ;  /* 0x0000000000d89947 */ /* 0x000fea0003800000 */
[----:B------:R-:W-:Y:S02]  /*8650*/  USHF.R.U32.HI UR24, URZ, 0x4, UR6 ;  /* 0x00000004ff187899 */ /* 0x000fe40008011606 */
[----:B------:R-:W-:Y:S02]  /*8660*/  UIADD3 UR14, UPT, UPT, UR6, 0xc000, URZ ;  /* 0x0000c000060e7890 */ /* 0x000fe4000fffe0ff */
[----:B------:R-:W-:Y:S02]  /*8670*/  USGXT.U32 UR24, UR24, 0xe ;  /* 0x0000000e1818789a */ /* 0x000fe40008000000 */
[----:B------:R-:W-:Y:S02]  /*8680*/  USHF.R.U32.HI UR14, URZ, 0x4, UR14 ;  /* 0x00000004ff0e7899 */ /* 0x000fe4000801160e */
[----:B------:R-:W-:Y:S02]  /*8690*/  UIADD3 UR44, UP3, UPT, UR24, 0x2, URZ ;  /* 0x00000002182c7890 */ /* 0x000fe4000ff7e0ff */
[----:B------:R-:W-:Y:S01]  /*86a0*/  USGXT.U32 UR26, UR14, 0xe ;  /* 0x0000000e0e1a789a */ /* 0x000fe20008000000 */
[----:B------:R-:W-:Y:S01]  /*86b0*/  UMOV UR4, URZ ;  /* 0x000000ff00047c82 */ /* 0x000fe20008000000 */
[----:B------:R-:W-:Y:S01]  /*86c0*/  UMOV UR18, URZ ;  /* 0x000000ff00127c82 */ /* 0x000fe20008000000 */
[----:B------:R-:W-:-:S02]  /*86d0*/  UIADD3.X UR45, UPT, UPT, UR4, 0x40004040, URZ, UP3, !UPT ;  /* 0x40004040042d7890 */ /* 0x000fc40009ffe4ff */
[----:B------:R-:W-:Y:S01]  /*86e0*/  UIADD3 UR46, UP3, UPT, UR26, 0x2, URZ ;  /* 0x000000021a2e7890 */ /* 0x000fe2000ff7e0ff */
[----:B------:R-:W-:Y:S01]  /*86f0*/  UMOV UR14, UR12 ;  /* 0x0000000c000e7c82 */ /* 0x000fe20008000000 */
[----:B------:R-:W-:Y:S02]  /*8700*/  UMOV UR15, URZ ;  /* 0x000000ff000f7c82 */ /* 0x000fe40008000000 */
[----:B------:R-:W-:Y:S01]  /*8710*/  UIADD3.X UR47, UPT, UPT, UR18, 0x40004040, URZ, UP3, !UPT ;  /* 0x40004040122f7890 */ /* 0x000fe20009ffe4ff */
[----:B------:R-:W-:Y:S01]  /*8720*/  UMOV UR4, UR14 ;  /* 0x0000000e00047c82 */ /* 0x000fe20008000000 */
[----:B------:R-:W-:Y:S02]  /*8730*/  UIADD3.64 UR14, UPT, UPT, UR44, 0x2, URZ ;  /* 0x000000022c0e7897 */ /* 0x000fe4000fffe0ff */
[----:B------:R-:W-:Y:S02]  /*8740*/  UIADD3.64 UR54, UPT, UPT, UR46, 0x2, URZ ;  /* 0x000000022e367897 */ /* 0x000fe4000fffe0ff */
[----:B------:R-:W-:-:S02]  /*8750*/  UIADD3.64 UR18, UPT, UPT, UR44, 0x4, URZ ;  /* 0x000000042c127897 */ /* 0x000fc4000fffe0ff */
[----:B------:R-:W-:Y:S02]  /*8760*/  UIADD3.64 UR56, UPT, UPT, UR46, 0x4, URZ ;  /* 0x000000042e387897 */ /* 0x000fe4000fffe0ff */
[----:B------:R-:W-:Y:S02]  /*8770*/  UIADD3 UR22, UPT, UPT, UR7, 0x40, URZ ;  /* 0x0000004007167890 */ /* 0x000fe4000fffe0ff */
[----:B------:R-:W-:Y:S02]  /*8780*/  UIADD3.64 UR50, UPT, UPT, UR44, 0x3fe, URZ ;  /* 0x000003fe2c327897 */ /* 0x000fe4000fffe0ff */
[----:B------:R-:W-:Y:S02]  /*8790*/  UIADD3 UR29, UPT, UPT, UR7, 0x40, URZ ;  /* 0x00000040071d7890 */ /* 0x000fe4000fffe0ff */
[----:B------:R-:W-:Y:S02]  /*87a0*/  UIADD3.64 UR52, UPT, UPT, UR44, 0x400, URZ ;  /* 0x000004002c347897 */ /* 0x000fe4000fffe0ff */
[----:B------:R-:W-:-:S02]  /*87b0*/  UIADD3 UR62, UPT, UPT, UR7, 0x40, URZ ;  /* 0x00000040073e7890 */ /* 0x000fc4000fffe0ff */
[----:B------:R-:W-:Y:S01]  /*87c0*/  UIADD3.64 UR58, UPT, UPT, UR44, 0x402, URZ ;  /* 0x000004022c3a7897 */ /* 0x000fe2000fffe0ff */
[----:B------:R-:W-:Y:S01]  /*87d0*/  UMOV UR34, 0x0 ;  /* 0x0000000000227882 */ /* 0x000fe20000000000 */
[----:B------:R-:W-:Y:S01]  /*87e0*/  UMOV UR35, 0x8100010 ;  /* 0x0810001000237882 */ /* 0x000fe20000000000 */
[----:B------:R-:W-:Y:S01]  /*87f0*/  UIADD3 UR63, UPT, UPT, UR7, 0x40, URZ ;  /* 0x00000040073f7890 */ /* 0x000fe2000fffe0ff */
[----:B------:R-:W-:Y:S01]  /*8800*/  UMOV UR25, 0x40004040 ;  /* 0x4000404000197882 */ /* 0x000fe20000000000 */
[----:B------:R-:W-:Y:S01]  /*8810*/  UIADD3.64 UR60, UPT, UPT, UR44, 0x404, URZ ;  /* 0x000004042c3c7897 */ /* 0x000fe2000fffe0ff */
[----:B------:R-:W-:Y:S01]  /*8820*/  UMOV UR27, 0x40004040 ;  /* 0x40004040001b7882 */ /* 0x000fe20000000000 */
[----:B------:R-:W-:Y:S01]  /*8830*/  UMOV UR30, 0x0 ;  /* 0x00000000001e7882 */ /* 0x000fe20000000000 */
[----:B------:R-:W-:Y:S01]  /*8840*/  UMOV UR31, 0x8100010 ;  /* 0x08100010001f7882 */ /* 0x000fe20000000000 */
[----:B------:R-:W-:Y:S01]  /*8850*/  UMOV UR40, 0x0 ;  /* 0x0000000000287882 */ /* 0x000fe20000000000 */
[----:B------:R-:W-:Y:S01]  /*8860*/  UMOV UR41, 0x8100010 ;  /* 0x0810001000297882 */ /* 0x000fe20000000000 */
[----:B------:R0:W-:Y:S01]  /*8870*/  UTCQMMA gdesc[UR24], gdesc[UR26], tmem[UR7], tmem[UR34], idesc[UR35], UPT ;  /* 0x00ff221a180075ea */ /* 0x0001e2000b800307 */
        /* <DEDUP_REMOVED lines=15> */
[----:B------:R0:W-:Y:S01]  /*8970*/  UTCQMMA gdesc[UR58], gdesc[UR54], tmem[UR62], tmem[UR42], idesc[UR43], UPT ;  /* 0x00ff2a363a0075ea */ /* 0x0001e2000b80033e */
[----:B------:R0:W-:Y:S01]  /*8980*/  UTCQMMA gdesc[UR60], gdesc[UR56], tmem[UR63], tmem[UR48], idesc[UR49], UPT ;  /* 0x00ff30383c0075ea */ /* 0x0001e2000b80033f */
[----:B------:R0:W-:Y:S01]  /*8990*/  UTCBAR [UR4], URZ ;  /* 0x000000ff040073e9 */ /* 0x0001e200080000ff */
[----:B------:R-:W-:Y:S01]  /*89a0*/  NOP ;  /* 0x0000000000007918 */ /* 0x000fe20000000000 */
.L_x_10:
[----:B------:R-:W-:Y:S01]  /*89b0*/  FSEL R0, R71, 1, P0 ;  /* 0x3f80000047007808 */ /* 0x000fe20000000000 */
[----:B0-----:R-:W-:Y:S01]  /*89c0*/  UMOV UR4, URZ ;  /* 0x000000ff00047c82 */ /* 0x001fe20008000000 */
[----:B------:R-:W-:-:S03]  /*89d0*/  FSEL R68, R68, -INF , P0 ;  /* 0xff80000044447808 */ /* 0x000fc60000000000 */
[----:B------:R0:W-:Y:S01]  /*89e0*/  STL [R1+0x114], R0 ;  /* 0x0001140001007387 */ /* 0x0001e20000100800 */
[----:B------:R-:W-:Y:S05]  /*89f0*/  BRA.U !UP2, `(.L_x_11) ;  /* 0x0000007d0a9c7547 */ /* 0x000fea000b800000 */
[----:B------:R-:W-:Y:S01]  /*8a00*/  USHF.R.U32.HI UR48, URZ, 0x4, UR20 ;  /* 0x00000004ff307899 */ /* 0x000fe20008011614 */
[----:B------:R-:W-:Y:S01]  /*8a10*/  IMAD.MOV.U32 R137, RZ, RZ, R68 ;  /* 0x000000ffff897224 */ /* 0x000fe200078e0044 */
[----:B------:R-:W-:Y:S01]  /*8a20*/  UIADD3 UR18, UPT, UPT, UR6, 0x10000, URZ ;  /* 0x0001000006127890 */ /* 0x000fe2000fffe0ff */
[----:B0-----:R-:W-:Y:S01]  /*8a30*/  IMAD.MOV.U32 R0, RZ, RZ, -0x80 ;  /* 0xffffff80ff007424 */ /* 0x001fe200078e00ff */
[----:B------:R-:W-:Y:S01]  /*8a40*/  UIADD3 UR20, UPT, UPT, UR6, 0x8000, URZ ;  /* 0x0000800006147890 */ /* 0x000fe2000fffe0ff */
[----:B------:R-:W-:Y:S01]  /*8a50*/  IMAD.MOV.U32 R2, RZ, RZ, -0x1 ;  /* 0xffffffffff027424 */ /* 0x000fe200078e00ff */
[----:B------:R-:W-:Y:S02]  /*8a60*/  USHF.R.U32.HI UR64, URZ, 0x4, UR6 ;  /* 0x00000004ff407899 */ /* 0x000fe40008011606 */
[----:B------:R-:W-:Y:S02]  /*8a70*/  USHF.R.U32.HI UR18, URZ, 0x4, UR18 ;  /* 0x00000004ff127899 */ /* 0x000fe40008011612 */
[----:B------:R-:W-:-:S02]  /*8a80*/  USHF.R.U32.HI UR20, URZ, 0x4, UR20 ;  /* 0x00000004ff147899 */ /* 0x000fc40008011614 */
[----:B------:R-:W-:Y:S02]  /*8a90*/  USGXT.U32 UR64, UR64, 0xe ;  /* 0x0000000e4040789a */ /* 0x000fe40008000000 */
[----:B------:R-:W-:Y:S02]  /*8aa0*/  USGXT.U32 UR18, UR18, 0xe ;  /* 0x0000000e1212789a */ /* 0x000fe40008000000 */
[----:B------:R-:W-:Y:S02]  /*8ab0*/  USGXT.U32 UR72, UR20, 0xe ;  /* 0x0000000e1448789a */ /* 0x000fe40008000000 */
[----:B------:R-:W-:Y:S02]  /*8ac0*/  UIADD3 UR20, UP4, UPT, UR64, 0x2, URZ ;  /* 0x0000000240147890 */ /* 0x000fe4000ff9e0ff */
[----:B------:R-:W-:Y:S02]  /*8ad0*/  UIADD3 UR24, UP3, UPT, UR72, 0x100, URZ ;  /* 0x0000010048187890 */ /* 0x000fe4000ff7e0ff */
[----:B------:R-:W-:-:S02]  /*8ae0*/  UIADD3 UR26, UP5, UPT, UR18, 0x2, URZ ;  /* 0x00000002121a7890 */ /* 0x000fc4000ffbe0ff */
[----:B------:R-:W-:Y:S01]  /*8af0*/  USHF.L.U32 UR15, UR21, 0x7, URZ ;  /* 0x00000007150f7899 */ /* 0x000fe200080006ff */
[----:B------:R-:W-:Y:S02]  /*8b00*/  UMOV UR25, URZ ;  /* 0x000000ff00197c82 */ /* 0x000fe40008000000 */
[----:B------:R-:W-:Y:S01]  /*8b10*/  UMOV UR21, URZ ;  /* 0x000000ff00157c82 */ /* 0x000fe20008000000 */
[----:B------:R-:W-:Y:S01]  /*8b20*/  UMOV UR19, URZ ;  /* 0x000000ff00137c82 */ /* 0x000fe20008000000 */
[----:B------:R-:W-:Y:S02]  /*8b30*/  UISETP.NE.U32.AND UP2, UPT, UR28, URZ, UPT ;  /* 0x000000ff1c00728c */ /* 0x000fe4000bf45070 */
[----:B------:R-:W-:Y:S02]  /*8b40*/  UIADD3.X UR21, UPT, UPT, UR21, 0x40004040, URZ, UP4, !UPT ;  /* 0x4000404015157890 */ /* 0x000fe4000a7fe4ff */
[----:B------:R-:W-:Y:S02]  /*8b50*/  UIADD3.X UR25, UPT, UPT, UR25, 0x40004040, URZ, UP3, !UPT ;  /* 0x4000404019197890 */ /* 0x000fe40009ffe4ff */
[----:B------:R-:W-:-:S02]  /*8b60*/  UIADD3.X UR27, UPT, UPT, UR19, 0x40004040, URZ, UP5, !UPT ;  /* 0x40004040131b7890 */ /* 0x000fc4000affe4ff */
[----:B------:R-:W-:Y:S02]  /*8b70*/  UIADD3 UR28, UP6, UPT, UR20, 0x2, URZ ;  /* 0x00000002141c7890 */ /* 0x000fe4000ffde0ff */
[----:B------:R-:W-:Y:S02]  /*8b80*/  UIADD3 UR30, UP3, UPT, UR20, 0x4, URZ ;  /* 0x00000004141e7890 */ /* 0x000fe4000ff7e0ff */
[----:B------:R-:W-:Y:S02]  /*8b90*/  UIADD3 UR32, UP4, UPT, UR20, 0x3fe, URZ ;  /* 0x000003fe14207890 */ /* 0x000fe4000ff9e0ff */
[----:B------:R-:W-:Y:S02]  /*8ba0*/  UIADD3 UR34, UP5, UPT, UR20, 0x400, URZ ;  /* 0x0000040014227890 */ /* 0x000fe4000ffbe0ff */
[----:B------:R-:W-:Y:S02]  /*8bb0*/  USHF.L.U32 UR14, UR23, 0x7, URZ ;  /* 0x00000007170e7899 */ /* 0x000fe400080006ff */
[----:B------:R-:W-:-:S02]  /*8bc0*/  USGXT.U32 UR48, UR48, 0xe ;  /* 0x0000000e3030789a */ /* 0x000fc40008000000 */
[----:B------:R-:W-:Y:S02]  /*8bd0*/  UIADD3.X UR29, UPT, UPT, UR21, URZ, URZ, UP6, !UPT ;  /* 0x000000ff151d7290 */ /* 0x000fe4000b7fe4ff */
[----:B------:R-:W-:Y:S02]  /*8be0*/  UIADD3.X UR31, UPT, UPT, UR21, URZ, URZ, UP3, !UPT ;  /* 0x000000ff151f7290 */ /* 0x000fe40009ffe4ff */
[----:B------:R-:W-:Y:S02]  /*8bf0*/  UIADD3.X UR33, UPT, UPT, UR21, URZ, URZ, UP4, !UPT ;  /* 0x000000ff15217290 */ /* 0x000fe4000a7fe4ff */
[----:B------:R-:W-:Y:S02]  /*8c00*/  UIADD3.X UR35, UPT, UPT, UR21, URZ, URZ, UP5, !UPT ;  /* 0x000000ff15237290 */ /* 0x000fe4000affe4ff */
[----:B------:R-:W-:Y:S02]  /*8c10*/  UIADD3 UR36, UP6, UPT, UR20, 0x402, URZ ;  /* 0x0000040214247890 */ /* 0x000fe4000ffde0ff */
[----:B------:R-:W-:-:S02]  /*8c20*/  UIADD3 UR38, UP3, UPT, UR20, 0x404, URZ ;  /* 0x0000040414267890 */ /* 0x000fc4000ff7e0ff */
[----:B------:R-:W-:Y:S02]  /*8c30*/  UIADD3 UR40, UP4, UPT, UR24, 0x100, URZ ;  /* 0x0000010018287890 */ /* 0x000fe4000ff9e0ff */
[----:B------:R-:W-:Y:S01]  /*8c40*/  UIADD3 UR42, UP5, UPT, UR24, 0x200, URZ ;  /* 0x00000200182a7890 */ /* 0x000fe2000ffbe0ff */
[----:B------:R-:W-:Y:S01]  /*8c50*/  UMOV UR22, 0xfffffffe ;  /* 0xfffffffe00167882 */ /* 0x000fe20000000000 */
[----:B------:R-:W-:Y:S01]  /*8c60*/  UMOV UR23, 0x7fffbfdf ;  /* 0x7fffbfdf00177882 */ /* 0x000fe20000000000 */
[----:B------:R-:W-:Y:S01]  /*8c70*/  UMOV UR49, URZ ;  /* 0x000000ff00317c82 */ /* 0x000fe20008000000 */
[----:B------:R-:W-:Y:S01]  /*8c80*/  UMOV UR68, 0x1 ;  /* 0x0000000100447882 */ /* 0x000fe20000000000 */
[----:B------:R-:W-:Y:S01]  /*8c90*/  UIADD3.64 UR22, UPT, UPT, UR48, -UR22, URZ ;  /* 0x8000001630167297 */ /* 0x000fe2000fffe0ff */
[----:B------:R-:W-:Y:S01]  /*8ca0*/  UMOV UR4, URZ ;  /* 0x000000ff00047c82 */ /* 0x000fe20008000000 */
[----:B------:R-:W-:Y:S01]  /*8cb0*/  UMOV UR60, URZ ;  /* 0x000000ff003c7c82 */ /* 0x000fe20008000000 */
[----:B------:R-:W0:Y:S01]  /*8cc0*/  LDCU UR69, c[0x0][0x3a8] ;  /* 0x00007500ff4577ac */ /* 0x000e220008000800 */
[----:B------:R-:W-:Y:S01]  /*8cd0*/  UMOV UR70, UR15 ;  /* 0x0000000f00467c82 */ /* 0x000fe20008000000 */
[----:B------:R-:W-:Y:S01]  /*8ce0*/  UMOV UR71, UR14 ;  /* 0x0000000e00477c82 */ /* 0x000fe20008000000 */
[----:B------:R-:W-:-:S02]  /*8cf0*/  UIADD3.X UR37, UPT, UPT, UR21, URZ, URZ, UP6, !UPT ;  /* 0x000000ff15257290 */ /* 0x000fc4000b7fe4ff */
[----:B------:R-:W-:Y:S02]  /*8d00*/  UIADD3.X UR39, UPT, UPT, UR21, URZ, URZ, UP3, !UPT ;  /* 0x000000ff15277290 */ /* 0x000fe40009ffe4ff */
[----:B------:R-:W-:Y:S02]  /*8d10*/  UIADD3.X UR41, UPT, UPT, UR25, URZ, URZ, UP4, !UPT ;  /* 0x000000ff19297290 */ /* 0x000fe4000a7fe4ff */
[----:B------:R-:W-:Y:S02]  /*8d20*/  UIADD3.X UR43, UPT, UPT, UR25, URZ, URZ, UP5, !UPT ;  /* 0x000000ff192b7290 */ /* 0x000fe4000affe4ff */
[----:B------:R-:W-:Y:S02]  /*8d30*/  UIADD3.64 UR44, UPT, UPT, UR26, 0x2, URZ ;  /* 0x000000021a2c7897 */ /* 0x000fe4000fffe0ff */
[----:B------:R-:W-:Y:S01]  /*8d40*/  UIADD3.64 UR46, UPT, UPT, UR26, 0x4, URZ ;  /* 0x000000041a2e7897 */ /* 0x000fe2000fffe0ff */
[----:B------:R-:W-:Y:S01]  /*8d50*/  UMOV UR49, 0x80004020 ;  /* 0x8000402000317882 */ /* 0x000fe20000000000 */
[----:B------:R-:W-:-:S10]  /*8d60*/  UMOV UR19, 0x40004040 ;  /* 0x4000404000137882 */ /* 0x000fd40000000000 */
.L_x_16:
[----:B-12---:R-:W2:Y:S04]  /*8d70*/  LDL.64 R8, [R1+0x238] ;  /* 0x0002380001087983 */ /* 0x006ea80000100a00 */
[----:B------:R-:W3:Y:S04]  /*8d80*/  LDL.64 R12, [R1+0x218] ;  /* 0x00021800010c7983 */ /* 0x000ee80000100a00 */
[----:B------:R-:W4:Y:S04]  /*8d90*/  LDL.64 R10, [R1+0x228] ;  /* 0x00022800010a7983 */ /* 0x000f280000100a00 */
[----:B------:R-:W5:Y:S04]  /*8da0*/  LDL.64 R16, [R1+0x1f8] ;  /* 0x0001f80001107983 */ /* 0x000f680000100a00 */
        /* <DEDUP_REMOVED lines=16> */
[----:B------:R-:W5:Y:S01]  /*8eb0*/  LDL.64 R46, [R1+0x1f0] ;  /* 0x0001f000012e7983 */ /* 0x000f620000100a00 */
[----:B------:R-:W-:-:S03]  /*8ec0*/  USHF.R.S32.HI UR50, URZ, 0x1f, UR70 ;  /* 0x0000001fff327899 */ /* 0x000fc60008011446 */
[----:B------:R-:W5:Y:S04]  /*8ed0*/  LDL.64 R66, [R1+0x1e0] ;  /* 0x0001e00001427983 */ /* 0x000f680000100a00 */
[----:B------:R-:W5:Y:S04]  /*8ee0*/  LDL.64 R62, [R1+0x1c0] ;  /* 0x0001c000013e7983 */ /* 0x000f680000100a00 */
[----:B------:R-:W5:Y:S04]  /*8ef0*/  LDL.64 R58, [R1+0x1a0] ;  /* 0x0001a000013a7983 */ /* 0x000f680000100a00 */
[----:B------:R-:W5:Y:S04]  /*8f00*/  LDL.64 R64, [R1+0x1d0] ;  /* 0x0001d00001407983 */ /* 0x000f680000100a00 */
[----:B------:R-:W5:Y:S04]  /*8f10*/  LDL.64 R60, [R1+0x1b0] ;  /* 0x0001b000013c7983 */ /* 0x000f680000100a00 */
[----:B------:R-:W5:Y:S01]  /*8f20*/  LDL.64 R56, [R1+0x190] ;  /* 0x0001900001387983 */ /* 0x000f620000100a00 */
[----:B--2---:R-:W-:-:S04]  /*8f30*/  IADD3 R4, P0, PT, R8, UR70, RZ ;  /* 0x0000004608047c10 */ /* 0x004fc8000ff1e0ff */
[----:B------:R-:W-:Y:S02]  /*8f40*/  IADD3.X R5, PT, PT, R9, UR50, RZ, P0, !PT ;  /* 0x0000003209057c10 */ /* 0x000fe400087fe4ff */
[----:B---3--:R-:W-:Y:S02]  /*8f50*/  IADD3 R8, P0, PT, R12, UR70, RZ ;  /* 0x000000460c087c10 */ /* 0x008fe4000ff1e0ff */
[----:B----4-:R-:W-:Y:S01]  /*8f60*/  IADD3 R6, P1, PT, R10, UR70, RZ ;  /* 0x000000460a067c10 */ /* 0x010fe2000ff3e0ff */
[----:B------:R-:W2:Y:S01]  /*8f70*/  LDG.E.U8 R22, desc[UR16][R4.64] ;  /* 0x0000001004167981 */ /* 0x000ea2000c1e1100 */
[----:B------:R-:W-:Y:S02]  /*8f80*/  IADD3.X R9, PT, PT, R13, UR50, RZ, P0, !PT ;  /* 0x000000320d097c10 */ /* 0x000fe400087fe4ff */
[----:B-----5:R-:W-:Y:S02]  /*8f90*/  IADD3 R12, P0, PT, R16, UR70, RZ ;  /* 0x00000046100c7c10 */ /* 0x020fe4000ff1e0ff */
[----:B------:R-:W-:Y:S01]  /*8fa0*/  IADD3.X R7, PT, PT, R11, UR50, RZ, P1, !PT ;  /* 0x000000320b077c10 */ /* 0x000fe20008ffe4ff */
[----:B------:R-:W3:Y:S01]  /*8fb0*/  LDG.E.U8 R25, desc[UR16][R8.64] ;  /* 0x0000001008197981 */ /* 0x000ee2000c1e1100 */
[----:B------:R-:W-:-:S02]  /*8fc0*/  IADD3.X R13, PT, PT, R17, UR50, RZ, P0, !PT ;  /* 0x00000032110d7c10 */ /* 0x000fc400087fe4ff */
[----:B------:R-:W-:Y:S01]  /*8fd0*/  IADD3 R10, P1, PT, R14, UR70, RZ ;  /* 0x000000460e0a7c10 */ /* 0x000fe2000ff3e0ff */
[----:B------:R1:W4:Y:S01]  /*8fe0*/  LDG.E.U8 R23, desc[UR16][R6.64] ;  /* 0x0000001006177981 */ /* 0x000322000c1e1100 */
[----:B------:R-:W-:Y:S02]  /*8ff0*/  IADD3 R16, P0, PT, R30, UR70, RZ ;  /* 0x000000461e107c10 */ /* 0x000fe4000ff1e0ff */
[----:B------:R-:W-:Y:S02]  /*9000*/  IADD3.X R11, PT, PT, R15, UR50, RZ, P1, !PT ;  /* 0x000000320f0b7c10 */ /* 0x000fe40008ffe4ff */
[----:B------:R-:W-:Y:S02]  /*9010*/  IADD3.X R17, PT, PT, R31, UR50, RZ, P0, !PT ;  /* 0x000000321f117c10 */ /* 0x000fe400087fe4ff */
[----:B------:R-:W-:Y:S01]  /*9020*/  IADD3 R14, P1, PT, R28, UR70, RZ ;  /* 0x000000461c0e7c10 */ /* 0x000fe2000ff3e0ff */
[----:B------:R5:W2:Y:S01]  /*9030*/  LDG.E.U8 R27, desc[UR16][R10.64] ;  /* 0x000000100a1b7981 */ /* 0x000aa2000c1e1100 */
[----:B-1----:R-:W-:-:S02]  /*9040*/  IADD3 R6, P0, PT, R34, UR70, RZ ;  /* 0x0000004622067c10 */ /* 0x002fc4000ff1e0ff */
[----:B------:R-:W-:Y:S02]  /*9050*/  IADD3.X R15, PT, PT, R29, UR50, RZ, P1, !PT ;  /* 0x000000321d0f7c10 */ /* 0x000fe40008ffe4ff */
[----:B------:R-:W-:Y:S01]  /*9060*/  IADD3.X R7, PT, PT, R35, UR50, RZ, P0, !PT ;  /* 0x0000003223077c10 */ /* 0x000fe200087fe4ff */
[----:B------:R-:W2:Y:S01]  /*9070*/  LDG.E.U8 R29, desc[UR16][R12.64] ;  /* 0x000000100c1d7981 */ /* 0x000ea2000c1e1100 */
[----:B-----5:R-:W-:-:S03]  /*9080*/  IADD3 R10, P0, PT, R38, UR70, RZ ;  /* 0x00000046260a7c10 */ /* 0x020fc6000ff1e0ff */
[----:B------:R1:W5:Y:S01]  /*9090*/  LDG.E.U8 R31, desc[UR16][R14.64] ;  /* 0x000000100e1f7981 */ /* 0x000362000c1e1100 */
[----:B------:R-:W-:Y:S02]  /*90a0*/  IADD3.X R11, PT, PT, R39, UR50, RZ, P0, !PT ;  /* 0x00000032270b7c10 */ /* 0x000fe400087fe4ff */
[----:B------:R-:W-:Y:S02]  /*90b0*/  IADD3 R4, P1, PT, R32, UR70, RZ ;  /* 0x0000004620047c10 */ /* 0x000fe4000ff3e0ff */
[----:B-1----:R-:W-:Y:S02]  /*90c0*/  IADD3 R14, P0, PT, R18, UR70, RZ ;  /* 0x00000046120e7c10 */ /* 0x002fe4000ff1e0ff */
[----:B------:R-:W-:Y:S02]  /*90d0*/  IADD3.X R5, PT, PT, R33, UR50, RZ, P1, !PT ;  /* 0x0000003221057c10 */ /* 0x000fe40008ffe4ff */
[----:B------:R-:W-:Y:S01]  /*90e0*/  IADD3.X R15, PT, PT, R19, UR50, RZ, P0, !PT ;  /* 0x00000032130f7c10 */ /* 0x000fe200087fe4ff */
[----:B------:R1:W2:Y:S01]  /*90f0*/  LDG.E.U8 R33, desc[UR16][R16.64] ;  /* 0x0000001010217981 */ /* 0x0002a2000c1e1100 */
[----:B------:R-:W-:-:S02]  /*9100*/  IADD3 R18, P0, PT, R54, UR70, RZ ;  /* 0x0000004636127c10 */ /* 0x000fc4000ff1e0ff */
[----:B------:R-:W-:Y:S01]  /*9110*/  IADD3 R8, P1, PT, R36, UR70, RZ ;  /* 0x0000004624087c10 */ /* 0x000fe2000ff3e0ff */
[----:B------:R0:W2:Y:S01]  /*9120*/  LDG.E.U8 R35, desc[UR16][R4.64] ;  /* 0x0000001004237981 */ /* 0x0000a2000c1e1100 */
[----:B------:R-:W-:Y:S02]  /*9130*/  IADD3.X R19, PT, PT, R55, UR50, RZ, P0, !PT ;  /* 0x0000003237137c10 */ /* 0x000fe400087fe4ff */
[----:B------:R-:W-:Y:S01]  /*9140*/  IADD3.X R9, PT, PT, R37, UR50, RZ, P1, !PT ;  /* 0x0000003225097c10 */ /* 0x000fe20008ffe4ff */
[----:B------:R-:W2:Y:S01]  /*9150*/  LDL.64 R54, [R1+0x180] ;  /* 0x0001800001367983 */ /* 0x000ea20000100a00 */
[----:B------:R-:W-:-:S03]  /*9160*/  IADD3 R12, P1, PT, R40, UR70, RZ ;  /* 0x00000046280c7c10 */ /* 0x000fc6000ff3e0ff */
[----:B------:R0:W3:Y:S01]  /*9170*/  LDG.E.U8 R37, desc[UR16][R6.64] ;  /* 0x0000001006257981 */ /* 0x0000e2000c1e1100 */
[----:B------:R-:W-:Y:S02]  /*9180*/  IADD3.X R13, PT, PT, R41, UR50, RZ, P1, !PT ;  /* 0x00000032290d7c10 */ /* 0x000fe40008ffe4ff */
[----:B-1----:R-:W-:Y:S01]  /*9190*/  IADD3 R16, P1, PT, R20, UR70, RZ ;  /* 0x0000004614107c10 */ /* 0x002fe2000ff3e0ff */
[----:B------:R1:W3:Y:S01]  /*91a0*/  LDG.E.U8 R39, desc[UR16][R8.64] ;  /* 0x0000001008277981 */ /* 0x0002e2000c1e1100 */
[----:B0-----:R-:W-:Y:S02]  /*91b0*/  IADD3 R4, P0, PT, R52, UR70, RZ ;  /* 0x0000004634047c10 */ /* 0x001fe4000ff1e0ff */
[----:B------:R-:W-:Y:S01]  /*91c0*/  IADD3.X R17, PT, PT, R21, UR50, RZ, P1, !PT ;  /* 0x0000003215117c10 */ /* 0x000fe20008ffe4ff */
[----:B------:R0:W3:Y:S01]  /*91d0*/  LDG.E.U8 R40, desc[UR16][R10.64] ;  /* 0x000000100a287981 */ /* 0x0000e2000c1e1100 */
[----:B------:R-:W-:Y:S02]  /*91e0*/  IADD3 R20, P1, PT, R44, UR70, RZ ;  /* 0x000000462c147c10 */ /* 0x000fe4000ff3e0ff */
[----:B------:R-:W-:Y:S01]  /*91f0*/  IADD3.X R5, PT, PT, R53, UR50, RZ, P0, !PT ;  /* 0x0000003235057c10 */ /* 0x000fe200087fe4ff */
[----:B------:R0:W3:Y:S01]  /*9200*/  LDG.E.U8 R41, desc[UR16][R12.64] ;  /* 0x000000100c297981 */ /* 0x0000e2000c1e1100 */
[----:B------:R-:W-:-:S02]  /*9210*/  IADD3.X R21, PT, PT, R45, UR50, RZ, P1, !PT ;  /* 0x000000322d157c10 */ /* 0x000fc40008ffe4ff */
[----:B------:R-:W-:Y:S01]  /*9220*/  IADD3 R6, P1, PT, R50, UR70, RZ ;  /* 0x0000004632067c10 */ /* 0x000fe2000ff3e0ff */
[----:B------:R-:W3:Y:S01]  /*9230*/  LDL.64 R52, [R1+0x170] ;  /* 0x0001700001347983 */ /* 0x000ee20000100a00 */
[----:B-1----:R-:W-:Y:S02]  /*9240*/  IADD3 R8, P0, PT, R68, UR70, RZ ;  /* 0x0000004644087c10 */ /* 0x002fe4000ff1e0ff */
[----:B------:R-:W-:Y:S01]  /*9250*/  IADD3.X R7, PT, PT, R51, UR50, RZ, P1, !PT ;  /* 0x0000003233077c10 */ /* 0x000fe20008ffe4ff */
[----:B------:R1:W4:Y:S01]  /*9260*/  LDG.E.U8 R42, desc[UR16][R14.64] ;  /* 0x000000100e2a7981 */ /* 0x000322000c1e1100 */
[----:B------:R-:W-:Y:S02]  /*9270*/  IADD3.X R9, PT, PT, R69, UR50, RZ, P0, !PT ;  /* 0x0000003245097c10 */ /* 0x000fe400087fe4ff */
[----:B0-----:R-:W-:Y:S01]  /*9280*/  IADD3 R10, P1, PT, R48, UR70, RZ ;  /* 0x00000046300a7c10 */ /* 0x001fe2000ff3e0ff */
[----:B------:R-:W4:Y:S01]  /*9290*/  LDL.64 R50, [R1+0x160] ;  /* 0x0001600001327983 */ /* 0x000f220000100a00 */
[----:B------:R-:W-:-:S02]  /*92a0*/  IADD3 R12, P0, PT, R46, UR70, RZ ;  /* 0x000000462e0c7c10 */ /* 0x000fc4000ff1e0ff */
[----:B------:R-:W-:Y:S01]  /*92b0*/  IADD3.X R11, PT, PT, R49, UR50, RZ, P1, !PT ;  /* 0x00000032310b7c10 */ /* 0x000fe20008ffe4ff */
[----:B------:R0:W5:Y:S01]  /*92c0*/  LDG.E.U8 R24, desc[UR16][R4.64] ;  /* 0x0000001004187981 */ /* 0x000162000c1e1100 */
[----:B------:R-:W-:-:S03]  /*92d0*/  IADD3.X R13, PT, PT, R47, UR50, RZ, P0, !PT ;  /* 0x000000322f0d7c10 */ /* 0x000fc600087fe4ff */
[----:B------:R-:W5:Y:S04]  /*92e0*/  LDL.64 R48, [R1+0x150] ;  /* 0x0001500001307983 */ /* 0x000f680000100a00 */
[----:B------:R-:W5:Y:S01]  /*92f0*/  LDL.64 R46, [R1+0x140] ;  /* 0x00014000012e7983 */ /* 0x000f620000100a00 */
[----:B-1----:R-:W-:-:S03]  /*9300*/  IADD3 R14, P1, PT, R66, UR70, RZ ;  /* 0x00000046420e7c10 */ /* 0x002fc6000ff3e0ff */
[----:B------:R1:W5:Y:S01]  /*9310*/  LDG.E.U8 R28, desc[UR16][R8.64] ;  /* 0x00000010081c7981 */ /* 0x000362000c1e1100 */
[----:B------:R-:W-:Y:S02]  /*9320*/  IADD3.X R15, PT, PT, R67, UR50, RZ, P1, !PT ;  /* 0x00000032430f7c10 */ /* 0x000fe40008ffe4ff */
[----:B0-----:R-:W-:Y:S01]  /*9330*/  IADD3 R4, P1, PT, R62, UR70, RZ ;  /* 0x000000463e047c10 */ /* 0x001fe2000ff3e0ff */
[----:B------:R-:W5:Y:S03]  /*9340*/  LDG.E.U8 R30, desc[UR16][R12.64] ;  /* 0x000000100c1e7981 */ /* 0x000f66000c1e1100 */
[----:B------:R-:W-:Y:S01]  /*9350*/  IADD3.X R5, PT, PT, R63, UR50, RZ, P1, !PT ;  /* 0x000000323f057c10 */ /* 0x000fe20008ffe4ff */
[----:B------:R0:W5:Y:S01]  /*9360*/  LDG.E.U8 R43, desc[UR16][R16.64] ;  /* 0x00000010102b7981 */ /* 0x000162000c1e1100 */
[----:B-1----:R-:W-:-:S03]  /*9370*/  IADD3 R8, P1, PT, R58, UR70, RZ ;  /* 0x000000463a087c10 */ /* 0x002fc6000ff3e0ff */
[----:B------:R-:W5:Y:S01]  /*9380*/  LDG.E.U8 R44, desc[UR16][R18.64] ;  /* 0x00000010122c7981 */ /* 0x000f62000c1e1100 */
[----:B------:R-:W-:-:S03]  /*9390*/  IADD3.X R9, PT, PT, R59, UR50, RZ, P1, !PT ;  /* 0x000000323b097c10 */ /* 0x000fc60008ffe4ff */
[----:B------:R-:W5:Y:S01]  /*93a0*/  LDG.E.U8 R21, desc[UR16][R20.64] ;  /* 0x0000001014157981 */ /* 0x000f62000c1e1100 */
[----:B0-----:R-:W-:-:S03]  /*93b0*/  IADD3 R16, P0, PT, R64, UR70, RZ ;  /* 0x0000004640107c10 */ /* 0x001fc6000ff1e0ff */
[----:B------:R0:W5:Y:S01]  /*93c0*/  LDG.E.U8 R26, desc[UR16][R6.64] ;  /* 0x00000010061a7981 */ /* 0x000162000c1e1100 */
[----:B------:R-:W-:-:S03]  /*93d0*/  IADD3.X R17, PT, PT, R65, UR50, RZ, P0, !PT ;  /* 0x0000003241117c10 */ /* 0x000fc600087fe4ff */
[----:B------:R-:W5:Y:S04]  /*93e0*/  LDG.E.U8 R8, desc[UR16][R8.64] ;  /* 0x0000001008087981 */ /* 0x000f68000c1e1100 */
[----:B------:R-:W5:Y:S01]  /*93f0*/  LDG.E.U8 R34, desc[UR16][R16.64] ;  /* 0x0000001010227981 */ /* 0x000f62000c1e1100 */
[----:B0-----:R-:W-:-:S03]  /*9400*/  IADD3 R6, P0, PT, R60, UR70, RZ ;  /* 0x000000463c067c10 */ /* 0x001fc6000ff1e0ff */
[----:B------:R-:W5:Y:S01]  /*9410*/  LDG.E.U8 R20, desc[UR16][R10.64] ;  /* 0x000000100a147981 */ /* 0x000f62000c1e1100 */
[----:B------:R-:W-:Y:S02]  /*9420*/  IADD3.X R7, PT, PT, R61, UR50, RZ, P0, !PT ;  /* 0x000000323d077c10 */ /* 0x000fe400087fe4ff */
[----:B------:R-:W-:Y:S01]  /*9430*/  IADD3 R18, P0, PT, R56, UR70, RZ ;  /* 0x0000004638127c10 */ /* 0x000fe2000ff1e0ff */
[----:B------:R3:W5:Y:S03]  /*9440*/  LDG.E.U8 R32, desc[UR16][R14.64] ;  /* 0x000000100e207981 */ /* 0x000766000c1e1100 */
[----:B------:R-:W-:Y:S01]  /*9450*/  IADD3.X R19, PT, PT, R57, UR50, RZ, P0, !PT ;  /* 0x0000003239137c10 */ /* 0x000fe200087fe4ff */
[----:B------:R5:W5:Y:S04]  /*9460*/  LDG.E.U8 R36, desc[UR16][R4.64] ;  /* 0x0000001004247981 */ /* 0x000b68000c1e1100 */
[----:B------:R0:W5:Y:S04]  /*9470*/  LDG.E.U8 R38, desc[UR16][R6.64] ;  /* 0x0000001006267981 */ /* 0x000168000c1e1100 */
[----:B------:R-:W5:Y:S01]  /*9480*/  LDG.E.U8 R18, desc[UR16][R18.64] ;  /* 0x0000001012127981 */ /* 0x000f62000c1e1100 */
[----:B--2---:R-:W-:-:S04]  /*9490*/  IADD3 R12, P1, PT, R54, UR70, RZ ;  /* 0x00000046360c7c10 */ /* 0x004fc8000ff3e0ff */
[----:B------:R-:W-:-:S05]  /*94a0*/  IADD3.X R13, PT, PT, R55, UR50, RZ, P1, !PT ;  /* 0x00000032370d7c10 */ /* 0x000fca0008ffe4ff */
[----:B------:R-:W2:Y:S01]  /*94b0*/  LDG.E.U8 R12, desc[UR16][R12.64] ;  /* 0x000000100c0c7981 */ /* 0x000ea2000c1e1100 */
[----:B---3--:R-:W-:Y:S02]  /*94c0*/  IADD3 R14, P2, PT, R52, UR70, RZ ;  /* 0x00000046340e7c10 */ /* 0x008fe4000ff5e0ff */
[----:B----4-:R-:W-:-:S04]  /*94d0*/  IADD3 R16, P0, PT, R50, UR70, RZ ;  /* 0x0000004632107c10 */ /* 0x010fc8000ff1e0ff */
[----:B------:R-:W-:Y:S02]  /*94e0*/  IADD3.X R17, PT, PT, R51, UR50, RZ, P0, !PT ;  /* 0x0000003233117c10 */ /* 0x000fe400087fe4ff */
[----:B-----5:R-:W-:-:S03]  /*94f0*/  IADD3 R4, P0, PT, R48, UR70, RZ ;  /* 0x0000004630047c10 */ /* 0x020fc6000ff1e0ff */
[----:B------:R-:W3:Y:S01]  /*9500*/  LDG.E.U8 R16, desc[UR16][R16.64] ;  /* 0x0000001010107981 */ /* 0x000ee2000c1e1100 */
[----:B------:R-:W-:Y:S02]  /*9510*/  IADD3 R10, P1, PT, R46, UR70, RZ ;  /* 0x000000462e0a7c10 */ /* 0x000fe4000ff3e0ff */
[----:B------:R-:W-:Y:S02]  /*9520*/  IADD3.X R15, PT, PT, R53, UR50, RZ, P2, !PT ;  /* 0x00000032350f7c10 */ /* 0x000fe400097fe4ff */
[----:B------:R-:W-:Y:S02]  /*9530*/  IADD3.X R5, PT, PT, R49, UR50, RZ, P0, !PT ;  /* 0x0000003231057c10 */ /* 0x000fe400087fe4ff */
[----:B------:R-:W-:Y:S01]  /*9540*/  IADD3.X R11, PT, PT, R47, UR50, RZ, P1, !PT ;  /* 0x000000322f0b7c10 */ /* 0x000fe20008ffe4ff */
[----:B------:R-:W4:Y:S04]  /*9550*/  LDG.E.U8 R14, desc[UR16][R14.64] ;  /* 0x000000100e0e7981 */ /* 0x000f28000c1e1100 */
[----:B------:R1:W5:Y:S04]  /*9560*/  LDG.E.U8 R9, desc[UR16][R4.64] ;  /* 0x0000001004097981 */ /* 0x000368000c1e1100 */
[----:B------:R1:W5:Y:S01]  /*9570*/  LDG.E.U8 R10, desc[UR16][R10.64] ;  /* 0x000000100a0a7981 */ /* 0x000362000c1e1100 */
[----:B0-----:R-:W-:-:S04]  /*9580*/  SHF.R.S32.HI R6, RZ, 0x7, R3 ;  /* 0x00000007ff067819 */ /* 0x001fc80000011403 */
[----:B------:R-:W-:-:S04]  /*9590*/  SGXT R6, R6, 0x1 ;  /* 0x000000010606781a */ /* 0x000fc80000000200 */
[----:B------:R-:W-:-:S04]  /*95a0*/  LOP3.LUT R6, R6, 0x90, RZ, 0xc0, !PT ;  /* 0x0000009006067812 */ /* 0x000fc800078ec0ff */
[----:B------:R-:W-:Y:S02]  /*95b0*/  LOP3.LUT R6, R6, 0x7f, R3, 0x78, !PT ;  /* 0x0000007f06067812 */ /* 0x000fe400078e7803 */
[----:B-1----:R-:W-:Y:S02]  /*95c0*/  IADD3 R5, P0, PT, R0, 0x104, RZ ;  /* 0x0000010400057810 */ /* 0x002fe40007f1e0ff */
[----:B------:R-:W-:Y:S01]  /*95d0*/  LOP3.LUT R11, R6, 0x20, RZ, 0x3c, !PT ;  /* 0x00000020060b7812 */ /* 0x000fe200078e3cff */
        /* <DEDUP_REMOVED lines=16> */
[----:B------:R-:W-:-:S02]  /*96e0*/  IADD3 R7, P2, PT, R0, 0x105, RZ ;  /* 0x0000010500077810 */ /* 0x000fc40007f5e0ff */
[C---:B------:R-:W-:Y:S02]  /*96f0*/  IADD3 R136, P5, PT, R0.reuse, 0x106, RZ ;  /* 0x0000010600887810 */ /* 0x040fe40007fbe0ff */
[C---:B0-----:R-:W-:Y:S02]  /*9700*/  IADD3 R6, P4, PT, R0.reuse, 0x103, RZ ;  /* 0x0000010300067810 */ /* 0x041fe40007f9e0ff */
[C---:B------:R-:W-:Y:S02]  /*9710*/  IADD3 R135, P3, PT, R0.reuse, 0x107, RZ ;  /* 0x0000010700877810 */ /* 0x040fe40007f7e0ff */
[C---:B------:R-:W-:Y:S01]  /*9720*/  IADD3 R134, P1, PT, R0.reuse, 0x108, RZ ;  /* 0x0000010800867810 */ /* 0x040fe20007f3e0ff */
[--C-:B------:R-:W-:Y:S01]  /*9730*/  IMAD.X R4, RZ, RZ, R2.reuse, P4 ;  /* 0x000000ffff047224 */ /* 0x100fe200020e0602 */
[C---:B------:R-:W-:Y:S01]  /*9740*/  IADD3 R133, P4, PT, R0.reuse, 0x109, RZ ;  /* 0x0000010900857810 */ /* 0x040fe20007f9e0ff */
[----:B------:R0:W-:Y:S01]  /*9750*/  STS.U8 [R11+UR6+0xf300], R8 ;  /* 0x00f300080b007988 */ /* 0x0001e20008000006 */
[--C-:B------:R-:W-:Y:S01]  /*9760*/  IMAD.X R140, RZ, RZ, R2.reuse, P5 ;  /* 0x000000ffff8c7224 */ /* 0x100fe200028e0602 */
[C---:B------:R-:W-:Y:S01]  /*9770*/  IADD3 R141, P5, PT, R0.reuse, 0x10c, RZ ;  /* 0x0000010c008d7810 */ /* 0x040fe20007fbe0ff */
[--C-:B------:R-:W-:Y:S01]  /*9780*/  IMAD.X R142, RZ, RZ, R2.reuse, P3 ;  /* 0x000000ffff8e7224 */ /* 0x100fe200018e0602 */
[C---:B------:R-:W-:Y:S01]  /*9790*/  IADD3 R143, P3, PT, R0.reuse, 0x10d, RZ ;  /* 0x0000010d008f7810 */ /* 0x040fe20007f7e0ff */
[--C-:B------:R-:W-:Y:S01]  /*97a0*/  IMAD.X R144, RZ, RZ, R2.reuse, P1 ;  /* 0x000000ffff907224 */ /* 0x100fe200008e0602 */
[C---:B------:R-:W-:Y:S01]  /*97b0*/  IADD3 R145, P1, PT, R0.reuse, 0x10e, RZ ;  /* 0x0000010e00917810 */ /* 0x040fe20007f3e0ff */
[--C-:B------:R-:W-:Y:S01]  /*97c0*/  IMAD.X R146, RZ, RZ, R2.reuse, P4 ;  /* 0x000000ffff927224 */ /* 0x100fe200020e0602 */
[C---:B------:R-:W-:Y:S01]  /*97d0*/  IADD3 R147, P4, PT, R0.reuse, 0x10f, RZ ;  /* 0x0000010f00937810 */ /* 0x040fe20007f9e0ff */
[----:B0-----:R-:W-:Y:S01]  /*97e0*/  IMAD.X R8, RZ, RZ, R2, P2 ;  /* 0x000000ffff087224 */ /* 0x001fe200010e0602 */
[----:B------:R-:W-:-:S02]  /*97f0*/  IADD3 R139, P2, PT, R0, 0x10b, RZ ;  /* 0x0000010b008b7810 */ /* 0x000fc40007f5e0ff */
[----:B------:R-:W-:Y:S01]  /*9800*/  LOP3.LUT P6, RZ, R3, 0xff, RZ, 0xc0, !PT ;  /* 0x000000ff03ff7812 */ /* 0x000fe200078cc0ff */
[--C-:B------:R-:W-:Y:S01]  /*9810*/  IMAD.X R151, RZ, RZ, R2.reuse, P5 ;  /* 0x000000ffff977224 */ /* 0x100fe200028e0602 */
[C---:B------:R-:W-:Y:S01]  /*9820*/  IADD3 R152, P5, PT, R0.reuse, 0x112, RZ ;  /* 0x0000011200987810 */ /* 0x040fe20007fbe0ff */
[--C-:B------:R-:W-:Y:S02]  /*9830*/  IMAD.X R150, RZ, RZ, R2.reuse, P2 ;  /* 0x000000ffff967224 */ /* 0x100fe400010e0602 */
[--C-:B------:R-:W-:Y:S01]  /*9840*/  IMAD.X R153, RZ, RZ, R2.reuse, P3 ;  /* 0x000000ffff997224 */ /* 0x100fe200018e0602 */
[C---:B------:R-:W-:Y:S01]  /*9850*/  IADD3 R154, P3, PT, R0.reuse, 0x113, RZ ;  /* 0x00000113009a7810 */ /* 0x040fe20007f7e0ff */
[--C-:B------:R-:W-:Y:S01]  /*9860*/  IMAD.X R155, RZ, RZ, R2.reuse, P1 ;  /* 0x000000ffff9b7224 */ /* 0x100fe200008e0602 */
[C---:B------:R-:W-:Y:S01]  /*9870*/  IADD3 R156, P1, PT, R0.reuse, 0x114, RZ ;  /* 0x00000114009c7810 */ /* 0x040fe20007f3e0ff */
[----:B------:R-:W-:Y:S01]  /*9880*/  IMAD.X R157, RZ, RZ, R2, P4 ;  /* 0x000000ffff9d7224 */ /* 0x000fe200020e0602 */
[----:B------:R-:W-:Y:S01]  /*9890*/  IADD3 R158, P4, PT, R0, 0x115, RZ ;  /* 0x00000115009e7810 */ /* 0x000fe20007f9e0ff */
[----:B------:R-:W-:-:S02]  /*98a0*/  UMOV UR50, 0x1 ;  /* 0x0000000100327882 */ /* 0x000fc40000000000 */
[----:B------:R-:W-:-:S04]  /*98b0*/  @!UP1 UIADD3 UR50, UPT, UPT, -UR50, 0x100000, URZ ;  /* 0x0010000032329890 */ /* 0x000fc8000fffe1ff */
[----:B------:R-:W-:Y:S02]  /*98c0*/  @!UP1 USHF.L.U32 UR51, UR50, 0xb, URZ ;  /* 0x0000000b32339899 */ /* 0x000fe400080006ff */
[----:B------:R-:W-:Y:S01]  /*98d0*/  @!UP1 USHF.L.U32 UR50, UR50, 0x1, URZ ;  /* 0x0000000132329899 */ /* 0x000fe200080006ff */
        /* <DEDUP_REMOVED lines=8> */
[----:B------:R-:W-:Y:S01]  /*9960*/  VOTEU.ALL UP3, P6 ;  /* 0x0000000000ff7886 */ /* 0x000fe20003060000 */
        /* <DEDUP_REMOVED lines=17> */
[----:B------:R-:W-:Y:S01]  /*9a80*/  STS.U8 [R11+UR6+0xf500], R18 ;  /* 0x00f500120b007988 */ /* 0x000fe20008000006 */
        /* <DEDUP_REMOVED lines=31> */
[----:B--2---:R0:W-:Y:S02]  /*9c80*/  STS.U8 [R11+UR6+0xf700], R12 ;  /* 0x00f7000c0b007988 */ /* 0x0041e40008000006 */
[----:B0-----:R-:W-:Y:S01]  /*9c90*/  IMAD.X R12, RZ, RZ, R2, P0 ;  /* 0x000000ffff0c7224 */ /* 0x001fe200000e0602 */
[----:B------:R-:W-:-:S05]  /*9ca0*/  IADD3 R138, P0, PT, R0, 0x10a, RZ ;  /* 0x0000010a008a7810 */ /* 0x000fca0007f1e0ff */
[--C-:B------:R-:W-:Y:S01]  /*9cb0*/  IMAD.X R148, RZ, RZ, R2.reuse, P0 ;  /* 0x000000ffff947224 */ /* 0x100fe200000e0602 */
[C---:B------:R-:W-:Y:S01]  /*9cc0*/  IADD3 R149, P0, PT, R0.reuse, 0x110, RZ ;  /* 0x0000011000957810 */ /* 0x040fe20007f1e0ff */
[----:B------:R-:W-:Y:S04]  /*9cd0*/  STL [R1], R12 ;  /* 0x0000000c01007387 */ /* 0x000fe80000100800 */
[----:B------:R0:W-:Y:S01]  /*9ce0*/  STL [R1+0x4], R8 ;  /* 0x0000040801007387 */ /* 0x0001e20000100800 */
[----:B------:R-:W-:Y:S01]  /*9cf0*/  IMAD.X R159, RZ, RZ, R2, P0 ;  /* 0x000000ffff9f7224 */ /* 0x000fe200000e0602 */
[C---:B------:R-:W-:Y:S02]  /*9d00*/  IADD3 R160, P0, PT, R0.reuse, 0x116, RZ ;  /* 0x0000011600a07810 */ /* 0x040fe40007f1e0ff */
[----:B0-----:R-:W-:-:S03]  /*9d10*/  IADD3 R8, P2, PT, R0, 0x111, RZ ;  /* 0x0000011100087810 */ /* 0x001fc60007f5e0ff */
[--C-:B------:R-:W-:Y:S01]  /*9d20*/  IMAD.X R171, RZ, RZ, R2.reuse, P0 ;  /* 0x000000ffffab7224 */ /* 0x100fe200000e0602 */
[C---:B------:R-:W-:Y:S01]  /*9d30*/  IADD3 R172, P0, PT, R0.reuse, 0x11c, RZ ;  /* 0x0000011c00ac7810 */ /* 0x040fe20007f1e0ff */
[----:B------:R-:W-:Y:S01]  /*9d40*/  IMAD.X R161, RZ, RZ, R2, P2 ;  /* 0x000000ffffa17224 */ /* 0x000fe200010e0602 */
[----:B------:R-:W-:-:S03]  /*9d50*/  IADD3 R162, P2, PT, R0, 0x117, RZ ;  /* 0x0000011700a27810 */ /* 0x000fc60007f5e0ff */
[--C-:B------:R-:W-:Y:S01]  /*9d60*/  IMAD.X R183, RZ, RZ, R2.reuse, P0 ;  /* 0x000000ffffb77224 */ /* 0x100fe200000e0602 */
[----:B----4-:R0:W-:Y:S01]  /*9d70*/  STS.U8 [R11+UR6+0xf900], R14 ;  /* 0x00f9000e0b007988 */ /* 0x0101e20008000006 */
[C---:B------:R-:W-:Y:S01]  /*9d80*/  IADD3 R184, P0, PT, R0.reuse, 0x122, RZ ;  /* 0x0000012200b87810 */ /* 0x040fe20007f1e0ff */
[--C-:B------:R-:W-:Y:S01]  /*9d90*/  IMAD.X R173, RZ, RZ, R2.reuse, P2 ;  /* 0x000000ffffad7224 */ /* 0x100fe200010e0602 */
[C---:B------:R-:W-:Y:S01]  /*9da0*/  IADD3 R174, P2, PT, R0.reuse, 0x11d, RZ ;  /* 0x0000011d00ae7810 */ /* 0x040fe20007f5e0ff */
[----:B---3--:R0:W-:Y:S04]  /*9db0*/  STS.U8 [R11+UR6+0xfb00], R16 ;  /* 0x00fb00100b007988 */ /* 0x0081e80008000006 */
[----:B-----5:R0:W-:Y:S04]  /*9dc0*/  STS.U8 [R11+UR6+0xfd00], R9 ;  /* 0x00fd00090b007988 */ /* 0x0201e80008000006 */
[----:B------:R0:W-:Y:S01]  /*9dd0*/  STS.U8 [R11+UR6+0xff00], R10 ;  /* 0x00ff000a0b007988 */ /* 0x0001e20008000006 */
[--C-:B------:R-:W-:Y:S01]  /*9de0*/  IMAD.X R185, RZ, RZ, R2.reuse, P2 ;  /* 0x000000ffffb97224 */ /* 0x100fe200010e0602 */
[----:B------:R1:W-:Y:S06]  /*9df0*/  MEMBAR.ALL.CTA ;  /* 0x0000000000007992 */ /* 0x0003ec0000008000 */
[----:B-1----:R-:W-:Y:S04]  /*9e00*/  FENCE.VIEW.ASYNC.S ;  /* 0x00000000000073c6 */ /* 0x002fe80000000000 */
[----:B------:R-:W1:Y:S02]  /*9e10*/  FENCE.VIEW.ASYNC.S ;  /* 0x00000000000073c6 */ /* 0x000e640000000000 */
[----:B-1----:R0:W1:Y:S02]  /*9e20*/  @!UP3 SYNCS.EXCH.64 URZ, [UR6+0x12010], UR50 ;  /* 0x0120103206ffb5b2 */ /* 0x0020640008000100 */
[----:B-1----:R-:W-:Y:S01]  /*9e30*/  BAR.SYNC.DEFER_BLOCKING 0x0 ;  /* 0x0000000000007b1d */ /* 0x002fe20000010000 */
[C---:B------:R-:W-:Y:S01]  /*9e40*/  IADD3 R186, P2, PT, R0.reuse, 0x123, RZ ;  /* 0x0000012300ba7810 */ /* 0x040fe20007f5e0ff */
[----:B------:R-:W-:Y:S01]  /*9e50*/  IMAD.X R195, RZ, RZ, R2, P0 ;  /* 0x000000ffffc37224 */ /* 0x000fe200000e0602 */
[----:B------:R-:W-:-:S03]  /*9e60*/  IADD3 R196, P0, PT, R0, 0x128, RZ ;  /* 0x0000012800c47810 */ /* 0x000fc60007f1e0ff */
[--C-:B------:R-:W-:Y:S01]  /*9e70*/  IMAD.X R197, RZ, RZ, R2.reuse, P2 ;  /* 0x000000ffffc57224 */ /* 0x100fe200010e0602 */
[C---:B------:R-:W-:Y:S01]  /*9e80*/  IADD3 R198, P2, PT, R0.reuse, 0x129, RZ ;  /* 0x0000012900c67810 */ /* 0x040fe20007f5e0ff */
[----:B------:R-:W-:Y:S01]  /*9e90*/  IMAD.X R207, RZ, RZ, R2, P0 ;  /* 0x000000ffffcf7224 */ /* 0x000fe200000e0602 */
[----:B------:R-:W-:-:S03]  /*9ea0*/  IADD3 R208, P0, PT, R0, 0x12e, RZ ;  /* 0x0000012e00d07810 */ /* 0x000fc60007f1e0ff */
[--C-:B------:R-:W-:Y:S01]  /*9eb0*/  IMAD.X R209, RZ, RZ, R2.reuse, P2 ;  /* 0x000000ffffd17224 */ /* 0x100fe200010e0602 */
[C---:B------:R-:W-:Y:S01]  /*9ec0*/  IADD3 R210, P2, PT, R0.reuse, 0x12f, RZ ;  /* 0x0000012f00d27810 */ /* 0x040fe20007f5e0ff */
[--C-:B------:R-:W-:Y:S01]  /*9ed0*/  IMAD.X R219, RZ, RZ, R2.reuse, P0 ;  /* 0x000000ffffdb7224 */ /* 0x100fe200000e0602 */
[C---:B------:R-:W-:Y:S02]  /*9ee0*/  IADD3 R220, P0, PT, R0.reuse, 0x134, RZ ;  /* 0x0000013400dc7810 */ /* 0x040fe40007f1e0ff */
[C---:B------:R-:W-:Y:S01]  /*9ef0*/  IADD3 R230, P4, PT, R0.reuse, 0x139, RZ ;  /* 0x0000013900e67810 */ /* 0x040fe20007f9e0ff */
[--C-:B------:R-:W-:Y:S01]  /*9f00*/  IMAD.X R221, RZ, RZ, R2.reuse, P2 ;  /* 0x000000ffffdd7224 */ /* 0x100fe200010e0602 */
[----:B------:R-:W-:Y:S01]  /*9f10*/  IADD3 R222, P2, PT, R0, 0x135, RZ ;  /* 0x0000013500de7810 */ /* 0x000fe20007f5e0ff */
[----:B------:R-:W-:Y:S01]  /*9f20*/  IMAD.X R231, RZ, RZ, R2, P0 ;  /* 0x000000ffffe77224 */ /* 0x000fe200000e0602 */
[----:B0-----:R-:W-:Y:S11]  /*9f30*/  BRA.U UP2, `(.L_x_12) ;  /* 0x0000000102507547 */ /* 0x001ff6000b800000 */
[----:B------:R-:W-:Y:S02]  /*9f40*/  UIADD3 UR61, UPT, UPT, UR7, 0x100, URZ ;  /* 0x00000100073d7890 */ /* 0x000fe4000fffe0ff */
[----:B------:R-:W-:Y:S02]  /*9f50*/  UIADD3 UR62, UPT, UPT, UR7, 0x100, URZ ;  /* 0x00000100073e7890 */ /* 0x000fe4000fffe0ff */
[----:B------:R-:W-:Y:S01]  /*9f60*/  UIADD3 UR58, UPT, UPT, UR6, 0x12010, URZ ;  /* 0x00012010063a7890 */ /* 0x000fe2000fffe0ff */
[----:B------:R-:W-:Y:S01]  /*9f70*/  UMOV UR56, 0x0 ;  /* 0x0000000000387882 */ /* 0x000fe20000000000 */
[----:B------:R-:W-:Y:S01]  /*9f80*/  UMOV UR57, 0x8208010 ;  /* 0x0820801000397882 */ /* 0x000fe20000000000 */
[----:B------:R-:W-:Y:S01]  /*9f90*/  UMOV UR73, 0x40004040 ;  /* 0x4000404000497882 */ /* 0x000fe20000000000 */
[----:B------:R-:W-:Y:S01]  /*9fa0*/  UMOV UR50, 0x0 ;  /* 0x0000000000327882 */ /* 0x000fe20000000000 */
[----:B------:R-:W-:Y:S01]  /*9fb0*/  UMOV UR51, 0x8208010 ;  /* 0x0820801000337882 */ /* 0x000fe20000000000 */
[----:B------:R-:W-:Y:S01]  /*9fc0*/  UMOV UR52, 0x0 ;  /* 0x0000000000347882 */ /* 0x000fe20000000000 */
[----:B------:R-:W-:Y:S01]  /*9fd0*/  UMOV UR53, 0x8208010 ;  /* 0x0820801000357882 */ /* 0x000fe20000000000 */
[----:B------:R0:W-:Y:S01]  /*9fe0*/  UTCQMMA gdesc[UR72], gdesc[UR48], tmem[UR11], tmem[UR56], idesc[UR57], !UPT ;  /* 0x00ff3830480075ea */ /* 0x0001e2000f80030b */
[----:B------:R-:W-:Y:S01]  /*9ff0*/  UMOV UR59, URZ ;  /* 0x000000ff003b7c82 */ /* 0x000fe20008000000 */
        /* <DEDUP_REMOVED lines=8> */
.L_x_12:
[----:B------:R-:W1:Y:S01]  /*a080*/  SYNCS.PHASECHK.TRANS64.TRYWAIT P0, [UR6+0x12010], RZ ;  /* 0x012010ffff0075a7 */ /* 0x000e620008001106 */
        /* <DEDUP_REMOVED lines=17> */
[----:B------:R-:W-:Y:S01]  /*a1a0*/  IADD3 R10, P5, PT, R0, 0x141, RZ ;  /* 0x00000141000a7810 */ /* 0x000fe20007fbe0ff */
[--C-:B------:R-:W-:Y:S01]  /*a1b0*/  IMAD.X R246, RZ, RZ, R2.reuse, P1 ;  /* 0x000000fffff67224 */ /* 0x100fe200008e0602 */
[-C--:B------:R-:W-:Y:S01]  /*a1c0*/  ISETP.GT.U32.AND P6, PT, R7, R132.reuse, PT ;  /* 0x000000840700720c */ /* 0x080fe20003fc4070 */
[--C-:B------:R-:W-:Y:S01]  /*a1d0*/  IMAD.X R247, RZ, RZ, R2.reuse, P4 ;  /* 0x000000fffff77224 */ /* 0x100fe200020e0602 */
[-C--:B------:R-:W-:Y:S01]  /*a1e0*/  ISETP.GT.U32.AND P1, PT, R10, R132.reuse, PT ;  /* 0x000000840a00720c */ /* 0x080fe20003f24070 */
[--C-:B------:R-:W-:Y:S01]  /*a1f0*/  IMAD.X R250, RZ, RZ, R2.reuse, P3 ;  /* 0x000000fffffa7224 */ /* 0x100fe200018e0602 */
[-C--:B------:R-:W-:Y:S01]  /*a200*/  ISETP.GT.U32.AND P4, PT, R9, R132.reuse, PT ;  /* 0x000000840900720c */ /* 0x080fe20003f84070 */
[--C-:B------:R-:W-:Y:S01]  /*a210*/  IMAD.X R252, RZ, RZ, R2.reuse, P2 ;  /* 0x000000fffffc7224 */ /* 0x100fe200010e0602 */
[-C--:B------:R-:W-:Y:S01]  /*a220*/  ISETP.GT.U32.AND P3, PT, R8, R132.reuse, PT ;  /* 0x000000840800720c */ /* 0x080fe20003f64070 */
[----:B------:R-:W-:Y:S01]  /*a230*/  IMAD.X R251, RZ, RZ, R2, P5 ;  /* 0x000000fffffb7224 */ /* 0x000fe200028e0602 */
[----:B------:R-:W-:Y:S01]  /*a240*/  ISETP.GT.U32.AND P2, PT, R6, R132, PT ;  /* 0x000000840600720c */ /* 0x000fe20003f44070 */
[----:B-1----:R-:W-:-:S12]  /*a250*/  @!P0 BRA `(.L_x_13) ;  /* 0x0000009000208947 */ /* 0x002fd80003800000 */
.L_x_22:
[----:B------:R1:W-:Y:S04]  /*a260*/  STL [R1+0x240], R137 ;  /* 0x0002408901007387 */ /* 0x0003e80000100800 */
[----:B-1----:R-:W2:Y:S04]  /*a270*/  LDL.LU R137, [R1] ;  /* 0x0000000001897983 */ /* 0x002ea80000300800 */
[----:B------:R-:W3:Y:S01]  /*a280*/  LDL.LU R3, [R1+0x4] ;  /* 0x0000040001037983 */ /* 0x000ee20000300800 */
[----:B------:R-:W-:Y:S01]  /*a290*/  BAR.SYNC.DEFER_BLOCKING 0x0 ;  /* 0x0000000000007b1d */ /* 0x000fe20000010000 */
[----:B------:R-:W-:-:S02]  /*a2a0*/  ISETP.GT.U32.AND P0, PT, R5, R132, PT ;  /* 0x000000840500720c */ /* 0x000fc40003f04070 */
[----:B------:R-:W-:-:S03]  /*a2b0*/  ISETP.GT.U32.AND.EX P2, PT, R4, RZ, PT, P2 ;  /* 0x000000ff0400720c */ /* 0x000fc60003f44120 */
[----:B------:R-:W1:Y:S02]  /*a2c0*/  LDTM.x128 R4, tmem[UR13] ;  /* 0x0000000d000479ee */ /* 0x000e6400083c0000 */
[----:B-1----:R-:W-:Y:S01]  /*a2d0*/  FMUL R7, R7, UR69 ;  /* 0x0000004507077c20 */ /* 0x002fe20008400000 */
[----:B------:R-:W-:-:S04]  /*a2e0*/  FMUL R8, R8, UR69 ;  /* 0x0000004508087c20 */ /* 0x000fc80008400000 */
[----:B------:R-:W-:Y:S01]  /*a2f0*/  FSEL R7, R7, -INF , !P2 ;  /* 0xff80000007077808 */ /* 0x000fe20005000000 */
        /* <DEDUP_REMOVED lines=13> */
[----:B------:R-:W-:Y:S01]  /*a3d0*/  ISETP.GT.U32.AND.EX P3, PT, R161, RZ, PT, P3 ;  /* 0x000000ffa100720c */ /* 0x000fe20003f64130 */
        /* <DEDUP_REMOVED lines=25> */
[----:B--2---:R-:W-:-:S02]  /*a570*/  ISETP.GT.U32.AND.EX P0, PT, R137, RZ, PT, P0 ;  /* 0x000000ff8900720c */ /* 0x004fc40003f04100 */
[----:B------:R-:W2:Y:S01]  /*a580*/  LDL.LU R137, [R1+0x240] ;  /* 0x0002400001897983 */ /* 0x000ea20000300800 */
[----:B------:R-:W-:Y:S01]  /*a590*/  FMUL R47, R47, UR69 ;  /* 0x000000452f2f7c20 */ /* 0x000fe20008400000 */
[----:B------:R-:W-:Y:S01]  /*a5a0*/  FSEL R8, R8, -INF , !P0 ;  /* 0xff80000008087808 */ /* 0x000fe20004000000 */
[----:B------:R-:W-:Y:S01]  /*a5b0*/  FMUL R48, R48, UR69 ;  /* 0x0000004530307c20 */ /* 0x000fe20008400000 */
[----:B------:R1:W-:Y:S01]  /*a5c0*/  STL [R1+0x110], R7 ;  /* 0x0001100701007387 */ /* 0x0003e20000100800 */
[----:B---3--:R-:W-:Y:S01]  /*a5d0*/  ISETP.GT.U32.AND.EX P0, PT, R3, RZ, PT, P6 ;  /* 0x000000ff0300720c */ /* 0x008fe20003f04160 */
[----:B------:R-:W-:Y:S01]  /*a5e0*/  FMUL R49, R49, UR69 ;  /* 0x0000004531317c20 */ /* 0x000fe20008400000 */
[----:B------:R-:W-:Y:S01]  /*a5f0*/  FMUL R50, R50, UR69 ;  /* 0x0000004532327c20 */ /* 0x000fe20008400000 */
[----:B------:R3:W-:Y:S01]  /*a600*/  STL [R1+0x10c], R8 ;  /* 0x00010c0801007387 */ /* 0x0007e20000100800 */
[----:B------:R-:W-:Y:S01]  /*a610*/  FSEL R3, R9, -INF , !P0 ;  /* 0xff80000009037808 */ /* 0x000fe20004000000 */
[----:B------:R-:W-:Y:S01]  /*a620*/  FMUL R51, R51, UR69 ;  /* 0x0000004533337c20 */ /* 0x000fe20008400000 */
[----:B------:R-:W-:Y:S01]  /*a630*/  FMUL R52, R52, UR69 ;  /* 0x0000004534347c20 */ /* 0x000fe20008400000 */
[----:B------:R-:W-:Y:S01]  /*a640*/  FMUL R53, R53, UR69 ;  /* 0x0000004535357c20 */ /* 0x000fe20008400000 */
[----:B------:R-:W-:Y:S01]  /*a650*/  FMUL R54, R54, UR69 ;  /* 0x0000004536367c20 */ /* 0x000fe20008400000 */
[----:B-1----:R-:W-:Y:S01]  /*a660*/  IADD3 R7, P5, PT, R0, 0x143, RZ ;  /* 0x0000014300077810 */ /* 0x002fe20007fbe0ff */
[----:B------:R1:W-:Y:S01]  /*a670*/  STL [R1+0x108], R3 ;  /* 0x0001080301007387 */ /* 0x0003e20000100800 */
[----:B------:R-:W-:Y:S01]  /*a680*/  FMUL R55, R55, UR69 ;  /* 0x0000004537377c20 */ /* 0x000fe20008400000 */
[----:B------:R-:W-:Y:S01]  /*a690*/  FMUL R56, R56, UR69 ;  /* 0x0000004538387c20 */ /* 0x000fe20008400000 */
[-C--:B------:R-:W-:Y:S01]  /*a6a0*/  ISETP.GT.U32.AND P2, PT, R7, R132.reuse, PT ;  /* 0x000000840700720c */ /* 0x080fe20003f44070 */
[--C-:B------:R-:W-:Y:S01]  /*a6b0*/  IMAD.X R7, RZ, RZ, R2.reuse, P5 ;  /* 0x000000ffff077224 */ /* 0x100fe200028e0602 */
[-C--:B------:R-:W-:Y:S01]  /*a6c0*/  ISETP.GT.U32.AND P5, PT, R136, R132.reuse, PT ;  /* 0x000000848800720c */ /* 0x080fe20003fa4070 */
[----:B------:R-:W-:Y:S01]  /*a6d0*/  FMUL R57, R57, UR69 ;  /* 0x0000004539397c20 */ /* 0x000fe20008400000 */
[----:B---3--:R-:W-:Y:S01]  /*a6e0*/  IADD3 R8, P6, PT, R0, 0x144, RZ ;  /* 0x0000014400087810 */ /* 0x008fe20007fde0ff */
[----:B------:R-:W-:Y:S01]  /*a6f0*/  FMUL R58, R58, UR69 ;  /* 0x000000453a3a7c20 */ /* 0x000fe20008400000 */
[----:B------:R-:W-:Y:S01]  /*a700*/  ISETP.GT.U32.AND.EX P0, PT, R140, RZ, PT, P5 ;  /* 0x000000ff8c00720c */ /* 0x000fe20003f04150 */
[----:B------:R-:W-:Y:S01]  /*a710*/  FMUL R59, R59, UR69 ;  /* 0x000000453b3b7c20 */ /* 0x000fe20008400000 */
[----:B------:R-:W-:Y:S01]  /*a720*/  IADD3 R9, P5, PT, R0, 0x145, RZ ;  /* 0x0000014500097810 */ /* 0x000fe20007fbe0ff */
[----:B------:R-:W-:Y:S01]  /*a730*/  IMAD.X R136, RZ, RZ, R2, P6 ;  /* 0x000000ffff887224 */ /* 0x000fe200030e0602 */
[----:B------:R-:W-:-:S02]  /*a740*/  ISETP.GT.U32.AND P6, PT, R135, R132, PT ;  /* 0x000000848700720c */ /* 0x000fc40003fc4070 */
[----:B-1----:R-:W-:Y:S01]  /*a750*/  FSEL R3, R10, -INF , !P0 ;  /* 0xff8000000a037808 */ /* 0x002fe20004000000 */
[----:B------:R-:W-:Y:S01]  /*a760*/  IMAD.X R135, RZ, RZ, R2, P5 ;  /* 0x000000ffff877224 */ /* 0x000fe200028e0602 */
[----:B------:R-:W-:Y:S02]  /*a770*/  ISETP.GT.U32.AND.EX P0, PT, R142, RZ, PT, P6 ;  /* 0x000000ff8e00720c */ /* 0x000fe40003f04160 */
[----:B------:R-:W-:Y:S01]  /*a780*/  ISETP.GT.U32.AND P5, PT, R134, R132, PT ;  /* 0x000000848600720c */ /* 0x000fe20003fa4070 */
[----:B------:R1:W-:Y:S01]  /*a790*/  STL [R1+0x104], R3 ;  /* 0x0001040301007387 */ /* 0x0003e20000100800 */
[----:B------:R-:W-:-:S05]  /*a7a0*/  IADD3 R10, P6, PT, R0, 0x146, RZ ;  /* 0x00000146000a7810 */ /* 0x000fca0007fde0ff */
[--C-:B------:R-:W-:Y:S01]  /*a7b0*/  IMAD.X R134, RZ, RZ, R2.reuse, P6 ;  /* 0x000000ffff867224 */ /* 0x100fe200030e0602 */
[-C--:B------:R-:W-:Y:S02]  /*a7c0*/  ISETP.GT.U32.AND P6, PT, R133, R132.reuse, PT ;  /* 0x000000848500720c */ /* 0x080fe40003fc4070 */
[----:B-1----:R-:W-:Y:S02]  /*a7d0*/  FSEL R3, R11, -INF , !P0 ;  /* 0xff8000000b037808 */ /* 0x002fe40004000000 */
[----:B------:R-:W-:Y:S02]  /*a7e0*/  ISETP.GT.U32.AND.EX P0, PT, R144, RZ, PT, P5 ;  /* 0x000000ff9000720c */ /* 0x000fe40003f04150 */
[----:B------:R-:W-:Y:S01]  /*a7f0*/  IADD3 R11, P5, PT, R0, 0x147, RZ ;  /* 0x00000147000b7810 */ /* 0x000fe20007fbe0ff */
[----:B------:R1:W-:Y:S04]  /*a800*/  STL [R1+0x100], R3 ;  /* 0x0001000301007387 */ /* 0x0003e80000100800 */
[----:B------:R-:W-:Y:S01]  /*a810*/  IMAD.X R133, RZ, RZ, R2, P5 ;  /* 0x000000ffff857224 */ /* 0x000fe200028e0602 */
[----:B------:R-:W-:-:S02]  /*a820*/  ISETP.GT.U32.AND P5, PT, R138, R132, PT ;  /* 0x000000848a00720c */ /* 0x000fc40003fa4070 */
        /* <DEDUP_REMOVED lines=29> */
[----:B------:R-:W-:-:S04]  /*aa00*/  ISETP.GT.U32.AND P6, PT, R147, R132, PT ;  /* 0x000000849300720c */ /* 0x000fc80003fc4070 */
[----:B------:R-:W-:Y:S02]  /*aa10*/  ISETP.GT.U32.AND.EX P6, PT, R157, RZ, PT, P6 ;  /* 0x000000ff9d00720c */ /* 0x000fe40003fc4160 */
[----:B-1----:R-:W-:Y:S02]  /*aa20*/  FSEL R3, R17, -INF , !P0 ;  /* 0xff80000011037808 */ /* 0x002fe40004000000 */
[----:B------:R-:W-:Y:S02]  /*aa30*/  ISETP.GT.U32.AND.EX P0, PT, R155, RZ, PT, P5 ;  /* 0x000000ff9b00720c */ /* 0x000fe40003f04150 */
[----:B------:R-:W-:Y:S01]  /*aa40*/  IADD3 R17, P5, PT, R0, 0x14d, RZ ;  /* 0x0000014d00117810 */ /* 0x000fe20007fbe0ff */
[----:B------:R1:W-:Y:S04]  /*aa50*/  STL [R1+0xe0], R3 ;  /* 0x0000e00301007387 */ /* 0x0003e80000100800 */
[----:B------:R-:W-:Y:S01]  /*aa60*/  IMAD.X R143, RZ, RZ, R2, P5 ;  /* 0x000000ffff8f7224 */ /* 0x000fe200028e0602 */
[----:B-1----:R-:W-:-:S02]  /*aa70*/  FSEL R3, R18, -INF , !P0 ;  /* 0xff80000012037808 */ /* 0x002fc40004000000 */
[----:B------:R-:W-:Y:S02]  /*aa80*/  ISETP.GT.U32.AND P0, PT, R149, R132, PT ;  /* 0x000000849500720c */ /* 0x000fe40003f04070 */
[----:B------:R-:W-:Y:S01]  /*aa90*/  IADD3 R18, P5, PT, R0, 0x14e, RZ ;  /* 0x0000014e00127810 */ /* 0x000fe20007fbe0ff */
[----:B------:R1:W-:Y:S01]  /*aaa0*/  STL [R1+0xdc], R3 ;  /* 0x0000dc0301007387 */ /* 0x0003e20000100800 */
[----:B------:R-:W-:-:S03]  /*aab0*/  ISETP.GT.U32.AND.EX P0, PT, R159, RZ, PT, P0 ;  /* 0x000000ff9f00720c */ /* 0x000fc60003f04100 */
[----:B------:R-:W-:Y:S01]  /*aac0*/  IMAD.X R144, RZ, RZ, R2, P5 ;  /* 0x000000ffff907224 */ /* 0x000fe200028e0602 */
[----:B-1----:R-:W-:Y:S02]  /*aad0*/  FSEL R3, R19, -INF , !P6 ;  /* 0xff80000013037808 */ /* 0x002fe40007000000 */
[----:B------:R-:W-:-:S03]  /*aae0*/  IADD3 R19, P6, PT, R0, 0x14f, RZ ;  /* 0x0000014f00137810 */ /* 0x000fc60007fde0ff */
[----:B------:R1:W-:Y:S01]  /*aaf0*/  STL [R1+0xd8], R3 ;  /* 0x0000d80301007387 */ /* 0x0003e20000100800 */
[-C--:B------:R-:W-:Y:S01]  /*ab00*/  ISETP.GT.U32.AND P5, PT, R19, R132.reuse, PT ;  /* 0x000000841300720c */ /* 0x080fe20003fa4070 */
[--C-:B------:R-:W-:Y:S01]  /*ab10*/  IMAD.X R19, RZ, RZ, R2.reuse, P6 ;  /* 0x000000ffff137224 */ /* 0x100fe200030e0602 */
[----:B-1----:R-:W-:Y:S02]  /*ab20*/  FSEL R3, R20, -INF , !P0 ;  /* 0xff80000014037808 */ /* 0x002fe40004000000 */
[----:B------:R-:W-:Y:S02]  /*ab30*/  IADD3 R20, P6, PT, R0, 0x150, RZ ;  /* 0x0000015000147810 */ /* 0x000fe40007fde0ff */
[----:B------:R-:W-:Y:S01]  /*ab40*/  ISETP.GT.U32.AND P0, PT, R152, R132, PT ;  /* 0x000000849800720c */ /* 0x000fe20003f04070 */
[----:B------:R1:W-:Y:S02]  /*ab50*/  STL [R1+0x4], R3 ;  /* 0x0000040301007387 */ /* 0x0003e40000100800 */
[----:B------:R-:W-:Y:S01]  /*ab60*/  IMAD.X R145, RZ, RZ, R2, P6 ;  /* 0x000000ffff917224 */ /* 0x000fe200030e0602 */
[----:B------:R-:W-:-:S04]  /*ab70*/  ISETP.GT.U32.AND.EX P0, PT, R163, RZ, PT, P0 ;  /* 0x000000ffa300720c */ /* 0x000fc80003f04100 */
[----:B------:R-:W-:Y:S02]  /*ab80*/  FSEL R22, R22, -INF , !P0 ;  /* 0xff80000016167808 */ /* 0x000fe40004000000 */
[----:B-1----:R-:W-:Y:S02]  /*ab90*/  FSEL R3, R21, -INF , !P3 ;  /* 0xff80000015037808 */ /* 0x002fe40005800000 */
[-C--:B------:R-:W-:Y:S02]  /*aba0*/  ISETP.GT.U32.AND P3, PT, R154, R132.reuse, PT ;  /* 0x000000849a00720c */ /* 0x080fe40003f64070 */
[C---:B------:R-:W-:Y:S02]  /*abb0*/  IADD3 R21, P6, PT, R0.reuse, 0x151, RZ ;  /* 0x0000015100157810 */ /* 0x040fe40007fde0ff */
[----:B------:R-:W-:Y:S02]  /*abc0*/  ISETP.GT.U32.AND.EX P0, PT, R165, RZ, PT, P3 ;  /* 0x000000ffa500720c */ /* 0x000fe40003f04130 */
[----:B------:R-:W-:Y:S01]  /*abd0*/  IADD3 R148, P3, PT, R0, 0x152, RZ ;  /* 0x0000015200947810 */ /* 0x000fe20007f7e0ff */
[----:B------:R-:W-:Y:S01]  /*abe0*/  IMAD.X R146, RZ, RZ, R2, P6 ;  /* 0x000000ffff927224 */ /* 0x000fe200030e0602 */
[----:B------:R-:W-:-:S02]  /*abf0*/  ISETP.GT.U32.AND P6, PT, R156, R132, PT ;  /* 0x000000849c00720c */ /* 0x000fc40003fc4070 */
[----:B------:R-:W-:Y:S01]  /*ac00*/  FSEL R23, R23, -INF , !P0 ;  /* 0xff80000017177808 */ /* 0x000fe20004000000 */
[--C-:B------:R-:W-:Y:S01]  /*ac10*/  IMAD.X R147, RZ, RZ, R2.reuse, P3 ;  /* 0x000000ffff937224 */ /* 0x100fe200018e0602 */
[----:B------:R-:W-:Y:S02]  /*ac20*/  ISETP.GT.U32.AND.EX P0, PT, R167, RZ, PT, P6 ;  /* 0x000000ffa700720c */ /* 0x000fe40003f04160 */
[----:B------:R-:W-:Y:S02]  /*ac30*/  ISETP.GT.U32.AND P3, PT, R158, R132, PT ;  /* 0x000000849e00720c */ /* 0x000fe40003f64070 */
[----:B------:R-:W-:Y:S02]  /*ac40*/  IADD3 R149, P6, PT, R0, 0x153, RZ ;  /* 0x0000015300957810 */ /* 0x000fe40007fde0ff */
[----:B------:R-:W-:Y:S02]  /*ac50*/  FSEL R24, R24, -INF , !P0 ;  /* 0xff80000018187808 */ /* 0x000fe40004000000 */
[----:B------:R-:W-:Y:S01]  /*ac60*/  ISETP.GT.U32.AND.EX P0, PT, R169, RZ, PT, P3 ;  /* 0x000000ffa900720c */ /* 0x000fe20003f04130 */
[----:B------:R-:W-:Y:S01]  /*ac70*/  IMAD.X R150, RZ, RZ, R2, P6 ;  /* 0x000000ffff967224 */ /* 0x000fe200030e0602 */
[----:B------:R-:W-:-:S02]  /*ac80*/  IADD3 R151, P3, PT, R0, 0x154, RZ ;  /* 0x0000015400977810 */ /* 0x000fc40007f7e0ff */
[-C--:B------:R-:W-:Y:S02]  /*ac90*/  ISETP.GT.U32.AND P6, PT, R160, R132.reuse, PT ;  /* 0x00000084a000720c */ /* 0x080fe40003fc4070 */
[----:B------:R-:W-:Y:S01]  /*aca0*/  FSEL R25, R25, -INF , !P0 ;  /* 0xff80000019197808 */ /* 0x000fe20004000000 */
[----:B------:R-:W-:Y:S01]  /*acb0*/  IMAD.X R152, RZ, RZ, R2, P3 ;  /* 0x000000ffff987224 */ /* 0x000fe200018e0602 */
[----:B------:R-:W-:Y:S02]  /*acc0*/  ISETP.GT.U32.AND.EX P0, PT, R171, RZ, PT, P6 ;  /* 0x000000ffab00720c */ /* 0x000fe40003f04160 */
[----:B------:R-:W-:Y:S02]  /*acd0*/  ISETP.GT.U32.AND P3, PT, R162, R132, PT ;  /* 0x00000084a200720c */ /* 0x000fe40003f64070 */
[----:B------:R-:W-:Y:S02]  /*ace0*/  IADD3 R153, P6, PT, R0, 0x155, RZ ;  /* 0x0000015500997810 */ /* 0x000fe40007fde0ff */
[----:B------:R-:W-:-:S02]  /*acf0*/  FSEL R26, R26, -INF , !P0 ;  /* 0xff8000001a1a7808 */ /* 0x000fc40004000000 */
[----:B------:R-:W-:Y:S01]  /*ad00*/  ISETP.GT.U32.AND.EX P0, PT, R173, RZ, PT, P3 ;  /* 0x000000ffad00720c */ /* 0x000fe20003f04130 */
[--C-:B------:R-:W-:Y:S01]  /*ad10*/  IMAD.X R154, RZ, RZ, R2.reuse, P6 ;  /* 0x000000ffff9a7224 */ /* 0x100fe200030e0602 */
[----:B------:R-:W-:Y:S02]  /*ad20*/  IADD3 R155, P3, PT, R0, 0x156, RZ ;  /* 0x00000156009b7810 */ /* 0x000fe40007f7e0ff */
[-C--:B------:R-:W-:Y:S02]  /*ad30*/  ISETP.GT.U32.AND P6, PT, R164, R132.reuse, PT ;  /* 0x00000084a400720c */ /* 0x080fe40003fc4070 */
[----:B------:R-:W-:Y:S01]  /*ad40*/  FSEL R27, R27, -INF , !P0 ;  /* 0xff8000001b1b7808 */ /* 0x000fe20004000000 */
[----:B------:R-:W-:Y:S01]  /*ad50*/  IMAD.X R156, RZ, RZ, R2, P3 ;  /* 0x000000ffff9c7224 */ /* 0x000fe200018e0602 */
[----:B------:R-:W-:Y:S02]  /*ad60*/  ISETP.GT.U32.AND.EX P0, PT, R175, RZ, PT, P6 ;  /* 0x000000ffaf00720c */ /* 0x000fe40003f04160 */
[----:B------:R-:W-:-:S02]  /*ad70*/  ISETP.GT.U32.AND P3, PT, R166, R132, PT ;  /* 0x00000084a600720c */ /* 0x000fc40003f64070 */
[----:B------:R-:W-:Y:S02]  /*ad80*/  IADD3 R158, P6, PT, R0, 0x157, RZ ;  /* 0x00000157009e7810 */ /* 0x000fe40007fde0ff */
[----:B------:R-:W-:Y:S02]  /*ad90*/  FSEL R28, R28, -INF , !P0 ;  /* 0xff8000001c1c7808 */ /* 0x000fe40004000000 */
[----:B------:R-:W-:Y:S01]  /*ada0*/  ISETP.GT.U32.AND.EX P0, PT, R177, RZ, PT, P3 ;  /* 0x000000ffb100720c */ /* 0x000fe20003f04130 */
[--C-:B------:R-:W-:Y:S01]  /*adb0*/  IMAD.X R157, RZ, RZ, R2.reuse, P6 ;  /* 0x000000ffff9d7224 */ /* 0x100fe200030e0602 */
[----:B------:R-:W-:Y:S02]  /*adc0*/  IADD3 R160, P3, PT, R0, 0x158, RZ ;  /* 0x0000015800a07810 */ /* 0x000fe40007f7e0ff */
[----:B------:R-:W-:Y:S02]  /*add0*/  ISETP.GT.U32.AND P6, PT, R168, R132, PT ;  /* 0x00000084a800720c */ /* 0x000fe40003fc4070 */
[----:B------:R-:W-:Y:S01]  /*ade0*/  FSEL R29, R29, -INF , !P0 ;  /* 0xff8000001d1d7808 */ /* 0x000fe20004000000 */
[----:B------:R-:W-:Y:S01]  /*adf0*/  IMAD.X R159, RZ, RZ, R2, P3 ;  /* 0x000000ffff9f7224 */ /* 0x000fe200018e0602 */
[----:B------:R-:W-:-:S02]  /*ae00*/  ISETP.GT.U32.AND.EX P0, PT, R179, RZ, PT, P6 ;  /* 0x000000ffb300720c */ /* 0x000fc40003f04160 */
[-C--:B------:R-:W-:Y:S02]  /*ae10*/  ISETP.GT.U32.AND P3, PT, R170, R132.reuse, PT ;  /* 0x00000084aa00720c */ /* 0x080fe40003f64070 */
[----:B------:R-:W-:Y:S02]  /*ae20*/  IADD3 R161, P6, PT, R0, 0x159, RZ ;  /* 0x0000015900a17810 */ /* 0x000fe40007fde0ff */
[----:B------:R-:W-:Y:S02]  /*ae30*/  FSEL R30, R30, -INF , !P0 ;  /* 0xff8000001e1e7808 */ /* 0x000fe40004000000 */
[----:B------:R-:W-:Y:S01]  /*ae40*/  ISETP.GT.U32.AND.EX P0, PT, R181, RZ, PT, P3 ;  /* 0x000000ffb500720c */ /* 0x000fe20003f04130 */
[----:B------:R-:W-:Y:S01]  /*ae50*/  IMAD.X R162, RZ, RZ, R2, P6 ;  /* 0x000000ffffa27224 */ /* 0x000fe200030e0602 */
[----:B------:R-:W-:Y:S02]  /*ae60*/  IADD3 R163, P3, PT, R0, 0x15a, RZ ;  /* 0x0000015a00a37810 */ /* 0x000fe40007f7e0ff */
        /* <DEDUP_REMOVED lines=140> */
[-C--:B------:R-:W-:Y:S01]  /*b730*/  ISETP.GT.U32.AND P6, PT, R228, R132.reuse, PT ;  /* 0x00000084e400720c */ /* 0x080fe20003fc4070 */
[----:B------:R-:W-:Y:S01]  /*b740*/  FMUL R60, R60, UR69 ;  /* 0x000000453c3c7c20 */ /* 0x000fe20008400000 */
[----:B------:R-:W-:Y:S01]  /*b750*/  FSEL R59, R59, -INF , !P0 ;  /* 0xff8000003b3b7808 */ /* 0x000fe20004000000 */
[--C-:B------:R-:W-:Y:S01]  /*b760*/  IMAD.X R219, RZ, RZ, R2.reuse, P3 ;  /* 0x000000ffffdb7224 */ /* 0x100fe200018e0602 */
[----:B------:R-:W-:Y:S02]  /*b770*/  ISETP.GT.U32.AND.EX P0, PT, R238, RZ, PT, P6 ;  /* 0x000000ffee00720c */ /* 0x000fe40003f04160 */
[-C--:B------:R-:W-:Y:S01]  /*b780*/  ISETP.GT.U32.AND P3, PT, R230, R132.reuse, PT ;  /* 0x00000084e600720c */ /* 0x080fe20003f64070 */
[----:B------:R-:W-:Y:S01]  /*b790*/  FMUL R61, R61, UR69 ;  /* 0x000000453d3d7c20 */ /* 0x000fe20008400000 */
[----:B------:R-:W-:Y:S01]  /*b7a0*/  IADD3 R221, P6, PT, R0, 0x177, RZ ;  /* 0x0000017700dd7810 */ /* 0x000fe20007fde0ff */
[----:B------:R-:W-:Y:S01]  /*b7b0*/  FMUL R62, R62, UR69 ;  /* 0x000000453e3e7c20 */ /* 0x000fe20008400000 */
[----:B------:R-:W-:Y:S01]  /*b7c0*/  FSEL R60, R60, -INF , !P0 ;  /* 0xff8000003c3c7808 */ /* 0x000fe20004000000 */
[----:B------:R-:W-:Y:S01]  /*b7d0*/  FMUL R63, R63, UR69 ;  /* 0x000000453f3f7c20 */ /* 0x000fe20008400000 */
[----:B------:R-:W-:Y:S01]  /*b7e0*/  ISETP.GT.U32.AND.EX P0, PT, R240, RZ, PT, P3 ;  /* 0x000000fff000720c */ /* 0x000fe20003f04130 */
[--C-:B------:R-:W-:Y:S01]  /*b7f0*/  IMAD.X R222, RZ, RZ, R2.reuse, P6 ;  /* 0x000000ffffde7224 */ /* 0x100fe200030e0602 */
[----:B------:R-:W-:Y:S01]  /*b800*/  IADD3 R223, P3, PT, R0, 0x178, RZ ;  /* 0x0000017800df7810 */ /* 0x000fe20007f7e0ff */
[----:B------:R-:W-:Y:S01]  /*b810*/  FMUL R64, R64, UR69 ;  /* 0x0000004540407c20 */ /* 0x000fe20008400000 */
[-C--:B------:R-:W-:Y:S01]  /*b820*/  ISETP.GT.U32.AND P6, PT, R233, R132.reuse, PT ;  /* 0x00000084e900720c */ /* 0x080fe20003fc4070 */
[----:B------:R-:W-:Y:S01]  /*b830*/  FMUL R65, R65, UR69 ;  /* 0x0000004541417c20 */ /* 0x000fe20008400000 */
[----:B------:R-:W-:Y:S01]  /*b840*/  FSEL R61, R61, -INF , !P0 ;  /* 0xff8000003d3d7808 */ /* 0x000fe20004000000 */
[----:B------:R-:W-:Y:S01]  /*b850*/  IMAD.X R224, RZ, RZ, R2, P3 ;  /* 0x000000ffffe07224 */ /* 0x000fe200018e0602 */
[----:B------:R-:W-:Y:S01]  /*b860*/  ISETP.GT.U32.AND.EX P0, PT, R242, RZ, PT, P6 ;  /* 0x000000fff200720c */ /* 0x000fe20003f04160 */
[----:B------:R-:W3:Y:S01]  /*b870*/  LDL.LU R238, [R1+0x4] ;  /* 0x0000040001ee7983 */ /* 0x000ee20000300800 */
[----:B------:R-:W-:-:S02]  /*b880*/  ISETP.GT.U32.AND P3, PT, R235, R132, PT ;  /* 0x00000084eb00720c */ /* 0x000fc40003f64070 */
[----:B------:R-:W-:Y:S01]  /*b890*/  IADD3 R225, P6, PT, R0, 0x179, RZ ;  /* 0x0000017900e17810 */ /* 0x000fe20007fde0ff */
[----:B------:R-:W3:Y:S01]  /*b8a0*/  LDL.LU R240, [R1+0xd8] ;  /* 0x0000d80001f07983 */ /* 0x000ee20000300800 */
[----:B------:R-:W-:Y:S02]  /*b8b0*/  FSEL R62, R62, -INF , !P0 ;  /* 0xff8000003e3e7808 */ /* 0x000fe40004000000 */
[----:B------:R-:W-:Y:S01]  /*b8c0*/  ISETP.GT.U32.AND.EX P0, PT, R244, RZ, PT, P3 ;  /* 0x000000fff400720c */ /* 0x000fe20003f04130 */
[--C-:B------:R-:W-:Y:S01]  /*b8d0*/  IMAD.X R226, RZ, RZ, R2.reuse, P6 ;  /* 0x000000ffffe27224 */ /* 0x100fe200030e0602 */
[----:B------:R-:W-:Y:S01]  /*b8e0*/  IADD3 R227, P3, PT, R0, 0x17a, RZ ;  /* 0x0000017a00e37810 */ /* 0x000fe20007f7e0ff */
[----:B------:R-:W4:Y:S01]  /*b8f0*/  LDL.LU R242, [R1+0xdc] ;  /* 0x0000dc0001f27983 */ /* 0x000f220000300800 */
[-C--:B------:R-:W-:Y:S02]  /*b900*/  ISETP.GT.U32.AND P6, PT, R237, R132.reuse, PT ;  /* 0x00000084ed00720c */ /* 0x080fe40003fc4070 */
[----:B------:R-:W-:Y:S01]  /*b910*/  FSEL R63, R63, -INF , !P0 ;  /* 0xff8000003f3f7808 */ /* 0x000fe20004000000 */
[----:B------:R-:W-:Y:S01]  /*b920*/  IMAD.X R228, RZ, RZ, R2, P3 ;  /* 0x000000ffffe47224 */ /* 0x000fe200018e0602 */
[----:B------:R-:W-:Y:S01]  /*b930*/  ISETP.GT.U32.AND.EX P0, PT, R245, RZ, PT, P6 ;  /* 0x000000fff500720c */ /* 0x000fe20003f04160 */
[----:B------:R-:W4:Y:S01]  /*b940*/  LDL.LU R244, [R1+0xe0] ;  /* 0x0000e00001f47983 */ /* 0x000f220000300800 */
[----:B------:R-:W-:-:S02]  /*b950*/  ISETP.GT.U32.AND P3, PT, R239, R132, PT ;  /* 0x00000084ef00720c */ /* 0x000fc40003f64070 */
[----:B------:R-:W-:Y:S01]  /*b960*/  IADD3 R229, P6, PT, R0, 0x17b, RZ ;  /* 0x0000017b00e57810 */ /* 0x000fe20007fde0ff */
[----:B------:R-:W5:Y:S01]  /*b970*/  LDL.LU R239, [R1+0xe4] ;  /* 0x0000e40001ef7983 */ /* 0x000f620000300800 */
[----:B------:R-:W-:Y:S02]  /*b980*/  FSEL R64, R64, -INF , !P0 ;  /* 0xff80000040407808 */ /* 0x000fe40004000000 */
[----:B------:R-:W-:Y:S01]  /*b990*/  ISETP.GT.U32.AND.EX P0, PT, R246, RZ, PT, P3 ;  /* 0x000000fff600720c */ /* 0x000fe20003f04130 */
[----:B------:R-:W-:Y:S01]  /*b9a0*/  IMAD.X R230, RZ, RZ, R2, P6 ;  /* 0x000000ffffe67224 */ /* 0x000fe200030e0602 */
[-C--:B------:R-:W-:Y:S01]  /*b9b0*/  ISETP.GT.U32.AND P6, PT, R241, R132.reuse, PT ;  /* 0x00000084f100720c */ /* 0x080fe20003fc4070 */
[----:B------:R-:W5:Y:S01]  /*b9c0*/  LDL.LU R245, [R1+0xe8] ;  /* 0x0000e80001f57983 */ /* 0x000f620000300800 */
[----:B------:R-:W-:Y:S01]  /*b9d0*/  FSEL R65, R65, -INF , !P0 ;  /* 0xff80000041417808 */ /* 0x000fe20004000000 */
[----:B------:R-:W-:Y:S01]  /*b9e0*/  FMUL R68, R68, UR69 ;  /* 0x0000004544447c20 */ /* 0x000fe20008400000 */
[----:B------:R-:W-:Y:S01]  /*b9f0*/  ISETP.GT.U32.AND P0, PT, R243, R132, PT ;  /* 0x00000084f300720c */ /* 0x000fe20003f04070 */
[----:B------:R-:W2:Y:S01]  /*ba00*/  LDL.LU R241, [R1+0xec] ;  /* 0x0000ec0001f17983 */ /* 0x000ea20000300800 */
[----:B------:R-:W-:-:S02]  /*ba10*/  ISETP.GT.U32.AND.EX P4, PT, R250, RZ, PT, P4 ;  /* 0x000000fffa00720c */ /* 0x000fc40003f84140 */
[----:B------:R-:W-:Y:S01]  /*ba20*/  ISETP.GT.U32.AND.EX P6, PT, R247, RZ, PT, P6 ;  /* 0x000000fff700720c */ /* 0x000fe20003fc4160 */
[----:B------:R-:W2:Y:S01]  /*ba30*/  LDL.LU R246, [R1+0xf0] ;  /* 0x0000f00001f67983 */ /* 0x000ea20000300800 */
[----:B------:R-:W-:Y:S01]  /*ba40*/  ISETP.GT.U32.AND.EX P0, PT, R248, RZ, PT, P0 ;  /* 0x000000fff800720c */ /* 0x000fe20003f04100 */
[----:B------:R-:W-:Y:S01]  /*ba50*/  FMUL R237, R69, UR69 ;  /* 0x0000004545ed7c20 */ /* 0x000fe20008400000 */
[----:B------:R-:W-:Y:S01]  /*ba60*/  ISETP.GT.U32.AND.EX P1, PT, R251, RZ, PT, P1 ;  /* 0x000000fffb00720c */ /* 0x000fe20003f24110 */
[----:B------:R-:W2:Y:S01]  /*ba70*/  LDL.LU R243, [R1+0xf4] ;  /* 0x0000f40001f37983 */ /* 0x000ea20000300800 */
[----:B------:R-:W-:Y:S01]  /*ba80*/  FSEL R69, R68, -INF , !P4 ;  /* 0xff80000044457808 */ /* 0x000fe20006000000 */
[----:B------:R-:W-:Y:S01]  /*ba90*/  FMUL R71, R71, UR69 ;  /* 0x0000004547477c20 */ /* 0x000fe20008400000 */
[----:B------:R-:W-:Y:S01]  /*baa0*/  ISETP.GT.U32.AND.EX P2, PT, R7, RZ, PT, P2 ;  /* 0x000000ff0700720c */ /* 0x000fe20003f44120 */
[----:B------:R-:W2:Y:S01]  /*bab0*/  LDL.LU R247, [R1+0x100] ;  /* 0x0001000001f77983 */ /* 0x000ea20000300800 */
[-C--:B------:R-:W-:Y:S01]  /*bac0*/  ISETP.GT.U32.AND P4, PT, R249, R132.reuse, PT ;  /* 0x00000084f900720c */ /* 0x080fe20003f84070 */
[----:B------:R-:W-:Y:S01]  /*bad0*/  FMUL R75, R75, UR69 ;  /* 0x000000454b4b7c20 */ /* 0x000fe20008400000 */
[----:B------:R-:W-:Y:S01]  /*bae0*/  FMUL R73, R73, UR69 ;  /* 0x0000004549497c20 */ /* 0x000fe20008400000 */
[----:B------:R-:W2:Y:S01]  /*baf0*/  LDL.LU R248, [R1+0x104] ;  /* 0x0001040001f87983 */ /* 0x000ea20000300800 */
[----:B------:R-:W-:Y:S01]  /*bb00*/  FMUL R79, R79, UR69 ;  /* 0x000000454f4f7c20 */ /* 0x000fe20008400000 */
[----:B------:R-:W-:Y:S01]  /*bb10*/  FMUL R77, R77, UR69 ;  /* 0x000000454d4d7c20 */ /* 0x000fe20008400000 */
[----:B------:R-:W-:Y:S01]  /*bb20*/  FMUL R80, R80, UR69 ;  /* 0x0000004550507c20 */ /* 0x000fe20008400000 */
[----:B------:R-:W2:Y:S01]  /*bb30*/  LDL.LU R251, [R1+0x108] ;  /* 0x0001080001fb7983 */ /* 0x000ea20000300800 */
[----:B------:R-:W-:Y:S01]  /*bb40*/  FMUL R82, R82, UR69 ;  /* 0x0000004552527c20 */ /* 0x000fe20008400000 */
[----:B------:R-:W-:Y:S01]  /*bb50*/  FMUL R83, R83, UR69 ;  /* 0x0000004553537c20 */ /* 0x000fe20008400000 */
[----:B------:R-:W-:Y:S01]  /*bb60*/  ISETP.GT.U32.AND.EX P5, PT, R19, RZ, PT, P5 ;  /* 0x000000ff1300720c */ /* 0x000fe20003fa4150 */
[----:B------:R-:W2:Y:S01]  /*bb70*/  LDL.LU R250, [R1+0x10c] ;  /* 0x00010c0001fa7983 */ /* 0x000ea20000300800 */
[----:B------:R-:W-:Y:S01]  /*bb80*/  FMUL R6, R6, UR69 ;  /* 0x0000004506067c20 */ /* 0x000fe20008400000 */
[----:B------:R-:W-:Y:S01]  /*bb90*/  FMUL R5, R5, UR69 ;  /* 0x0000004505057c20 */ /* 0x000fe20008400000 */
[----:B------:R-:W-:Y:S01]  /*bba0*/  FMUL R4, R4, UR69 ;  /* 0x0000004504047c20 */ /* 0x000fe20008400000 */
[----:B------:R-:W2:Y:S01]  /*bbb0*/  LDL.LU R249, [R1+0x110] ;  /* 0x0001100001f97983 */ /* 0x000ea20000300800 */
[----:B------:R-:W-:Y:S01]  /*bbc0*/  FSEL R71, R71, -INF , !P2 ;  /* 0xff80000047477808 */ /* 0x000fe20005000000 */
[----:B------:R-:W-:Y:S01]  /*bbd0*/  FMUL R7, R70, UR69 ;  /* 0x0000004546077c20 */ /* 0x000fe20008400000 */
[----:B------:R-:W-:-:S02]  /*bbe0*/  ISETP.GT.U32.AND P2, PT, R11, R132, PT ;  /* 0x000000840b00720c */ /* 0x000fc40003f44070 */
[----:B------:R-:W-:Y:S02]  /*bbf0*/  ISETP.GT.U32.AND.EX P4, PT, R252, RZ, PT, P4 ;  /* 0x000000fffc00720c */ /* 0x000fe40003f84140 */
[----:B------:R-:W-:Y:S02]  /*bc00*/  FSEL R237, R237, -INF , !P1 ;  /* 0xff800000eded7808 */ /* 0x000fe40004800000 */
[-C--:B------:R-:W-:Y:S02]  /*bc10*/  ISETP.GT.U32.AND P1, PT, R9, R132.reuse, PT ;  /* 0x000000840900720c */ /* 0x080fe40003f24070 */
[----:B------:R-:W-:Y:S02]  /*bc20*/  ISETP.GT.U32.AND.EX P2, PT, R133, RZ, PT, P2 ;  /* 0x000000ff8500720c */ /* 0x000fe40003f44120 */
[----:B------:R-:W-:Y:S02]  /*bc30*/  FSEL R7, R7, -INF , !P4 ;  /* 0xff80000007077808 */ /* 0x000fe40006000000 */
[----:B------:R-:W-:Y:S01]  /*bc40*/  ISETP.GT.U32.AND P4, PT, R8, R132, PT ;  /* 0x000000840800720c */ /* 0x000fe20003f84070 */
[----:B------:R-:W-:Y:S01]  /*bc50*/  FMUL R8, R72, UR69 ;  /* 0x0000004548087c20 */ /* 0x000fe20008400000 */
[----:B------:R-:W-:-:S02]  /*bc60*/  ISETP.GT.U32.AND.EX P1, PT, R135, RZ, PT, P1 ;  /* 0x000000ff8700720c */ /* 0x000fc40003f24110 */
[----:B------:R-:W-:Y:S02]  /*bc70*/  FSEL R75, R75, -INF , !P2 ;  /* 0xff8000004b4b7808 */ /* 0x000fe40005000000 */
[-C--:B------:R-:W-:Y:S02]  /*bc80*/  ISETP.GT.U32.AND P2, PT, R15, R132.reuse, PT ;  /* 0x000000840f00720c */ /* 0x080fe40003f44070 */
[----:B------:R-:W-:Y:S02]  /*bc90*/  ISETP.GT.U32.AND.EX P4, PT, R136, RZ, PT, P4 ;  /* 0x000000ff8800720c */ /* 0x000fe40003f84140 */
[----:B------:R-:W-:Y:S02]  /*bca0*/  FSEL R73, R73, -INF , !P1 ;  /* 0xff80000049497808 */ /* 0x000fe40004800000 */
[----:B------:R-:W-:Y:S02]  /*bcb0*/  ISETP.GT.U32.AND P1, PT, R13, R132, PT ;  /* 0x000000840d00720c */ /* 0x000fe40003f24070 */
[----:B------:R-:W-:-:S02]  /*bcc0*/  ISETP.GT.U32.AND.EX P2, PT, R141, RZ, PT, P2 ;  /* 0x000000ff8d00720c */ /* 0x000fc40003f44120 */
[----:B------:R-:W-:Y:S02]  /*bcd0*/  FSEL R8, R8, -INF , !P4 ;  /* 0xff80000008087808 */ /* 0x000fe40006000000 */
[-C--:B------:R-:W-:Y:S01]  /*bce0*/  ISETP.GT.U32.AND P4, PT, R10, R132.reuse, PT ;  /* 0x000000840a00720c */ /* 0x080fe20003f84070 */
[----:B------:R-:W-:Y:S01]  /*bcf0*/  FMUL R9, R74, UR69 ;  /* 0x000000454a097c20 */ /* 0x000fe20008400000 */
[----:B------:R-:W-:Y:S02]  /*bd00*/  ISETP.GT.U32.AND.EX P1, PT, R139, RZ, PT, P1 ;  /* 0x000000ff8b00720c */ /* 0x000fe40003f24110 */
[----:B------:R-:W-:Y:S02]  /*bd10*/  FSEL R79, R79, -INF , !P2 ;  /* 0xff8000004f4f7808 */ /* 0x000fe40005000000 */
[----:B------:R-:W-:Y:S02]  /*bd20*/  ISETP.GT.U32.AND P2, PT, R16, R132, PT ;  /* 0x000000841000720c */ /* 0x000fe40003f44070 */
[----:B------:R-:W-:-:S02]  /*bd30*/  ISETP.GT.U32.AND.EX P4, PT, R134, RZ, PT, P4 ;  /* 0x000000ff8600720c */ /* 0x000fc40003f84140 */
        /* <DEDUP_REMOVED lines=8> */
[----:B------:R-:W-:Y:S02]  /*bdc0*/  IADD3 R12, P2, PT, R0, 0x102, RZ ;  /* 0x00000102000c7810 */ /* 0x000fe40007f5e0ff */
[----:B------:R-:W-:Y:S02]  /*bdd0*/  ISETP.GT.U32.AND.EX P4, PT, R138, RZ, PT, P4 ;  /* 0x000000ff8a00720c */ /* 0x000fe40003f84140 */
[----:B------:R-:W-:Y:S02]  /*bde0*/  FSEL R82, R82, -INF , !P1 ;  /* 0xff80000052527808 */ /* 0x000fe40004800000 */
[----:B------:R-:W-:Y:S02]  /*bdf0*/  ISETP.GT.U32.AND P1, PT, R12, R132, PT ;  /* 0x000000840c00720c */ /* 0x000fe40003f24070 */
[----:B------:R-:W-:Y:S01]  /*be00*/  FSEL R83, R83, -INF , !P5 ;  /* 0xff80000053537808 */ /* 0x000fe20006800000 */
[----:B------:R-:W-:Y:S01]  /*be10*/  IMAD.X R13, RZ, RZ, R2, P2 ;  /* 0x000000ffff0d7224 */ /* 0x000fe200010e0602 */
[----:B------:R-:W-:-:S02]  /*be20*/  FSEL R10, R10, -INF , !P4 ;  /* 0xff8000000a0a7808 */ /* 0x000fc40006000000 */
[----:B------:R-:W-:Y:S02]  /*be30*/  IADD3 R12, P5, PT, R0, 0x101, RZ ;  /* 0x00000101000c7810 */ /* 0x000fe40007fbe0ff */
[-C--:B------:R-:W-:Y:S02]  /*be40*/  ISETP.GT.U32.AND P4, PT, R14, R132.reuse, PT ;  /* 0x000000840e00720c */ /* 0x080fe40003f84070 */
[----:B------:R-:W-:Y:S01]  /*be50*/  IADD3 R14, P2, PT, R0, 0x100, RZ ;  /* 0x00000100000e7810 */ /* 0x000fe20007f5e0ff */
[--C-:B------:R-:W-:Y:S01]  /*be60*/  IMAD.X R15, RZ, RZ, R2.reuse, P5 ;  /* 0x000000ffff0f7224 */ /* 0x100fe200028e0602 */
[-C--:B------:R-:W-:Y:S01]  /*be70*/  ISETP.GT.U32.AND P5, PT, R12, R132.reuse, PT ;  /* 0x000000840c00720c */ /* 0x080fe20003fa4070 */
[----:B------:R-:W-:Y:S01]  /*be80*/  FMUL R85, R85, UR69 ;  /* 0x0000004555557c20 */ /* 0x000fe20008400000 */
[----:B------:R-:W-:Y:S01]  /*be90*/  FMUL R84, R84, UR69 ;  /* 0x0000004554547c20 */ /* 0x000fe20008400000 */
[----:B------:R-:W-:Y:S01]  /*bea0*/  IMAD.X R12, RZ, RZ, R2, P2 ;  /* 0x000000ffff0c7224 */ /* 0x000fe200010e0602 */
[----:B------:R-:W-:-:S02]  /*beb0*/  ISETP.GT.U32.AND P2, PT, R14, R132, PT ;  /* 0x000000840e00720c */ /* 0x000fc40003f44070 */
[----:B------:R-:W-:Y:S02]  /*bec0*/  ISETP.GT.U32.AND.EX P1, PT, R13, RZ, PT, P1 ;  /* 0x000000ff0d00720c */ /* 0x000fe40003f24110 */
[----:B------:R-:W-:Y:S02]  /*bed0*/  ISETP.GT.U32.AND.EX P5, PT, R15, RZ, PT, P5 ;  /* 0x000000ff0f00720c */ /* 0x000fe40003fa4150 */
[----:B------:R-:W-:Y:S02]  /*bee0*/  ISETP.GT.U32.AND.EX P2, PT, R12, RZ, PT, P2 ;  /* 0x000000ff0c00720c */ /* 0x000fe40003f44120 */
[----:B------:R-:W-:Y:S02]  /*bef0*/  FSEL R6, R6, -INF , !P1 ;  /* 0xff80000006067808 */ /* 0x000fe40004800000 */
[----:B------:R-:W-:Y:S02]  /*bf00*/  FSEL R5, R5, -INF , !P5 ;  /* 0xff80000005057808 */ /* 0x000fe40006800000 */
[----:B------:R-:W-:Y:S01]  /*bf10*/  FSEL R4, R4, -INF , !P2 ;  /* 0xff80000004047808 */ /* 0x000fe20005000000 */
[----:B------:R-:W-:Y:S01]  /*bf20*/  FMUL R87, R87, UR69 ;  /* 0x0000004557577c20 */ /* 0x000fe20008400000 */
[----:B------:R-:W-:Y:S01]  /*bf30*/  FMUL R86, R86, UR69 ;  /* 0x0000004556567c20 */ /* 0x000fe20008400000 */
[----:B------:R-:W-:Y:S01]  /*bf40*/  FMUL R89, R89, UR69 ;  /* 0x0000004559597c20 */ /* 0x000fe20008400000 */
[----:B------:R-:W-:-:S02]  /*bf50*/  FMNMX3 R12, R4, R5, R6, !PT ;  /* 0x00000005040c7276 */ /* 0x000fc40007800006 */
[-C--:B------:R-:W-:Y:S02]  /*bf60*/  ISETP.GT.U32.AND P2, PT, R21, R132.reuse, PT ;  /* 0x000000841500720c */ /* 0x080fe40003f44070 */
[-C--:B------:R-:W-:Y:S02]  /*bf70*/  ISETP.GT.U32.AND P5, PT, R20, R132.reuse, PT ;  /* 0x000000841400720c */ /* 0x080fe40003fa4070 */
[----:B------:R-:W-:Y:S02]  /*bf80*/  ISETP.GT.U32.AND.EX P2, PT, R146, RZ, PT, P2 ;  /* 0x000000ff9200720c */ /* 0x000fe40003f44120 */
[----:B------:R-:W-:Y:S02]  /*bf90*/  ISETP.GT.U32.AND.EX P5, PT, R145, RZ, PT, P5 ;  /* 0x000000ff9100720c */ /* 0x000fe40003fa4150 */
[----:B------:R-:W-:Y:S02]  /*bfa0*/  FSEL R85, R85, -INF , !P2 ;  /* 0xff80000055557808 */ /* 0x000fe40005000000 */
[----:B------:R-:W-:-:S02]  /*bfb0*/  ISETP.GT.U32.AND P2, PT, R149, R132, PT ;  /* 0x000000849500720c */ /* 0x000fc40003f44070 */
[----:B------:R-:W-:Y:S02]  /*bfc0*/  FSEL R84, R84, -INF , !P5 ;  /* 0xff80000054547808 */ /* 0x000fe40006800000 */
[-C--:B------:R-:W-:Y:S02]  /*bfd0*/  ISETP.GT.U32.AND P5, PT, R148, R132.reuse, PT ;  /* 0x000000849400720c */ /* 0x080fe40003fa4070 */
[----:B------:R-:W-:Y:S02]  /*bfe0*/  ISETP.GT.U32.AND.EX P2, PT, R150, RZ, PT, P2 ;  /* 0x000000ff9600720c */ /* 0x000fe40003f44120 */
[----:B------:R-:W-:Y:S02]  /*bff0*/  ISETP.GT.U32.AND.EX P5, PT, R147, RZ, PT, P5 ;  /* 0x000000ff9300720c */ /* 0x000fe40003fa4150 */
[----:B------:R-:W-:Y:S02]  /*c000*/  FSEL R87, R87, -INF , !P2 ;  /* 0xff80000057577808 */ /* 0x000fe40005000000 */
[----:B------:R-:W-:-:S02]  /*c010*/  ISETP.GT.U32.AND P2, PT, R153, R132, PT ;  /* 0x000000849900720c */ /* 0x000fc40003f44070 */
[----:B------:R-:W-:Y:S02]  /*c020*/  FSEL R86, R86, -INF , !P5 ;  /* 0xff80000056567808 */ /* 0x000fe40006800000 */
[-C--:B------:R-:W-:Y:S02]  /*c030*/  ISETP.GT.U32.AND P5, PT, R151, R132.reuse, PT ;  /* 0x000000849700720c */ /* 0x080fe40003fa4070 */
[----:B------:R-:W-:Y:S01]  /*c040*/  ISETP.GT.U32.AND.EX P2, PT, R154, RZ, PT, P2 ;  /* 0x000000ff9a00720c */ /* 0x000fe20003f44120 */
[----:B------:R-:W-:Y:S01]  /*c050*/  FMUL R88, R88, UR69 ;  /* 0x0000004558587c20 */ /* 0x000fe20008400000 */
[----:B------:R-:W-:Y:S02]  /*c060*/  ISETP.GT.U32.AND.EX P5, PT, R152, RZ, PT, P5 ;  /* 0x000000ff9800720c */ /* 0x000fe40003fa4150 */
[----:B------:R-:W-:Y:S02]  /*c070*/  FSEL R89, R89, -INF , !P2 ;  /* 0xff80000059597808 */ /* 0x000fe40005000000 */
[----:B------:R-:W-:Y:S01]  /*c080*/  ISETP.GT.U32.AND P2, PT, R158, R132, PT ;  /* 0x000000849e00720c */ /* 0x000fe20003f44070 */
[----:B------:R-:W-:Y:S01]  /*c090*/  FMUL R91, R91, UR69 ;  /* 0x000000455b5b7c20 */ /* 0x000fe20008400000 */
[----:B------:R-:W-:-:S02]  /*c0a0*/  FSEL R88, R88, -INF , !P5 ;  /* 0xff80000058587808 */ /* 0x000fc40006800000 */
        /* <DEDUP_REMOVED lines=19> */
[----:B------:R-:W-:Y:S02]  /*c1e0*/  FSEL R92, R92, -INF , !P5 ;  /* 0xff8000005c5c7808 */ /* 0x000fe40006800000 */
[----:B------:R-:W-:Y:S02]  /*c1f0*/  ISETP.GT.U32.AND P5, PT, R163, R132, PT ;  /* 0x00000084a300720c */ /* 0x000fe40003fa4070 */
[----:B------:R-:W-:Y:S01]  /*c200*/  ISETP.GT.U32.AND.EX P2, PT, R166, RZ, PT, P2 ;  /* 0x000000ffa600720c */ /* 0x000fe20003f44120 */
[----:B------:R-:W-:Y:S01]  /*c210*/  FMUL R94, R94, UR69 ;  /* 0x000000455e5e7c20 */ /* 0x000fe20008400000 */
[----:B------:R-:W-:Y:S02]  /*c220*/  ISETP.GT.U32.AND.EX P4, PT, R143, RZ, PT, P4 ;  /* 0x000000ff8f00720c */ /* 0x000fe40003f84140 */
[----:B------:R-:W-:Y:S01]  /*c230*/  ISETP.GT.U32.AND.EX P5, PT, R164, RZ, PT, P5 ;  /* 0x000000ffa400720c */ /* 0x000fe20003fa4150 */
[----:B------:R-:W3:Y:S01]  /*c240*/  LDL.64 R142, [R1+0x138] ;  /* 0x00013800018e7983 */ /* 0x000ee20000100a00 */
[----:B------:R-:W-:-:S02]  /*c250*/  FSEL R13, R13, -INF , !P2 ;  /* 0xff8000000d0d7808 */ /* 0x000fc40005000000 */
[----:B------:R-:W-:Y:S01]  /*c260*/  ISETP.GT.U32.AND P2, PT, R170, R132, PT ;  /* 0x00000084aa00720c */ /* 0x000fe20003f44070 */
        /* <DEDUP_REMOVED lines=10> */
[----:B------:R-:W-:Y:S01]  /*c310*/  FSEL R66, R66, -INF , !P6 ;  /* 0xff80000042427808 */ /* 0x000fe20007000000 */
[----:B------:R-:W-:Y:S01]  /*c320*/  FMUL R102, R102, UR69 ;  /* 0x0000004566667c20 */ /* 0x000fe20008400000 */
[----:B------:R-:W-:Y:S01]  /*c330*/  FMUL R81, R81, UR69 ;  /* 0x0000004551517c20 */ /* 0x000fe20008400000 */
[----:B------:R-:W-:-:S02]  /*c340*/  IADD3 R231, P3, PT, R0, 0x17c, RZ ;  /* 0x0000017c00e77810 */ /* 0x000fc40007f7e0ff */
[----:B--2---:R-:W-:Y:S01]  /*c350*/  FMNMX3 R12, R12, R249, R250, !PT ;  /* 0x000000f90c0c7276 */ /* 0x004fe200078000fa */
[----:B------:R-:W-:Y:S01]  /*c360*/  FMUL R72, R105, UR69 ;  /* 0x0000004569487c20 */ /* 0x000fe20008400000 */
[----:B------:R-:W-:Y:S01]  /*c370*/  FSEL R67, R67, -INF , !P0 ;  /* 0xff80000043437808 */ /* 0x000fe20004000000 */
[----:B------:R-:W-:Y:S01]  /*c380*/  FMUL R70, R104, UR69 ;  /* 0x0000004568467c20 */ /* 0x000fe20008400000 */
[----:B------:R-:W-:Y:S01]  /*c390*/  FMNMX3 R12, R12, R251, R248, !PT ;  /* 0x000000fb0c0c7276 */ /* 0x000fe200078000f8 */
[----:B------:R-:W-:Y:S01]  /*c3a0*/  FMUL R78, R107, UR69 ;  /* 0x000000456b4e7c20 */ /* 0x000fe20008400000 */
[----:B------:R-:W-:Y:S01]  /*c3b0*/  FMUL R74, R106, UR69 ;  /* 0x000000456a4a7c20 */ /* 0x000fe20008400000 */
[----:B------:R-:W-:Y:S01]  /*c3c0*/  FSEL R81, R81, -INF , !P4 ;  /* 0xff80000051517808 */ /* 0x000fe20006000000 */
[----:B------:R-:W-:Y:S01]  /*c3d0*/  FMUL R95, R108, UR69 ;  /* 0x000000456c5f7c20 */ /* 0x000fe20008400000 */
[----:B------:R-:W-:Y:S01]  /*c3e0*/  FMNMX3 R12, R12, R247, R243, !PT ;  /* 0x000000f70c0c7276 */ /* 0x000fe200078000f3 */
[----:B------:R-:W-:Y:S01]  /*c3f0*/  FMUL R99, R112, UR69 ;  /* 0x0000004570637c20 */ /* 0x000fe20008400000 */
[----:B------:R-:W-:Y:S01]  /*c400*/  FMUL R101, R114, UR69 ;  /* 0x0000004572657c20 */ /* 0x000fe20008400000 */
[----:B------:R-:W-:Y:S01]  /*c410*/  IMAD.X R232, RZ, RZ, R2, P3 ;  /* 0x000000ffffe87224 */ /* 0x000fe200018e0602 */
[----:B------:R-:W-:-:S04]  /*c420*/  FMNMX3 R12, R12, R246, R241, !PT ;  /* 0x000000f60c0c7276 */ /* 0x000fc800078000f1 */
[----:B-----5:R-:W-:-:S04]  /*c430*/  FMNMX3 R12, R12, R245, R239, !PT ;  /* 0x000000f50c0c7276 */ /* 0x020fc800078000ef */
[----:B----4-:R-:W-:-:S04]  /*c440*/  FMNMX3 R12, R12, R244, R242, !PT ;  /* 0x000000f40c0c7276 */ /* 0x010fc800078000f2 */
[----:B---3--:R-:W-:-:S04]  /*c450*/  FMNMX3 R12, R12, R240, R238, !PT ;  /* 0x000000f00c0c7276 */ /* 0x008fc800078000ee */
[----:B------:R-:W-:-:S04]  /*c460*/  FMNMX3 R12, R12, R3, R22, !PT ;  /* 0x000000030c0c7276 */ /* 0x000fc80007800016 */
        /* <DEDUP_REMOVED lines=14> */
[----:B------:R-:W-:Y:S02]  /*c550*/  FMNMX3 R20, R20, R51, R52, !PT ;  /* 0x0000003314147276 */ /* 0x000fe40007800034 */
[----:B------:R-:W-:Y:S02]  /*c560*/  FSEL R12, R94, -INF , !P5 ;  /* 0xff8000005e0c7808 */ /* 0x000fe40006800000 */
[----:B------:R-:W-:Y:S02]  /*c570*/  FMNMX3 R21, R20, R53, R54, !PT ;  /* 0x0000003514157276 */ /* 0x000fe40007800036 */
[----:B------:R-:W-:Y:S02]  /*c580*/  ISETP.GT.U32.AND P5, PT, R167, R132, PT ;  /* 0x00000084a700720c */ /* 0x000fe40003fa4070 */
[----:B------:R-:W-:Y:S02]  /*c590*/  FMNMX3 R68, R21, R55, R56, !PT ;  /* 0x0000003715447276 */ /* 0x000fe40007800038 */
[----:B------:R-:W-:-:S02]  /*c5a0*/  ISETP.GT.U32.AND.EX P5, PT, R168, RZ, PT, P5 ;  /* 0x000000ffa800720c */ /* 0x000fc40003fa4150 */
[----:B------:R-:W-:Y:S02]  /*c5b0*/  FSEL R15, R97, -INF , !P2 ;  /* 0xff800000610f7808 */ /* 0x000fe40005000000 */
[-C--:B------:R-:W-:Y:S02]  /*c5c0*/  ISETP.GT.U32.AND P2, PT, R173, R132.reuse, PT ;  /* 0x00000084ad00720c */ /* 0x080fe40003f44070 */
[----:B------:R-:W-:Y:S02]  /*c5d0*/  FMNMX3 R68, R68, R57, R58, !PT ;  /* 0x0000003944447276 */ /* 0x000fe4000780003a */
[----:B------:R-:W-:Y:S02]  /*c5e0*/  FSEL R14, R96, -INF , !P5 ;  /* 0xff800000600e7808 */ /* 0x000fe40006800000 */
[----:B------:R-:W-:Y:S02]  /*c5f0*/  ISETP.GT.U32.AND P5, PT, R172, R132, PT ;  /* 0x00000084ac00720c */ /* 0x000fe40003fa4070 */
[----:B------:R-:W-:-:S02]  /*c600*/  ISETP.GT.U32.AND.EX P2, PT, R174, RZ, PT, P2 ;  /* 0x000000ffae00720c */ /* 0x000fc40003f44120 */
[----:B------:R-:W-:Y:S02]  /*c610*/  FMNMX3 R68, R68, R59, R60, !PT ;  /* 0x0000003b44447276 */ /* 0x000fe4000780003c */
[----:B------:R-:W-:Y:S02]  /*c620*/  ISETP.GT.U32.AND.EX P5, PT, R171, RZ, PT, P5 ;  /* 0x000000ffab00720c */ /* 0x000fe40003fa4150 */
[----:B------:R-:W-:Y:S02]  /*c630*/  FSEL R17, R17, -INF , !P2 ;  /* 0xff80000011117808 */ /* 0x000fe40005000000 */
[----:B------:R-:W-:Y:S02]  /*c640*/  ISETP.GT.U32.AND P2, PT, R177, R132, PT ;  /* 0x00000084b100720c */ /* 0x000fe40003f44070 */
[----:B------:R-:W-:Y:S02]  /*c650*/  FMNMX3 R68, R68, R61, R62, !PT ;  /* 0x0000003d44447276 */ /* 0x000fe4000780003e */
[----:B------:R-:W-:-:S02]  /*c660*/  FSEL R16, R98, -INF , !P5 ;  /* 0xff80000062107808 */ /* 0x000fc40006800000 */
[-C--:B------:R-:W-:Y:S02]  /*c670*/  ISETP.GT.U32.AND P5, PT, R175, R132.reuse, PT ;  /* 0x00000084af00720c */ /* 0x080fe40003fa4070 */
[----:B------:R-:W-:Y:S02]  /*c680*/  ISETP.GT.U32.AND.EX P2, PT, R178, RZ, PT, P2 ;  /* 0x000000ffb200720c */ /* 0x000fe40003f44120 */
[----:B------:R-:W-:Y:S02]  /*c690*/  FMNMX3 R68, R68, R63, R64, !PT ;  /* 0x0000003f44447276 */ /* 0x000fe40007800040 */
[----:B------:R-:W-:Y:S02]  /*c6a0*/  ISETP.GT.U32.AND.EX P5, PT, R176, RZ, PT, P5 ;  /* 0x000000ffb000720c */ /* 0x000fe40003fa4150 */
[----:B------:R-:W-:Y:S02]  /*c6b0*/  FSEL R19, R19, -INF , !P2 ;  /* 0xff80000013137808 */ /* 0x000fe40005000000 */
[----:B------:R-:W-:-:S02]  /*c6c0*/  ISETP.GT.U32.AND P2, PT, R182, R132, PT ;  /* 0x00000084b600720c */ /* 0x000fc40003f44070 */
[----:B------:R-:W-:Y:S02]  /*c6d0*/  FMNMX3 R68, R68, R65, R66, !PT ;  /* 0x0000004144447276 */ /* 0x000fe40007800042 */
[----:B------:R-:W-:Y:S02]  /*c6e0*/  FSEL R18, R100, -INF , !P5 ;  /* 0xff80000064127808 */ /* 0x000fe40006800000 */
[----:B------:R-:W-:Y:S02]  /*c6f0*/  ISETP.GT.U32.AND P5, PT, R179, R132, PT ;  /* 0x00000084b300720c */ /* 0x000fe40003fa4070 */
[----:B------:R-:W-:Y:S02]  /*c700*/  ISETP.GT.U32.AND.EX P2, PT, R181, RZ, PT, P2 ;  /* 0x000000ffb500720c */ /* 0x000fe40003f44120 */
[----:B------:R-:W-:Y:S02]  /*c710*/  FMNMX3 R68, R68, R67, R69, !PT ;  /* 0x0000004344447276 */ /* 0x000fe40007800045 */
[----:B------:R-:W-:-:S02]  /*c720*/  ISETP.GT.U32.AND.EX P5, PT, R180, RZ, PT, P5 ;  /* 0x000000ffb400720c */ /* 0x000fc40003fa4150 */
[----:B------:R-:W-:Y:S02]  /*c730*/  FSEL R21, R103, -INF , !P2 ;  /* 0xff80000067157808 */ /* 0x000fe40005000000 */
[----:B------:R-:W-:Y:S02]  /*c740*/  FMNMX3 R68, R68, R237, R7, !PT ;  /* 0x000000ed44447276 */ /* 0x000fe40007800007 */
[-C--:B------:R-:W-:Y:S02]  /*c750*/  ISETP.GT.U32.AND P2, PT, R185, R132.reuse, PT ;  /* 0x00000084b900720c */ /* 0x080fe40003f44070 */
[----:B------:R-:W-:Y:S02]  /*c760*/  FSEL R20, R102, -INF , !P5 ;  /* 0xff80000066147808 */ /* 0x000fe40006800000 */
[----:B------:R-:W-:Y:S02]  /*c770*/  FMNMX3 R68, R68, R71, R8, !PT ;  /* 0x0000004744447276 */ /* 0x000fe40007800008 */
[----:B------:R-:W-:-:S02]  /*c780*/  ISETP.GT.U32.AND P5, PT, R184, R132, PT ;  /* 0x00000084b800720c */ /* 0x000fc40003fa4070 */
[----:B------:R-:W-:Y:S02]  /*c790*/  ISETP.GT.U32.AND.EX P2, PT, R186, RZ, PT, P2 ;  /* 0x000000ffba00720c */ /* 0x000fe40003f44120 */
[----:B------:R-:W-:Y:S02]  /*c7a0*/  FMNMX3 R68, R68, R73, R9, !PT ;  /* 0x0000004944447276 */ /* 0x000fe40007800009 */
[----:B------:R-:W-:Y:S02]  /*c7b0*/  ISETP.GT.U32.AND.EX P5, PT, R183, RZ, PT, P5 ;  /* 0x000000ffb700720c */ /* 0x000fe40003fa4150 */
[----:B------:R-:W-:Y:S02]  /*c7c0*/  FSEL R72, R72, -INF , !P2 ;  /* 0xff80000048487808 */ /* 0x000fe40005000000 */
[----:B------:R-:W-:Y:S02]  /*c7d0*/  ISETP.GT.U32.AND P2, PT, R189, R132, PT ;  /* 0x00000084bd00720c */ /* 0x000fe40003f44070 */
[----:B------:R-:W-:-:S02]  /*c7e0*/  FMNMX3 R68, R68, R75, R10, !PT ;  /* 0x0000004b44447276 */ /* 0x000fc4000780000a */
[----:B------:R-:W-:Y:S02]  /*c7f0*/  FSEL R70, R70, -INF , !P5 ;  /* 0xff80000046467808 */ /* 0x000fe40006800000 */
[----:B------:R-:W-:Y:S02]  /*c800*/  ISETP.GT.U32.AND P5, PT, R187, R132, PT ;  /* 0x00000084bb00720c */ /* 0x000fe40003fa4070 */
[----:B------:R-:W-:Y:S02]  /*c810*/  ISETP.GT.U32.AND.EX P2, PT, R190, RZ, PT, P2 ;  /* 0x000000ffbe00720c */ /* 0x000fe40003f44120 */
[----:B------:R-:W-:Y:S02]  /*c820*/  FMNMX3 R68, R68, R77, R11, !PT ;  /* 0x0000004d44447276 */ /* 0x000fe4000780000b */
[----:B------:R-:W-:Y:S02]  /*c830*/  ISETP.GT.U32.AND.EX P5, PT, R188, RZ, PT, P5 ;  /* 0x000000ffbc00720c */ /* 0x000fe40003fa4150 */
[----:B------:R-:W-:-:S02]  /*c840*/  FSEL R78, R78, -INF , !P2 ;  /* 0xff8000004e4e7808 */ /* 0x000fc40005000000 */
[-C--:B------:R-:W-:Y:S02]  /*c850*/  ISETP.GT.U32.AND P2, PT, R194, R132.reuse, PT ;  /* 0x00000084c200720c */ /* 0x080fe40003f44070 */
[----:B------:R-:W-:Y:S01]  /*c860*/  FMNMX3 R68, R68, R79, R80, !PT ;  /* 0x0000004f44447276 */ /* 0x000fe20007800050 */
[----:B------:R-:W-:Y:S01]  /*c870*/  FMUL R96, R109, UR69 ;  /* 0x000000456d607c20 */ /* 0x000fe20008400000 */
[----:B------:R-:W-:Y:S02]  /*c880*/  FSEL R74, R74, -INF , !P5 ;  /* 0xff8000004a4a7808 */ /* 0x000fe40006800000 */
[----:B------:R-:W-:Y:S02]  /*c890*/  ISETP.GT.U32.AND P5, PT, R191, R132, PT ;  /* 0x00000084bf00720c */ /* 0x000fe40003fa4070 */
[----:B------:R-:W-:Y:S02]  /*c8a0*/  ISETP.GT.U32.AND.EX P2, PT, R193, RZ, PT, P2 ;  /* 0x000000ffc100720c */ /* 0x000fe40003f44120 */
[----:B------:R-:W-:-:S02]  /*c8b0*/  FMNMX3 R68, R68, R81, R82, !PT ;  /* 0x0000005144447276 */ /* 0x000fc40007800052 */
[----:B------:R-:W-:Y:S02]  /*c8c0*/  ISETP.GT.U32.AND.EX P5, PT, R192, RZ, PT, P5 ;  /* 0x000000ffc000720c */ /* 0x000fe40003fa4150 */
[----:B------:R-:W-:Y:S02]  /*c8d0*/  FSEL R96, R96, -INF , !P2 ;  /* 0xff80000060607808 */ /* 0x000fe40005000000 */
[-C--:B------:R-:W-:Y:S02]  /*c8e0*/  ISETP.GT.U32.AND P2, PT, R197, R132.reuse, PT ;  /* 0x00000084c500720c */ /* 0x080fe40003f44070 */
[----:B------:R-:W-:Y:S01]  /*c8f0*/  FMNMX3 R68, R68, R83, R84, !PT ;  /* 0x0000005344447276 */ /* 0x000fe20007800054 */
[----:B------:R-:W-:Y:S01]  /*c900*/  FMUL R98, R111, UR69 ;  /* 0x000000456f627c20 */ /* 0x000fe20008400000 */
[----:B------:R-:W-:Y:S02]  /*c910*/  FSEL R95, R95, -INF , !P5 ;  /* 0xff8000005f5f7808 */ /* 0x000fe40006800000 */
[----:B------:R-:W-:-:S02]  /*c920*/  ISETP.GT.U32.AND P5, PT, R196, R132, PT ;  /* 0x00000084c400720c */ /* 0x000fc40003fa4070 */
[----:B------:R-:W-:Y:S02]  /*c930*/  ISETP.GT.U32.AND.EX P2, PT, R198, RZ, PT, P2 ;  /* 0x000000ffc600720c */ /* 0x000fe40003f44120 */
[----:B------:R-:W-:Y:S01]  /*c940*/  FMNMX3 R68, R68, R85, R86, !PT ;  /* 0x0000005544447276 */ /* 0x000fe20007800056 */
[----:B------:R-:W-:Y:S01]  /*c950*/  FMUL R97, R110, UR69 ;  /* 0x000000456e617c20 */ /* 0x000fe20008400000 */
[----:B------:R-:W-:Y:S02]  /*c960*/  ISETP.GT.U32.AND.EX P5, PT, R195, RZ, PT, P5 ;  /* 0x000000ffc300720c */ /* 0x000fe40003fa4150 */
[----:B------:R-:W-:Y:S02]  /*c970*/  FSEL R98, R98, -INF , !P2 ;  /* 0xff80000062627808 */ /* 0x000fe40005000000 */
[----:B------:R-:W-:Y:S02]  /*c980*/  FMNMX3 R68, R68, R87, R88, !PT ;  /* 0x0000005744447276 */ /* 0x000fe40007800058 */
[----:B------:R-:W-:Y:S01]  /*c990*/  ISETP.GT.U32.AND P2, PT, R201, R132, PT ;  /* 0x00000084c900720c */ /* 0x000fe20003f44070 */
[----:B------:R-:W-:Y:S01]  /*c9a0*/  FMUL R100, R113, UR69 ;  /* 0x0000004571647c20 */ /* 0x000fe20008400000 */
[----:B------:R-:W-:-:S02]  /*c9b0*/  FSEL R97, R97, -INF , !P5 ;  /* 0xff80000061617808 */ /* 0x000fc40006800000 */
[----:B------:R-:W-:Y:S02]  /*c9c0*/  FMNMX3 R68, R68, R89, R90, !PT ;  /* 0x0000005944447276 */ /* 0x000fe4000780005a */
[----:B------:R-:W-:Y:S02]  /*c9d0*/  ISETP.GT.U32.AND P5, PT, R199, R132, PT ;  /* 0x00000084c700720c */ /* 0x000fe40003fa4070 */
[----:B------:R-:W-:Y:S02]  /*c9e0*/  ISETP.GT.U32.AND.EX P2, PT, R202, RZ, PT, P2 ;  /* 0x000000ffca00720c */ /* 0x000fe40003f44120 */
[----:B------:R-:W-:Y:S02]  /*c9f0*/  FMNMX3 R68, R68, R91, R92, !PT ;  /* 0x0000005b44447276 */ /* 0x000fe4000780005c */
[----:B------:R-:W-:Y:S02]  /*ca00*/  ISETP.GT.U32.AND.EX P5, PT, R200, RZ, PT, P5 ;  /* 0x000000ffc800720c */ /* 0x000fe40003fa4150 */
[----:B------:R-:W-:-:S02]  /*ca10*/  FSEL R100, R100, -INF , !P2 ;  /* 0xff80000064647808 */ /* 0x000fc40005000000 */
[-C--:B------:R-:W-:Y:S01]  /*ca20*/  ISETP.GT.U32.AND P2, PT, R206, R132.reuse, PT ;  /* 0x00000084ce00720c */ /* 0x080fe20003f44070 */
[----:B------:R-:W-:Y:S01]  /*ca30*/  FMUL R102, R115, UR69 ;  /* 0x0000004573667c20 */ /* 0x000fe20008400000 */
[----:B------:R-:W-:Y:S02]  /*ca40*/  FMNMX3 R68, R68, R93, R12, !PT ;  /* 0x0000005d44447276 */ /* 0x000fe4000780000c */
        /* <DEDUP_REMOVED lines=16> */
[----:B------:R-:W-:Y:S02]  /*cb50*/  ISETP.GT.U32.AND P2, PT, R213, R132, PT ;  /* 0x00000084d500720c */ /* 0x000fe40003f44070 */
[----:B------:R-:W-:Y:S01]  /*cb60*/  FMNMX3 R68, R68, R19, R20, !PT ;  /* 0x0000001344447276 */ /* 0x000fe20007800014 */
[----:B------:R-:W-:Y:S01]  /*cb70*/  FMUL R106, R119, UR69 ;  /* 0x00000045776a7c20 */ /* 0x000fe20008400000 */
[----:B------:R-:W-:-:S02]  /*cb80*/  FSEL R103, R103, -INF , !P5 ;  /* 0xff80000067677808 */ /* 0x000fc40006800000 */
[----:B------:R-:W-:Y:S02]  /*cb90*/  ISETP.GT.U32.AND P5, PT, R211, R132, PT ;  /* 0x00000084d300720c */ /* 0x000fe40003fa4070 */
[----:B------:R-:W-:Y:S02]  /*cba0*/  ISETP.GT.U32.AND.EX P2, PT, R214, RZ, PT, P2 ;  /* 0x000000ffd600720c */ /* 0x000fe40003f44120 */
[----:B------:R-:W-:Y:S01]  /*cbb0*/  FMNMX3 R68, R68, R21, R70, !PT ;  /* 0x0000001544447276 */ /* 0x000fe20007800046 */
[----:B------:R-:W-:Y:S01]  /*cbc0*/  FMUL R105, R118, UR69 ;  /* 0x0000004576697c20 */ /* 0x000fe20008400000 */
[----:B------:R-:W-:Y:S02]  /*cbd0*/  ISETP.GT.U32.AND.EX P5, PT, R212, RZ, PT, P5 ;  /* 0x000000ffd400720c */ /* 0x000fe40003fa4150 */
[----:B------:R-:W-:Y:S02]  /*cbe0*/  FSEL R106, R106, -INF , !P2 ;  /* 0xff8000006a6a7808 */ /* 0x000fe40005000000 */
[----:B------:R-:W-:-:S02]  /*cbf0*/  FMNMX3 R68, R68, R72, R74, !PT ;  /* 0x0000004844447276 */ /* 0x000fc4000780004a */
[----:B------:R-:W-:Y:S01]  /*cc00*/  ISETP.GT.U32.AND P2, PT, R218, R132, PT ;  /* 0x00000084da00720c */ /* 0x000fe20003f44070 */
[----:B------:R-:W-:Y:S01]  /*cc10*/  FMUL R108, R121, UR69 ;  /* 0x00000045796c7c20 */ /* 0x000fe20008400000 */
[----:B------:R-:W-:Y:S02]  /*cc20*/  FSEL R105, R105, -INF , !P5 ;  /* 0xff80000069697808 */ /* 0x000fe40006800000 */
[----:B------:R-:W-:Y:S02]  /*cc30*/  FMNMX3 R68, R68, R78, R95, !PT ;  /* 0x0000004e44447276 */ /* 0x000fe4000780005f */
[----:B------:R-:W-:Y:S02]  /*cc40*/  ISETP.GT.U32.AND P5, PT, R215, R132, PT ;  /* 0x00000084d700720c */ /* 0x000fe40003fa4070 */
[----:B------:R-:W-:Y:S01]  /*cc50*/  ISETP.GT.U32.AND.EX P2, PT, R217, RZ, PT, P2 ;  /* 0x000000ffd900720c */ /* 0x000fe20003f44120 */
[----:B------:R-:W-:Y:S01]  /*cc60*/  FMUL R107, R120, UR69 ;  /* 0x00000045786b7c20 */ /* 0x000fe20008400000 */
[----:B------:R-:W-:-:S02]  /*cc70*/  FMNMX3 R68, R68, R96, R97, !PT ;  /* 0x0000006044447276 */ /* 0x000fc40007800061 */
[----:B------:R-:W-:Y:S02]  /*cc80*/  ISETP.GT.U32.AND.EX P5, PT, R216, RZ, PT, P5 ;  /* 0x000000ffd800720c */ /* 0x000fe40003fa4150 */
[----:B------:R-:W-:Y:S02]  /*cc90*/  FSEL R108, R108, -INF , !P2 ;  /* 0xff8000006c6c7808 */ /* 0x000fe40005000000 */
[----:B------:R-:W-:Y:S01]  /*cca0*/  ISETP.GT.U32.AND P2, PT, R221, R132, PT ;  /* 0x00000084dd00720c */ /* 0x000fe20003f44070 */
[----:B------:R-:W-:Y:S01]  /*ccb0*/  FMUL R110, R123, UR69 ;  /* 0x000000457b6e7c20 */ /* 0x000fe20008400000 */
[----:B------:R-:W-:Y:S02]  /*ccc0*/  FMNMX3 R68, R68, R98, R99, !PT ;  /* 0x0000006244447276 */ /* 0x000fe40007800063 */
[----:B------:R-:W-:Y:S02]  /*ccd0*/  FSEL R107, R107, -INF , !P5 ;  /* 0xff8000006b6b7808 */ /* 0x000fe40006800000 */
[----:B------:R-:W-:-:S02]  /*cce0*/  ISETP.GT.U32.AND P5, PT, R220, R132, PT ;  /* 0x00000084dc00720c */ /* 0x000fc40003fa4070 */
[----:B------:R-:W-:Y:S01]  /*ccf0*/  ISETP.GT.U32.AND.EX P2, PT, R222, RZ, PT, P2 ;  /* 0x000000ffde00720c */ /* 0x000fe20003f44120 */
[----:B------:R-:W-:Y:S01]  /*cd00*/  FMUL R109, R122, UR69 ;  /* 0x000000457a6d7c20 */ /* 0x000fe20008400000 */
[----:B------:R-:W-:Y:S02]  /*cd10*/  FMNMX3 R68, R68, R100, R101, !PT ;  /* 0x0000006444447276 */ /* 0x000fe40007800065 */
        /* <DEDUP_REMOVED lines=10> */
[----:B------:R-:W-:Y:S02]  /*cdc0*/  IADD3 R233, P3, PT, R0, 0x17d, RZ ;  /* 0x0000017d00e97810 */ /* 0x000fe40007f7e0ff */
[----:B------:R-:W-:Y:S02]  /*cdd0*/  ISETP.GT.U32.AND.EX P5, PT, R224, RZ, PT, P5 ;  /* 0x000000ffe000720c */ /* 0x000fe40003fa4150 */
[----:B------:R-:W-:-:S02]  /*cde0*/  FSEL R112, R112, -INF , !P2 ;  /* 0xff80000070707808 */ /* 0x000fc40005000000 */
[----:B------:R-:W-:Y:S02]  /*cdf0*/  IADD3 R235, P6, PT, R0, 0x17e, RZ ;  /* 0x0000017e00eb7810 */ /* 0x000fe40007fde0ff */
[----:B------:R-:W-:Y:S02]  /*ce00*/  ISETP.GT.U32.AND P2, PT, R227, R132, PT ;  /* 0x00000084e300720c */ /* 0x000fe40003f44070 */
[----:B------:R-:W-:Y:S01]  /*ce10*/  FMNMX3 R68, R68, R106, R107, !PT ;  /* 0x0000006a44447276 */ /* 0x000fe2000780006b */
[--C-:B------:R-:W-:Y:S01]  /*ce20*/  IMAD.X R234, RZ, RZ, R2.reuse, P3 ;  /* 0x000000ffffea7224 */ /* 0x100fe200018e0602 */
[----:B------:R-:W-:Y:S01]  /*ce30*/  FSEL R111, R111, -INF , !P5 ;  /* 0xff8000006f6f7808 */ /* 0x000fe20006800000 */
[----:B------:R-:W-:Y:S01]  /*ce40*/  FMUL R113, R126, UR69 ;  /* 0x000000457e717c20 */ /* 0x000fe20008400000 */
[-C--:B------:R-:W-:Y:S01]  /*ce50*/  ISETP.GT.U32.AND P3, PT, R235, R132.reuse, PT ;  /* 0x00000084eb00720c */ /* 0x080fe20003f64070 */
[----:B------:R-:W-:Y:S01]  /*ce60*/  IMAD.X R235, RZ, RZ, R2, P6 ;  /* 0x000000ffffeb7224 */ /* 0x000fe200030e0602 */
[----:B------:R-:W-:-:S02]  /*ce70*/  ISETP.GT.U32.AND P1, PT, R231, R132, PT ;  /* 0x00000084e700720c */ /* 0x000fc40003f24070 */
[----:B------:R-:W-:Y:S02]  /*ce80*/  ISETP.GT.U32.AND P5, PT, R229, R132, PT ;  /* 0x00000084e500720c */ /* 0x000fe40003fa4070 */
[----:B------:R-:W-:Y:S02]  /*ce90*/  ISETP.GT.U32.AND.EX P2, PT, R228, RZ, PT, P2 ;  /* 0x000000ffe400720c */ /* 0x000fe40003f44120 */
[----:B------:R-:W-:Y:S01]  /*cea0*/  FMNMX3 R68, R68, R108, R109, !PT ;  /* 0x0000006c44447276 */ /* 0x000fe2000780006d */
[----:B------:R-:W-:Y:S01]  /*ceb0*/  FMUL R114, R127, UR69 ;  /* 0x000000457f727c20 */ /* 0x000fe20008400000 */
[----:B------:R-:W-:Y:S01]  /*cec0*/  IADD3 R236, P6, PT, R0, 0x17f, RZ ;  /* 0x0000017f00ec7810 */ /* 0x000fe20007fde0ff */
[----:B------:R-:W-:Y:S01]  /*ced0*/  FMUL R94, R128, UR69 ;  /* 0x00000045805e7c20 */ /* 0x000fe20008400000 */
[----:B------:R-:W-:Y:S02]  /*cee0*/  ISETP.GT.U32.AND P4, PT, R233, R132, PT ;  /* 0x00000084e900720c */ /* 0x000fe40003f84070 */
[----:B------:R-:W-:-:S02]  /*cef0*/  ISETP.GT.U32.AND.EX P1, PT, R232, RZ, PT, P1 ;  /* 0x000000ffe800720c */ /* 0x000fc40003f24110 */
[----:B------:R-:W-:Y:S02]  /*cf00*/  ISETP.GT.U32.AND.EX P5, PT, R230, RZ, PT, P5 ;  /* 0x000000ffe600720c */ /* 0x000fe40003fa4150 */
[----:B------:R-:W-:Y:S02]  /*cf10*/  FSEL R113, R113, -INF , !P2 ;  /* 0xff80000071717808 */ /* 0x000fe40005000000 */
[----:B------:R-:W-:Y:S01]  /*cf20*/  FMNMX3 R68, R68, R110, R111, !PT ;  /* 0x0000006e44447276 */ /* 0x000fe2000780006f */
[----:B------:R-:W-:Y:S01]  /*cf30*/  FMUL R76, R129, UR69 ;  /* 0x00000045814c7c20 */ /* 0x000fe20008400000 */
[----:B------:R-:W-:Y:S01]  /*cf40*/  ISETP.GT.U32.AND P0, PT, R236, R132, PT ;  /* 0x00000084ec00720c */ /* 0x000fe20003f04070 */
[----:B------:R-:W-:Y:S02]  /*cf50*/  IMAD.X R236, RZ, RZ, R2, P6 ;  /* 0x000000ffffec7224 */ /* 0x000fe400030e0602 */
[----:B------:R-:W-:Y:S01]  /*cf60*/  FMUL R115, R130, UR69 ;  /* 0x0000004582737c20 */ /* 0x000fe20008400000 */
[----:B------:R-:W-:-:S02]  /*cf70*/  ISETP.GT.U32.AND.EX P3, PT, R235, RZ, PT, P3 ;  /* 0x000000ffeb00720c */ /* 0x000fc40003f64130 */
[----:B------:R-:W-:Y:S02]  /*cf80*/  ISETP.GT.U32.AND.EX P4, PT, R234, RZ, PT, P4 ;  /* 0x000000ffea00720c */ /* 0x000fe40003f84140 */
[----:B------:R-:W-:Y:S02]  /*cf90*/  FSEL R114, R114, -INF , !P5 ;  /* 0xff80000072727808 */ /* 0x000fe40006800000 */
[----:B------:R-:W-:Y:S02]  /*cfa0*/  FSEL R94, R94, -INF , !P1 ;  /* 0xff8000005e5e7808 */ /* 0x000fe40004800000 */
[----:B------:R-:W-:Y:S01]  /*cfb0*/  FMNMX3 R68, R68, R112, R113, !PT ;  /* 0x0000007044447276 */ /* 0x000fe20007800071 */
[----:B------:R-:W-:Y:S01]  /*cfc0*/  FMUL R116, R131, UR69 ;  /* 0x0000004583747c20 */ /* 0x000fe20008400000 */
[----:B------:R-:W-:Y:S02]  /*cfd0*/  ISETP.GT.U32.AND.EX P0, PT, R236, RZ, PT, P0 ;  /* 0x000000ffec00720c */ /* 0x000fe40003f04100 */
[----:B------:R-:W-:-:S02]  /*cfe0*/  FSEL R76, R76, -INF , !P4 ;  /* 0xff8000004c4c7808 */ /* 0x000fc40006000000 */
[----:B------:R-:W-:Y:S02]  /*cff0*/  FSEL R115, R115, -INF , !P3 ;  /* 0xff80000073737808 */ /* 0x000fe40005800000 */
[----:B------:R-:W-:Y:S02]  /*d000*/  FMNMX3 R68, R68, R114, R94, !PT ;  /* 0x0000007244447276 */ /* 0x000fe4000780005e */
[----:B------:R-:W-:Y:S02]  /*d010*/  FSEL R116, R116, -INF , !P0 ;  /* 0xff80000074747808 */ /* 0x000fe40004000000 */
[----:B------:R-:W-:-:S04]  /*d020*/  FMNMX3 R68, R68, R76, R115, !PT ;  /* 0x0000004c44447276 */ /* 0x000fc80007800073 */
[----:B------:R-:W-:-:S05]  /*d030*/  FMNMX3 R68, R68, R116, R137, !PT ;  /* 0x0000007444447276 */ /* 0x000fca0007800089 */
[--C-:B------:R-:W-:Y:S01]  /*d040*/  FADD R22, R22, -R68.reuse ;  /* 0x8000004416167221 */ /* 0x100fe20000000000 */
[----:B------:R-:W-:-:S03]  /*d050*/  FADD R23, R23, -R68 ;  /* 0x8000004417177221 */ /* 0x000fc60000000000 */
[----:B------:R-:W-:Y:S01]  /*d060*/  FMUL R22, R22, 1.4426950216293334961 ;  /* 0x3fb8aa3b16167820 */ /* 0x000fe20000400000 */
[----:B------:R-:W-:-:S03]  /*d070*/  FMUL R23, R23, 1.4426950216293334961 ;  /* 0x3fb8aa3b17177820 */ /* 0x000fc60000400000 */
[----:B------:R1:W2:Y:S08]  /*d080*/  MUFU.EX2 R133, R22 ;  /* 0x0000001600857308 */ /* 0x0002b00000000800 */
[----:B------:R3:W4:Y:S01]  /*d090*/  MUFU.EX2 R134, R23 ;  /* 0x0000001700867308 */ /* 0x0007220000000800 */
[----:B-1----:R-:W-:-:S04]  /*d0a0*/  FADD R22, R28, -R68 ;  /* 0x800000441c167221 */ /* 0x002fc80000000000 */
[----:B------:R-:W-:Y:S01]  /*d0b0*/  FMUL R22, R22, 1.4426950216293334961 ;  /* 0x3fb8aa3b16167820 */ /* 0x000fe20000400000 */
[----:B---3--:R-:W-:-:S03]  /*d0c0*/  FADD R23, R29, -R68 ;  /* 0x800000441d177221 */ /* 0x008fc60000000000 */
[----:B------:R1:W3:Y:S01]  /*d0d0*/  MUFU.EX2 R29, R22 ;  /* 0x00000016001d7308 */ /* 0x0002e20000000800 */
[----:B------:R-:W-:Y:S01]  /*d0e0*/  FMUL R23, R23, 1.4426950216293334961 ;  /* 0x3fb8aa3b17177820 */ /* 0x000fe20000400000 */
[----:B-1----:R-:W-:-:S06]  /*d0f0*/  FADD R22, R30, -R68 ;  /* 0x800000441e167221 */ /* 0x002fcc0000000000 */
[----:B------:R1:W0:Y:S01]  /*d100*/  MUFU.EX2 R30, R23 ;  /* 0x00000017001e7308 */ /* 0x0002220000000800 */
        /* <DEDUP_REMOVED lines=16> */
[--C-:B------:R-:W-:Y:S02]  /*d210*/  FADD R131, R3, -R68.reuse ;  /* 0x8000004403837221 */ /* 0x100fe40000000000 */
[----:B------:R-:W5:Y:S01]  /*d220*/  S2R R3, SR_TID.X ;  /* 0x0000000000037919 */ /* 0x000f620000002100 */
[----:B-1----:R-:W-:-:S03]  /*d230*/  FADD R22, R36, -R68 ;  /* 0x8000004424167221 */ /* 0x002fc60000000000 */
        /* <DEDUP_REMOVED lines=20> */
[----:B-1----:R-:W-:Y:S01]  /*d380*/  FADD R23, R43, -R68 ;  /* 0x800000442b177221 */ /* 0x002fe20000000000 */
[----:B-----5:R-:W-:-:S05]  /*d390*/  LOP3.LUT P6, RZ, R3, 0xff, RZ, 0xc0, !PT ;  /* 0x000000ff03ff7812 */ /* 0x020fca00078cc0ff */
[----:B------:R1:W0:Y:S01]  /*d3a0*/  MUFU.EX2 R43, R22 ;  /* 0x00000016002b7308 */ /* 0x0002220000000800 */
[----:B------:R-:W-:Y:S01]  /*d3b0*/  FMUL R23, R23, 1.4426950216293334961 ;  /* 0x3fb8aa3b17177820 */ /* 0x000fe20000400000 */
[----:B------:R-:W-:Y:S01]  /*d3c0*/  USHF.L.U32 UR4, UR4, 0x1f, URZ ;  /* 0x0000001f04047899 */ /* 0x000fe200080006ff */
[----:B-1----:R-:W-:-:S05]  /*d3d0*/  FADD R22, R44, -R68 ;  /* 0x800000442c167221 */ /* 0x002fca0000000000 */
[----:B------:R1:W0:Y:S01]  /*d3e0*/  MUFU.EX2 R44, R23 ;  /* 0x00000017002c7308 */ /* 0x0002220000000800 */
[--C-:B------:R-:W-:Y:S01]  /*d3f0*/  FADD R5, R5, -R68.reuse ;  /* 0x8000004405057221 */ /* 0x100fe20000000000 */
[----:B------:R-:W-:Y:S01]  /*d400*/  FMUL R22, R22, 1.4426950216293334961 ;  /* 0x3fb8aa3b16167820 */ /* 0x000fe20000400000 */
[----:B------:R-:W5:Y:S01]  /*d410*/  @!P6 SYNCS.CCTL.IV [UR6+0x12010] ;  /* 0x01201000ff00e9b1 */ /* 0x000f620008000006 */
[--C-:B------:R-:W-:Y:S01]  /*d420*/  FADD R6, R6, -R68.reuse ;  /* 0x8000004406067221 */ /* 0x100fe20000000000 */
[--C-:B-1----:R-:W-:Y:S01]  /*d430*/  FADD R23, R45, -R68.reuse ;  /* 0x800000442d177221 */ /* 0x102fe20000000000 */
[----:B------:R-:W-:Y:S02]  /*d440*/  FMUL R5, R5, 1.4426950216293334961 ;  /* 0x3fb8aa3b05057820 */ /* 0x000fe40000400000 */
[----:B------:R1:W0:Y:S01]  /*d450*/  MUFU.EX2 R45, R22 ;  /* 0x00000016002d7308 */ /* 0x0002220000000800 */
[----:B------:R-:W-:Y:S01]  /*d460*/  NOP ;  /* 0x0000000000007918 */ /* 0x000fe20000000000 */
[----:B------:R-:W-:Y:S01]  /*d470*/  FMUL R23, R23, 1.4426950216293334961 ;  /* 0x3fb8aa3b17177820 */ /* 0x000fe20000400000 */
[----:B-1----:R-:W-:-:S05]  /*d480*/  FADD R22, R46, -R68 ;  /* 0x800000442e167221 */ /* 0x002fca0000000000 */
[----:B------:R1:W0:Y:S01]  /*d490*/  MUFU.EX2 R46, R23 ;  /* 0x00000017002e7308 */ /* 0x0002220000000800 */
[----:B------:R-:W-:Y:S01]  /*d4a0*/  FMUL R6, R6, 1.4426950216293334961 ;  /* 0x3fb8aa3b06067820 */ /* 0x000fe20000400000 */
[----:B-1----:R-:W-:-:S06]  /*d4b0*/  IMAD.U32 R23, RZ, RZ, UR4 ;  /* 0x00000004ff177e24 */ /* 0x002fcc000f8e00ff */
[----:B------:R1:W0:Y:S01]  /*d4c0*/  MUFU.EX2 R120, R5 ;  /* 0x0000000500787308 */ /* 0x0002220000000800 */
[----:B-----5:R-:W5:Y:S01]  /*d4d0*/  SYNCS.PHASECHK.TRANS64.TRYWAIT P0, [UR12], R23 ;  /* 0x00000017ff0075a7 */ /* 0x020f62000800110c */
[----:B-1----:R-:W-:-:S06]  /*d4e0*/  FADD R5, R249, -R68 ;  /* 0x80000044f9057221 */ /* 0x002fcc0000000000 */
[----:B------:R1:W0:Y:S01]  /*d4f0*/  MUFU.EX2 R119, R6 ;  /* 0x0000000600777308 */ /* 0x0002220000000800 */
[----:B------:R-:W-:Y:S01]  /*d500*/  FMUL R5, R5, 1.4426950216293334961 ;  /* 0x3fb8aa3b05057820 */ /* 0x000fe20000400000 */
[----:B------:R-:W-:-:S06]  /*d510*/  FADD R47, R47, -R68 ;  /* 0x800000442f2f7221 */ /* 0x000fcc0000000000 */
[----:B------:R0:W2:Y:S01]  /*d520*/  MUFU.EX2 R118, R5 ;  /* 0x0000000500767308 */ /* 0x0000a20000000800 */
[--C-:B-1----:R-:W-:Y:S01]  /*d530*/  FADD R6, R250, -R68.reuse ;  /* 0x80000044fa067221 */ /* 0x102fe20000000000 */
[----:B------:R-:W-:-:S03]  /*d540*/  FADD R121, R248, -R68 ;  /* 0x80000044f8797221 */ /* 0x000fc60000000000 */
[----:B------:R-:W-:Y:S01]  /*d550*/  FMUL R6, R6, 1.4426950216293334961 ;  /* 0x3fb8aa3b06067820 */ /* 0x000fe20000400000 */
[--C-:B0-----:R-:W-:Y:S01]  /*d560*/  FADD R5, R251, -R68.reuse ;  /* 0x80000044fb057221 */ /* 0x101fe20000000000 */
[--C-:B------:R-:W-:Y:S01]  /*d570*/  FADD R50, R50, -R68.reuse ;  /* 0x8000004432327221 */ /* 0x100fe20000000000 */
[----:B------:R-:W-:Y:S02]  /*d580*/  FMUL R47, R47, 1.4426950216293334961 ;  /* 0x3fb8aa3b2f2f7820 */ /* 0x000fe40000400000 */
[----:B------:R-:W-:Y:S01]  /*d590*/  FMUL R5, R5, 1.4426950216293334961 ;  /* 0x3fb8aa3b05057820 */ /* 0x000fe20000400000 */
[----:B------:R-:W0:Y:S01]  /*d5a0*/  MUFU.EX2 R117, R6 ;  /* 0x0000000600757308 */ /* 0x000e220000000800 */
[--C-:B------:R-:W-:Y:S01]  /*d5b0*/  FADD R48, R48, -R68.reuse ;  /* 0x8000004430307221 */ /* 0x100fe20000000000 */
[--C-:B------:R-:W-:Y:S01]  /*d5c0*/  FADD R49, R49, -R68.reuse ;  /* 0x8000004431317221 */ /* 0x100fe20000000000 */
[----:B------:R-:W-:Y:S01]  /*d5d0*/  FMUL R50, R50, 1.4426950216293334961 ;  /* 0x3fb8aa3b32327820 */ /* 0x000fe20000400000 */
[--C-:B------:R-:W-:Y:S01]  /*d5e0*/  FADD R52, R52, -R68.reuse ;  /* 0x8000004434347221 */ /* 0x100fe20000000000 */
[--C-:B------:R-:W-:Y:S01]  /*d5f0*/  FADD R4, R4, -R68.reuse ;  /* 0x8000004404047221 */ /* 0x100fe20000000000 */
[----:B------:R-:W-:-:S02]  /*d600*/  FADD R122, R243, -R68 ;  /* 0x80000044f37a7221 */ /* 0x000fc40000000000 */
[----:B------:R1:W0:Y:S01]  /*d610*/  MUFU.EX2 R6, R5 ;  /* 0x0000000500067308 */ /* 0x0002220000000800 */
[--C-:B------:R-:W-:Y:S01]  /*d620*/  FADD R123, R246, -R68.reuse ;  /* 0x80000044f67b7221 */ /* 0x100fe20000000000 */
[--C-:B------:R-:W-:Y:S01]  /*d630*/  FADD R124, R241, -R68.reuse ;  /* 0x80000044f17c7221 */ /* 0x100fe20000000000 */
[--C-:B------:R-:W-:Y:S01]  /*d640*/  FADD R125, R245, -R68.reuse ;  /* 0x80000044f57d7221 */ /* 0x100fe20000000000 */
[--C-:B------:R-:W-:Y:S01]  /*d650*/  FADD R126, R239, -R68.reuse ;  /* 0x80000044ef7e7221 */ /* 0x100fe20000000000 */
[--C-:B------:R-:W-:Y:S01]  /*d660*/  FADD R127, R244, -R68.reuse ;  /* 0x80000044f47f7221 */ /* 0x100fe20000000000 */
[--C-:B------:R-:W-:Y:S01]  /*d670*/  FADD R128, R242, -R68.reuse ;  /* 0x80000044f2807221 */ /* 0x100fe20000000000 */
[--C-:B------:R-:W-:Y:S01]  /*d680*/  FADD R129, R240, -R68.reuse ;  /* 0x80000044f0817221 */ /* 0x100fe20000000000 */
[--C-:B------:R-:W-:Y:S01]  /*d690*/  FADD R130, R238, -R68.reuse ;  /* 0x80000044ee827221 */ /* 0x100fe20000000000 */
[----:B-1----:R-:W-:Y:S01]  /*d6a0*/  FMUL R5, R121, 1.4426950216293334961 ;  /* 0x3fb8aa3b79057820 */ /* 0x002fe20000400000 */
[--C-:B------:R-:W-:Y:S01]  /*d6b0*/  FADD R121, R247, -R68.reuse ;  /* 0x80000044f7797221 */ /* 0x100fe20000000000 */
        /* <DEDUP_REMOVED lines=10> */
[----:B------:R-:W-:Y:S01]  /*d760*/  FADD R27, R27, -R68 ;  /* 0x800000441b1b7221 */ /* 0x000fe20000000000 */
[----:B------:R-:W-:Y:S01]  /*d770*/  FMUL R48, R49, 1.4426950216293334961 ;  /* 0x3fb8aa3b31307820 */ /* 0x000fe20000400000 */
[----:B------:R1:W0:Y:S01]  /*d780*/  MUFU.EX2 R51, R50 ;  /* 0x0000003200337308 */ /* 0x0002220000000800 */
[----:B------:R-:W-:Y:S01]  /*d790*/  FMUL R49, R52, 1.4426950216293334961 ;  /* 0x3fb8aa3b34317820 */ /* 0x000fe20000400000 */
        /* <DEDUP_REMOVED lines=13> */
[----:B-1----:R-:W-:Y:S01]  /*d870*/  FMUL R50, R53, 1.4426950216293334961 ;  /* 0x3fb8aa3b35327820 */ /* 0x002fe20000400000 */
[----:B------:R-:W-:Y:S01]  /*d880*/  FMUL R54, R54, 1.4426950216293334961 ;  /* 0x3fb8aa3b36367820 */ /* 0x000fe20000400000 */
[----:B------:R-:W-:Y:S01]  /*d890*/  FMUL R55, R55, 1.4426950216293334961 ;  /* 0x3fb8aa3b37377820 */ /* 0x000fe20000400000 */
[----:B------:R-:W-:Y:S01]  /*d8a0*/  FMUL R52, R56, 1.4426950216293334961 ;  /* 0x3fb8aa3b38347820 */ /* 0x000fe20000400000 */
[----:B------:R-:W-:Y:S01]  /*d8b0*/  FMUL R24, R24, 1.4426950216293334961 ;  /* 0x3fb8aa3b18187820 */ /* 0x000fe20000400000 */
[----:B------:R-:W-:Y:S01]  /*d8c0*/  FMUL R25, R25, 1.4426950216293334961 ;  /* 0x3fb8aa3b19197820 */ /* 0x000fe20000400000 */
[----:B------:R-:W-:Y:S01]  /*d8d0*/  FMUL R26, R26, 1.4426950216293334961 ;  /* 0x3fb8aa3b1a1a7820 */ /* 0x000fe20000400000 */
[----:B------:R-:W-:Y:S01]  /*d8e0*/  FMUL R27, R27, 1.4426950216293334961 ;  /* 0x3fb8aa3b1b1b7820 */ /* 0x000fe20000400000 */
[----:B------:R-:W1:Y:S01]  /*d8f0*/  MUFU.EX2 R4, R4 ;  /* 0x0000000400047308 */ /* 0x000e620000000800 */
[----:B------:R-:W-:-:S07]  /*d900*/  FMUL R22, R22, 1.4426950216293334961 ;  /* 0x3fb8aa3b16167820 */ /* 0x000fce0000400000 */
[----:B------:R-:W0:Y:S08]  /*d910*/  MUFU.EX2 R5, R5 ;  /* 0x0000000500057308 */ /* 0x000e300000000800 */
        /* <DEDUP_REMOVED lines=22> */
[----:B------:R-:W0:Y:S01]  /*da80*/  MUFU.EX2 R52, R52 ;  /* 0x0000003400347308 */ /* 0x000e220000000800 */
[----:B------:R-:W-:Y:S01]  /*da90*/  USHF.R.S32.HI UR4, URZ, 0x1f, UR71 ;  /* 0x0000001fff047899 */ /* 0x000fe20008011447 */
[----:B------:R-:W-:-:S06]  /*daa0*/  FADD R53, R57, -R68 ;  /* 0x8000004439357221 */ /* 0x000fcc0000000000 */
[----:B------:R0:W1:Y:S02]  /*dab0*/  MUFU.EX2 R139, R22 ;  /* 0x00000016008b7308 */ /* 0x0000640000000800 */
[----:B0-----:R-:W-:Y:S01]  /*dac0*/  IADD3 R22, P1, PT, R142, UR71, RZ ;  /* 0x000000478e167c10 */ /* 0x001fe2000ff3e0ff */
[----:B--2345:R-:W-:-:S12]  /*dad0*/  @!P0 BRA `(.L_x_14) ;  /* 0x00000058000c8947 */ /* 0x03cfd80003800000 */
.L_x_23:
[----:B------:R-:W2:Y:S04]  /*dae0*/  LDL.64 R26, [R1+0x138] ;  /* 0x00013800011a7983 */ /* 0x000ea80000100a00 */
        /* <DEDUP_REMOVED lines=11> */
[--C-:B------:R-:W-:Y:S01]  /*dba0*/  FADD R58, R58, -R68.reuse ;  /* 0x800000443a3a7221 */ /* 0x100fe20000000000 */
[----:B------:R-:W-:-:S02]  /*dbb0*/  FADD R59, R59, -R68 ;  /* 0x800000443b3b7221 */ /* 0x000fc40000000000 */
        /* <DEDUP_REMOVED lines=8> */
[--C-:B------:R-:W-:Y:S01]  /*dc40*/  FADD R8, R8, -R68.reuse ;  /* 0x8000004408087221 */ /* 0x100fe20000000000 */
[----:B------:R-:W-:Y:S01]  /*dc50*/  FADD R10, R10, -R68 ;  /* 0x800000440a0a7221 */ /* 0x000fe20000000000 */
[----:B------:R-:W5:Y:S04]  /*dc60*/  LDL.64 R174, [R1+0xa8] ;  /* 0x0000a80001ae7983 */ /* 0x000f680000100a00 */
[----:B------:R-:W5:Y:S04]  /*dc70*/  LDL.64 R172, [R1+0x88] ;  /* 0x0000880001ac7983 */ /* 0x000f680000100a00 */
[----:B------:R-:W5:Y:S04]  /*dc80*/  LDL.64 R182, [R1+0x28] ;  /* 0x0000280001b67983 */ /* 0x000f680000100a00 */
[----:B------:R-:W5:Y:S01]  /*dc90*/  LDL.64 R180, [R1+0x8] ;  /* 0x0000080001b47983 */ /* 0x000f620000100a00 */
[----:B--2---:R-:W-:-:S02]  /*dca0*/  IADD3.X R23, PT, PT, R27, UR4, RZ, P1, !PT ;  /* 0x000000041b177c10 */ /* 0x004fc40008ffe4ff */
[----:B---3--:R-:W-:-:S04]  /*dcb0*/  IADD3 R26, P1, PT, R148, UR71, RZ ;  /* 0x00000047941a7c10 */ /* 0x008fc8000ff3e0ff */
[----:B------:R-:W-:Y:S02]  /*dcc0*/  IADD3.X R27, PT, PT, R149, UR4, RZ, P1, !PT ;  /* 0x00000004951b7c10 */ /* 0x000fe40008ffe4ff */
[----:B------:R-:W2:Y:S01]  /*dcd0*/  LDL.64 R148, [R1+0xf8] ;  /* 0x0000f80001947983 */ /* 0x000ea20000100a00 */
[----:B----4-:R-:W-:-:S03]  /*dce0*/  IADD3 R24, P0, PT, R56, UR71, RZ ;  /* 0x0000004738187c10 */ /* 0x010fc6000ff1e0ff */
[----:B------:R5:W3:Y:S01]  /*dcf0*/  LDG.E.U8 R56, desc[UR16][R22.64] ;  /* 0x0000001016387981 */ /* 0x000ae2000c1e1100 */
[----:B------:R-:W-:Y:S02]  /*dd00*/  IADD3.X R25, PT, PT, R57, UR4, RZ, P0, !PT ;  /* 0x0000000439197c10 */ /* 0x000fe400087fe4ff */
[----:B-----5:R-:W-:Y:S01]  /*dd10*/  IADD3 R22, P0, PT, R142, UR71, RZ ;  /* 0x000000478e167c10 */ /* 0x020fe2000ff1e0ff */
[----:B------:R-:W-:Y:S01]  /*dd20*/  FMUL R57, R58, 1.4426950216293334961 ;  /* 0x3fb8aa3b3a397820 */ /* 0x000fe20000400000 */
[----:B------:R-:W4:Y:S02]  /*dd30*/  LDG.E.U8 R142, desc[UR16][R26.64] ;  /* 0x000000101a8e7981 */ /* 0x000f24000c1e1100 */
[----:B------:R-:W-:Y:S02]  /*dd40*/  IADD3.X R23, PT, PT, R143, UR4, RZ, P0, !PT ;  /* 0x000000048f177c10 */ /* 0x000fe400087fe4ff */
[----:B------:R-:W5:Y:S04]  /*dd50*/  LDG.E.U8 R58, desc[UR16][R24.64] ;  /* 0x00000010183a7981 */ /* 0x000f68000c1e1100 */
[----:B------:R0:W3:Y:S02]  /*dd60*/  LDG.E.U8 R143, desc[UR16][R22.64] ;  /* 0x00000010168f7981 */ /* 0x0000e4000c1e1100 */
[----:B0-----:R-:W-:-:S04]  /*dd70*/  IADD3 R22, P0, PT, R152, UR71, RZ ;  /* 0x0000004798167c10 */ /* 0x001fc8000ff1e0ff */
[----:B------:R-:W-:Y:S02]  /*dd80*/  IADD3.X R23, PT, PT, R153, UR4, RZ, P0, !PT ;  /* 0x0000000499177c10 */ /* 0x000fe400087fe4ff */
[----:B------:R-:W3:Y:S01]  /*dd90*/  LDL.64 R152, [R1+0x78] ;  /* 0x0000780001987983 */ /* 0x000ee20000100a00 */
[----:B------:R-:W-:Y:S01]  /*dda0*/  IADD3 R24, P1, PT, R144, UR71, RZ ;  /* 0x0000004790187c10 */ /* 0x000fe2000ff3e0ff */
[--C-:B------:R-:W-:Y:S01]  /*ddb0*/  FADD R26, R60, -R68.reuse ;  /* 0x800000443c1a7221 */ /* 0x100fe20000000000 */
[----:B------:R-:W-:Y:S02]  /*ddc0*/  FMUL R59, R59, 1.4426950216293334961 ;  /* 0x3fb8aa3b3b3b7820 */ /* 0x000fe40000400000 */
[----:B------:R-:W-:Y:S01]  /*ddd0*/  IADD3.X R25, PT, PT, R145, UR4, RZ, P1, !PT ;  /* 0x0000000491197c10 */ /* 0x000fe20008ffe4ff */
[----:B------:R-:W-:Y:S01]  /*dde0*/  FADD R27, R62, -R68 ;  /* 0x800000443e1b7221 */ /* 0x000fe20000000000 */
[----:B------:R-:W-:Y:S01]  /*ddf0*/  FMUL R26, R26, 1.4426950216293334961 ;  /* 0x3fb8aa3b1a1a7820 */ /* 0x000fe20000400000 */
[----:B------:R0:W4:Y:S01]  /*de00*/  LDG.E.U8 R62, desc[UR16][R22.64] ;  /* 0x00000010163e7981 */ /* 0x000122000c1e1100 */
[----:B------:R-:W-:Y:S03]  /*de10*/  MUFU.EX2 R60, R59 ;  /* 0x0000003b003c7308 */ /* 0x000fe60000000800 */
[----:B------:R1:W4:Y:S05]  /*de20*/  LDG.E.U8 R144, desc[UR16][R24.64] ;  /* 0x0000001018907981 */ /* 0x00032a000c1e1100 */
[----:B------:R1:W-:Y:S01]  /*de30*/  MUFU.EX2 R59, R26 ;  /* 0x0000001a003b7308 */ /* 0x0003e20000000800 */
[----:B0-----:R-:W-:Y:S01]  /*de40*/  FMUL R23, R27, 1.4426950216293334961 ;  /* 0x3fb8aa3b1b177820 */ /* 0x001fe20000400000 */
[----:B------:R-:W-:-:S02]  /*de50*/  IADD3 R22, P0, PT, R158, UR71, RZ ;  /* 0x000000479e167c10 */ /* 0x000fc4000ff1e0ff */
[----:B-1----:R-:W-:Y:S02]  /*de60*/  IADD3 R24, P1, PT, R154, UR71, RZ ;  /* 0x000000479a187c10 */ /* 0x002fe4000ff3e0ff */
[----:B------:R-:W-:Y:S01]  /*de70*/  IADD3 R26, P2, PT, R146, UR71, RZ ;  /* 0x00000047921a7c10 */ /* 0x000fe2000ff5e0ff */
[----:B------:R-:W-:Y:S01]  /*de80*/  FADD R146, R63, -R68 ;  /* 0x800000443f927221 */ /* 0x000fe20000000000 */
[----:B------:R-:W-:Y:S01]  /*de90*/  IADD3.X R25, PT, PT, R155, UR4, RZ, P1, !PT ;  /* 0x000000049b197c10 */ /* 0x000fe20008ffe4ff */
[----:B------:R0:W-:Y:S01]  /*dea0*/  MUFU.EX2 R63, R23 ;  /* 0x00000017003f7308 */ /* 0x0001e20000000800 */
[----:B------:R-:W4:Y:S04]  /*deb0*/  LDL.64 R154, [R1+0x58] ;  /* 0x00005800019a7983 */ /* 0x000f280000100a00 */
[----:B------:R-:W4:Y:S01]  /*dec0*/  LDG.E.U8 R145, desc[UR16][R24.64] ;  /* 0x0000001018917981 */ /* 0x000f22000c1e1100 */
[----:B0-----:R-:W-:-:S02]  /*ded0*/  IADD3.X R23, PT, PT, R159, UR4, RZ, P0, !PT ;  /* 0x000000049f177c10 */ /* 0x001fc400087fe4ff */
[----:B------:R-:W-:Y:S01]  /*dee0*/  IADD3.X R27, PT, PT, R147, UR4, RZ, P2, !PT ;  /* 0x00000004931b7c10 */ /* 0x000fe200097fe4ff */
[----:B------:R-:W-:Y:S01]  /*def0*/  FMUL R147, R146, 1.4426950216293334961 ;  /* 0x3fb8aa3b92937820 */ /* 0x000fe20000400000 */
[----:B------:R-:W5:Y:S04]  /*df00*/  LDL.64 R158, [R1+0x128] ;  /* 0x00012800019e7983 */ /* 0x000f680000100a00 */
[----:B------:R0:W5:Y:S02]  /*df10*/  LDG.E.U8 R146, desc[UR16][R26.64] ;  /* 0x000000101a927981 */ /* 0x000164000c1e1100 */
[----:B0-----:R-:W-:Y:S01]  /*df20*/  FADD R27, R66, -R68 ;  /* 0x80000044421b7221 */ /* 0x001fe20000000000 */
[----:B--2---:R-:W-:Y:S02]  /*df30*/  IADD3 R24, P1, PT, R148, UR71, RZ ;  /* 0x0000004794187c10 */ /* 0x004fe4000ff3e0ff */
[----:B------:R0:W2:Y:S02]  /*df40*/  LDG.E.U8 R148, desc[UR16][R22.64] ;  /* 0x0000001016947981 */ /* 0x0000a4000c1e1100 */
[----:B0-----:R-:W-:-:S04]  /*df50*/  IADD3 R22, P0, PT, R156, UR71, RZ ;  /* 0x000000479c167c10 */ /* 0x001fc8000ff1e0ff */
[----:B------:R-:W-:Y:S02]  /*df60*/  IADD3.X R23, PT, PT, R157, UR4, RZ, P0, !PT ;  /* 0x000000049d177c10 */ /* 0x000fe400087fe4ff */
[----:B------:R-:W2:Y:S01]  /*df70*/  LDL.64 R156, [R1+0x18] ;  /* 0x00001800019c7983 */ /* 0x000ea20000100a00 */
[----:B------:R-:W-:-:S03]  /*df80*/  IADD3.X R25, PT, PT, R149, UR4, RZ, P1, !PT ;  /* 0x0000000495197c10 */ /* 0x000fc60008ffe4ff */
[----:B------:R-:W2:Y:S04]  /*df90*/  LDG.E.U8 R66, desc[UR16][R22.64] ;  /* 0x0000001016427981 */ /* 0x000ea8000c1e1100 */
[----:B------:R0:W2:Y:S02]  /*dfa0*/  LDG.E.U8 R149, desc[UR16][R24.64] ;  /* 0x0000001018957981 */ /* 0x0000a4000c1e1100 */
[----:B0-----:R-:W-:-:S04]  /*dfb0*/  IADD3 R24, P1, PT, R150, UR71, RZ ;  /* 0x0000004796187c10 */ /* 0x001fc8000ff3e0ff */
[----:B------:R-:W-:Y:S02]  /*dfc0*/  IADD3.X R25, PT, PT, R151, UR4, RZ, P1, !PT ;  /* 0x0000000497197c10 */ /* 0x000fe40008ffe4ff */
[----:B---3--:R-:W-:Y:S01]  /*dfd0*/  IADD3 R26, P0, PT, R152, UR71, RZ ;  /* 0x00000047981a7c10 */ /* 0x008fe2000ff1e0ff */
[----:B------:R-:W-:Y:S02]  /*dfe0*/  FADD R152, R4, R120 ;  /* 0x0000007804987221 */ /* 0x000fe40000000000 */
[----:B------:R0:W3:Y:S01]  /*dff0*/  LDG.E.U8 R151, desc[UR16][R24.64] ;  /* 0x0000001018977981 */ /* 0x0000e2000c1e1100 */
[----:B------:R-:W-:Y:S01]  /*e000*/  FMUL R150, R27, 1.4426950216293334961 ;  /* 0x3fb8aa3b1b967820 */ /* 0x000fe20000400000 */
[----:B------:R-:W-:-:S05]  /*e010*/  IADD3.X R27, PT, PT, R153, UR4, RZ, P0, !PT ;  /* 0x00000004991b7c10 */ /* 0x000fca00087fe4ff */
[----:B------:R1:W3:Y:S01]  /*e020*/  LDG.E.U8 R153, desc[UR16][R26.64] ;  /* 0x000000101a997981 */ /* 0x0002e2000c1e1100 */
[----:B0-----:R-:W-:-:S04]  /*e030*/  FADD R24, R119, R152 ;  /* 0x0000009877187221 */ /* 0x001fc80000000000 */
[----:B------:R-:W-:-:S04]  /*e040*/  FADD R24, R118, R24 ;  /* 0x0000001876187221 */ /* 0x000fc80000000000 */
[----:B------:R-:W-:-:S04]  /*e050*/  FADD R24, R117, R24 ;  /* 0x0000001875187221 */ /* 0x000fc80000000000 */
[----:B-1----:R-:W-:Y:S01]  /*e060*/  FADD R27, R6, R24 ;  /* 0x00000018061b7221 */ /* 0x002fe20000000000 */
[----:B------:R-:W-:-:S04]  /*e070*/  IADD3 R24, P0, PT, R164, UR71, RZ ;  /* 0x00000047a4187c10 */ /* 0x000fc8000ff1e0ff */
[----:B------:R-:W-:Y:S02]  /*e080*/  IADD3.X R25, PT, PT, R165, UR4, RZ, P0, !PT ;  /* 0x00000004a5197c10 */ /* 0x000fe400087fe4ff */
[----:B------:R-:W3:Y:S01]  /*e090*/  LDL.64 R164, [R1+0x90] ;  /* 0x0000900001a47983 */ /* 0x000ee20000100a00 */
[----:B------:R-:W-:Y:S01]  /*e0a0*/  FADD R27, R5, R27 ;  /* 0x0000001b051b7221 */ /* 0x000fe20000000000 */
[----:B----4-:R-:W-:-:S03]  /*e0b0*/  IADD3 R22, P1, PT, R154, UR71, RZ ;  /* 0x000000479a167c10 */ /* 0x010fc6000ff3e0ff */
[----:B------:R-:W-:Y:S01]  /*e0c0*/  FADD R27, R121, R27 ;  /* 0x0000001b791b7221 */ /* 0x000fe20000000000 */
[----:B------:R-:W-:Y:S02]  /*e0d0*/  IADD3.X R23, PT, PT, R155, UR4, RZ, P1, !PT ;  /* 0x000000049b177c10 */ /* 0x000fe40008ffe4ff */
[----:B------:R-:W4:Y:S01]  /*e0e0*/  LDG.E.U8 R155, desc[UR16][R24.64] ;  /* 0x00000010189b7981 */ /* 0x000f22000c1e1100 */
[----:B------:R-:W-:-:S03]  /*e0f0*/  FADD R27, R122, R27 ;  /* 0x0000001b7a1b7221 */ /* 0x000fc60000000000 */
[----:B------:R2:W4:Y:S01]  /*e100*/  LDG.E.U8 R154, desc[UR16][R22.64] ;  /* 0x00000010169a7981 */ /* 0x000522000c1e1100 */
[----:B-----5:R-:W-:Y:S01]  /*e110*/  IADD3 R26, P0, PT, R158, UR71, RZ ;  /* 0x000000479e1a7c10 */ /* 0x020fe2000ff1e0ff */
[----:B------:R-:W-:Y:S01]  /*e120*/  FMUL R71, R71, 1.4426950216293334961 ;  /* 0x3fb8aa3b47477820 */ /* 0x000fe20000400000 */
[----:B------:R-:W-:Y:S01]  /*e130*/  FMUL R8, R8, 1.4426950216293334961 ;  /* 0x3fb8aa3b08087820 */ /* 0x000fe20000400000 */
[----:B------:R-:W-:Y:S01]  /*e140*/  FMUL R10, R10, 1.4426950216293334961 ;  /* 0x3fb8aa3b0a0a7820 */ /* 0x000fe20000400000 */
[----:B--2---:R-:W-:Y:S01]  /*e150*/  IADD3 R22, P1, PT, R156, UR71, RZ ;  /* 0x000000479c167c10 */ /* 0x004fe2000ff3e0ff */
[----:B------:R-:W-:-:S04]  /*e160*/  FADD R156, R123, R27 ;  /* 0x0000001b7b9c7221 */ /* 0x000fc80000000000 */
[----:B------:R-:W-:-:S04]  /*e170*/  FADD R24, R124, R156 ;  /* 0x0000009c7c187221 */ /* 0x000fc80000000000 */
[----:B------:R-:W-:-:S04]  /*e180*/  FADD R24, R125, R24 ;  /* 0x000000187d187221 */ /* 0x000fc80000000000 */
[----:B------:R-:W-:-:S04]  /*e190*/  FADD R24, R126, R24 ;  /* 0x000000187e187221 */ /* 0x000fc80000000000 */
[----:B------:R-:W-:-:S04]  /*e1a0*/  FADD R25, R127, R24 ;  /* 0x000000187f197221 */ /* 0x000fc80000000000 */
[----:B------:R-:W-:Y:S01]  /*e1b0*/  FADD R25, R128, R25 ;  /* 0x0000001980197221 */ /* 0x000fe20000000000 */
[----:B------:R-:W-:-:S03]  /*e1c0*/  IADD3.X R27, PT, PT, R159, UR4, RZ, P0, !PT ;  /* 0x000000049f1b7c10 */ /* 0x000fc600087fe4ff */
[----:B------:R-:W-:Y:S01]  /*e1d0*/  FADD R25, R129, R25 ;  /* 0x0000001981197221 */ /* 0x000fe20000000000 */
[----:B------:R-:W-:Y:S01]  /*e1e0*/  IADD3.X R23, PT, PT, R157, UR4, RZ, P1, !PT ;  /* 0x000000049d177c10 */ /* 0x000fe20008ffe4ff */
[----:B------:R0:W-:Y:S01]  /*e1f0*/  MUFU.EX2 R156, R71 ;  /* 0x00000047009c7308 */ /* 0x0001e20000000800 */
[----:B------:R1:W2:Y:S01]  /*e200*/  LDG.E.U8 R158, desc[UR16][R26.64] ;  /* 0x000000101a9e7981 */ /* 0x0002a2000c1e1100 */
[----:B------:R-:W-:-:S03]  /*e210*/  FADD R25, R130, R25 ;  /* 0x0000001982197221 */ /* 0x000fc60000000000 */
[----:B------:R5:W2:Y:S01]  /*e220*/  LDG.E.U8 R157, desc[UR16][R22.64] ;  /* 0x00000010169d7981 */ /* 0x000aa2000c1e1100 */
[----:B0-----:R-:W-:Y:S02]  /*e230*/  FADD R71, R131, R25 ;  /* 0x0000001983477221 */ /* 0x001fe40000000000 */
[----:B-1----:R0:W-:Y:S02]  /*e240*/  MUFU.EX2 R26, R8 ;  /* 0x00000008001a7308 */ /* 0x0021e40000000800 */
[----:B------:R-:W-:Y:S01]  /*e250*/  FADD R71, R133, R71 ;  /* 0x0000004785477221 */ /* 0x000fe20000000000 */
[----:B-----5:R-:W-:Y:S01]  /*e260*/  IADD3 R22, P0, PT, R160, UR71, RZ ;  /* 0x00000047a0167c10 */ /* 0x020fe2000ff1e0ff */
[----:B------:R-:W-:Y:S01]  /*e270*/  FADD R160, R9, -R68 ;  /* 0x8000004409a07221 */ /* 0x000fe20000000000 */
[----:B0-----:R-:W-:Y:S01]  /*e280*/  IADD3 R8, P1, PT, R162, UR71, RZ ;  /* 0x00000047a2087c10 */ /* 0x001fe2000ff3e0ff */
[----:B------:R-:W-:-:S03]  /*e290*/  FADD R71, R134, R71 ;  /* 0x0000004786477221 */ /* 0x000fc60000000000 */
[----:B------:R-:W-:Y:S02]  /*e2a0*/  IADD3.X R9, PT, PT, R163, UR4, RZ, P1, !PT ;  /* 0x00000004a3097c10 */ /* 0x000fe40008ffe4ff */
[----:B------:R-:W-:Y:S02]  /*e2b0*/  IADD3.X R23, PT, PT, R161, UR4, RZ, P0, !PT ;  /* 0x00000004a1177c10 */ /* 0x000fe400087fe4ff */
[----:B---3--:R-:W-:Y:S02]  /*e2c0*/  IADD3 R24, P0, PT, R164, UR71, RZ ;  /* 0x00000047a4187c10 */ /* 0x008fe4000ff1e0ff */
[----:B------:R0:W3:Y:S04]  /*e2d0*/  LDG.E.U8 R164, desc[UR16][R8.64] ;  /* 0x0000001008a47981 */ /* 0x0000e8000c1e1100 */
[----:B------:R1:W5:Y:S01]  /*e2e0*/  LDG.E.U8 R162, desc[UR16][R22.64] ;  /* 0x0000001016a27981 */ /* 0x000362000c1e1100 */
[----:B0-----:R-:W-:-:S04]  /*e2f0*/  FADD R9, R135, R71 ;  /* 0x0000004787097221 */ /* 0x001fc80000000000 */
[----:B------:R-:W-:Y:S01]  /*e300*/  FADD R9, R136, R9 ;  /* 0x0000000988097221 */ /* 0x000fe20000000000 */
[----:B------:R-:W-:Y:S02]  /*e310*/  IADD3.X R25, PT, PT, R165, UR4, RZ, P0, !PT ;  /* 0x00000004a5197c10 */ /* 0x000fe400087fe4ff */
[----:B------:R-:W-:Y:S01]  /*e320*/  IADD3 R8, P1, PT, R170, UR71, RZ ;  /* 0x00000047aa087c10 */ /* 0x000fe2000ff3e0ff */
[----:B------:R-:W-:Y:S01]  /*e330*/  FADD R9, R138, R9 ;  /* 0x000000098a097221 */ /* 0x000fe20000000000 */
[----:B-1----:R-:W-:Y:S01]  /*e340*/  IADD3 R22, P0, PT, R166, UR71, RZ ;  /* 0x00000047a6167c10 */ /* 0x002fe2000ff1e0ff */
[----:B------:R-:W-:Y:S01]  /*e350*/  FADD R166, R11, -R68 ;  /* 0x800000440ba67221 */ /* 0x000fe20000000000 */
[----:B------:R0:W2:Y:S01]  /*e360*/  LDG.E.U8 R165, desc[UR16][R24.64] ;  /* 0x0000001018a57981 */ /* 0x0000a2000c1e1100 */
[----:B------:R-:W-:Y:S01]  /*e370*/  FADD R11, R28, R9 ;  /* 0x000000091c0b7221 */ /* 0x000fe20000000000 */
[----:B------:R-:W-:Y:S02]  /*e380*/  IADD3.X R9, PT, PT, R171, UR4, RZ, P1, !PT ;  /* 0x00000004ab097c10 */ /* 0x000fe40008ffe4ff */
[----:B------:R-:W2:Y:S01]  /*e390*/  LDL.64 R170, [R1+0xc8] ;  /* 0x0000c80001aa7983 */ /* 0x000ea20000100a00 */
[----:B------:R-:W-:Y:S01]  /*e3a0*/  IADD3.X R23, PT, PT, R167, UR4, RZ, P0, !PT ;  /* 0x00000004a7177c10 */ /* 0x000fe200087fe4ff */
[----:B------:R-:W-:Y:S01]  /*e3b0*/  FADD R11, R29, R11 ;  /* 0x0000000b1d0b7221 */ /* 0x000fe20000000000 */
[----:B0-----:R0:W-:Y:S03]  /*e3c0*/  MUFU.EX2 R24, R10 ;  /* 0x0000000a00187308 */ /* 0x0011e60000000800 */
[----:B------:R-:W-:Y:S01]  /*e3d0*/  FADD R71, R30, R11 ;  /* 0x0000000b1e477221 */ /* 0x000fe20000000000 */
[----:B------:R-:W3:Y:S01]  /*e3e0*/  LDG.E.U8 R167, desc[UR16][R22.64] ;  /* 0x0000001016a77981 */ /* 0x000ee2000c1e1100 */
[----:B0-----:R-:W-:-:S03]  /*e3f0*/  IADD3 R10, P0, PT, R168, UR71, RZ ;  /* 0x00000047a80a7c10 */ /* 0x001fc6000ff1e0ff */
[----:B------:R0:W3:Y:S01]  /*e400*/  LDG.E.U8 R168, desc[UR16][R8.64] ;  /* 0x0000001008a87981 */ /* 0x0000e2000c1e1100 */
[----:B------:R-:W-:-:S05]  /*e410*/  IADD3.X R11, PT, PT, R169, UR4, RZ, P0, !PT ;  /* 0x00000004a90b7c10 */ /* 0x000fca00087fe4ff */
[----:B------:R1:W3:Y:S01]  /*e420*/  LDG.E.U8 R169, desc[UR16][R10.64] ;  /* 0x000000100aa97981 */ /* 0x0002e2000c1e1100 */
[----:B0-----:R-:W-:-:S04]  /*e430*/  IADD3 R8, P0, PT, R176, UR71, RZ ;  /* 0x00000047b0087c10 */ /* 0x001fc8000ff1e0ff */
[----:B------:R-:W-:Y:S02]  /*e440*/  IADD3.X R9, PT, PT, R177, UR4, RZ, P0, !PT ;  /* 0x00000004b1097c10 */ /* 0x000fe400087fe4ff */
[----:B------:R-:W3:Y:S01]  /*e450*/  LDL.64 R176, [R1+0x68] ;  /* 0x0000680001b07983 */ /* 0x000ee20000100a00 */
[----:B-1----:R-:W-:-:S04]  /*e460*/  IADD3 R10, P1, PT, R178, UR71, RZ ;  /* 0x00000047b20a7c10 */ /* 0x002fc8000ff3e0ff */
[----:B------:R-:W-:Y:S02]  /*e470*/  IADD3.X R11, PT, PT, R179, UR4, RZ, P1, !PT ;  /* 0x00000004b30b7c10 */ /* 0x000fe40008ffe4ff */
[----:B------:R-:W4:Y:S01]  /*e480*/  LDL.64 R178, [R1+0x48] ;  /* 0x0000480001b27983 */ /* 0x000f220000100a00 */
[----:B------:R-:W-:-:S04]  /*e490*/  FADD R71, R31, R71 ;  /* 0x000000471f477221 */ /* 0x000fc80000000000 */
[----:B------:R-:W-:-:S04]  /*e4a0*/  FADD R71, R32, R71 ;  /* 0x0000004720477221 */ /* 0x000fc80000000000 */
[----:B------:R-:W-:-:S04]  /*e4b0*/  FADD R23, R33, R71 ;  /* 0x0000004721177221 */ /* 0x000fc80000000000 */
[----:B------:R-:W-:-:S04]  /*e4c0*/  FADD R23, R34, R23 ;  /* 0x0000001722177221 */ /* 0x000fc80000000000 */
[----:B------:R-:W-:-:S04]  /*e4d0*/  FADD R23, R35, R23 ;  /* 0x0000001723177221 */ /* 0x000fc80000000000 */
[----:B------:R-:W-:Y:S01]  /*e4e0*/  FADD R23, R36, R23 ;  /* 0x0000001724177221 */ /* 0x000fe20000000000 */
[----:B------:R-:W-:-:S03]  /*e4f0*/  FADD R22, R80, -R68 ;  /* 0x8000004450167221 */ /* 0x000fc60000000000 */
[----:B------:R-:W-:Y:S01]  /*e500*/  FADD R23, R37, R23 ;  /* 0x0000001725177221 */ /* 0x000fe20000000000 */
[----:B------:R-:W-:-:S03]  /*e510*/  FMUL R22, R22, 1.4426950216293334961 ;  /* 0x3fb8aa3b16167820 */ /* 0x000fc60000400000 */
[----:B------:R-:W-:Y:S01]  /*e520*/  FADD R71, R38, R23 ;  /* 0x0000001726477221 */ /* 0x000fe20000000000 */
[----:B------:R-:W-:Y:S03]  /*e530*/  MUFU.EX2 R159, R22 ;  /* 0x00000016009f7308 */ /* 0x000fe60000000800 */
[----:B------:R-:W-:-:S04]  /*e540*/  FADD R71, R39, R71 ;  /* 0x0000004727477221 */ /* 0x000fc80000000000 */
[----:B------:R-:W-:-:S04]  /*e550*/  FADD R71, R40, R71 ;  /* 0x0000004728477221 */ /* 0x000fc80000000000 */
[----:B------:R-:W-:Y:S01]  /*e560*/  FADD R71, R41, R71 ;  /* 0x0000004729477221 */ /* 0x000fe20000000000 */
[--C-:B------:R-:W-:Y:S01]  /*e570*/  FADD R161, R81, -R68.reuse ;  /* 0x8000004451a17221 */ /* 0x100fe20000000000 */
[--C-:B------:R-:W-:Y:S02]  /*e580*/  FADD R81, R82, -R68.reuse ;  /* 0x8000004452517221 */ /* 0x100fe40000000000 */
[----:B------:R0:W5:Y:S01]  /*e590*/  LDG.E.U8 R82, desc[UR16][R10.64] ;  /* 0x000000100a527981 */ /* 0x000162000c1e1100 */
[----:B------:R-:W-:Y:S01]  /*e5a0*/  FADD R83, R83, -R68 ;  /* 0x8000004453537221 */ /* 0x000fe20000000000 */
[----:B0-----:R-:W-:-:S03]  /*e5b0*/  IADD3 R10, P0, PT, R174, UR71, RZ ;  /* 0x00000047ae0a7c10 */ /* 0x001fc6000ff1e0ff */
[----:B------:R-:W-:Y:S01]  /*e5c0*/  FMUL R83, R83, 1.4426950216293334961 ;  /* 0x3fb8aa3b53537820 */ /* 0x000fe20000400000 */
[----:B------:R-:W-:Y:S01]  /*e5d0*/  IADD3.X R11, PT, PT, R175, UR4, RZ, P0, !PT ;  /* 0x00000004af0b7c10 */ /* 0x000fe200087fe4ff */
[--C-:B------:R-:W-:Y:S01]  /*e5e0*/  FADD R174, R86, -R68.reuse ;  /* 0x8000004456ae7221 */ /* 0x100fe20000000000 */
[----:B------:R-:W-:Y:S01]  /*e5f0*/  FMUL R53, R53, 1.4426950216293334961 ;  /* 0x3fb8aa3b35357820 */ /* 0x000fe20000400000 */
[----:B------:R-:W-:Y:S01]  /*e600*/  MUFU.EX2 R57, R57 ;  /* 0x0000003900397308 */ /* 0x000fe20000000800 */
[----:B------:R-:W-:-:S07]  /*e610*/  FADD R61, R61, -R68 ;  /* 0x800000443d3d7221 */ /* 0x000fce0000000000 */
[----:B------:R-:W0:Y:S01]  /*e620*/  MUFU.EX2 R53, R53 ;  /* 0x0000003500357308 */ /* 0x000e220000000800 */
[----:B------:R-:W-:Y:S01]  /*e630*/  FMUL R61, R61, 1.4426950216293334961 ;  /* 0x3fb8aa3b3d3d7820 */ /* 0x000fe20000400000 */
[----:B------:R-:W-:-:S06]  /*e640*/  FADD R64, R64, -R68 ;  /* 0x8000004440407221 */ /* 0x000fcc0000000000 */
[----:B------:R-:W1:Y:S01]  /*e650*/  MUFU.EX2 R61, R61 ;  /* 0x0000003d003d7308 */ /* 0x000e620000000800 */
[----:B------:R-:W-:Y:S01]  /*e660*/  FMUL R64, R64, 1.4426950216293334961 ;  /* 0x3fb8aa3b40407820 */ /* 0x000fe20000400000 */
[--C-:B------:R-:W-:Y:S01]  /*e670*/  FADD R65, R65, -R68.reuse ;  /* 0x8000004441417221 */ /* 0x100fe20000000000 */
[----:B------:R-:W-:-:S03]  /*e680*/  FADD R67, R67, -R68 ;  /* 0x8000004443437221 */ /* 0x000fc60000000000 */
[----:B------:R-:W-:Y:S02]  /*e690*/  FMUL R65, R65, 1.4426950216293334961 ;  /* 0x3fb8aa3b41417820 */ /* 0x000fe40000400000 */
[----:B------:R-:W0:Y:S01]  /*e6a0*/  MUFU.EX2 R147, R147 ;  /* 0x0000009300937308 */ /* 0x000e220000000800 */
[----:B------:R-:W-:Y:S01]  /*e6b0*/  FMUL R67, R67, 1.4426950216293334961 ;  /* 0x3fb8aa3b43437820 */ /* 0x000fe20000400000 */
[----:B------:R-:W-:-:S06]  /*e6c0*/  FADD R69, R69, -R68 ;  /* 0x8000004445457221 */ /* 0x000fcc0000000000 */
[----:B------:R-:W0:Y:S08]  /*e6d0*/  MUFU.EX2 R64, R64 ;  /* 0x0000004000407308 */ /* 0x000e300000000800 */
[----:B------:R-:W0:Y:S01]  /*e6e0*/  MUFU.EX2 R65, R65 ;  /* 0x0000004100417308 */ /* 0x000e220000000800 */
[----:B------:R-:W-:-:S07]  /*e6f0*/  FADD R7, R7, -R68 ;  /* 0x8000004407077221 */ /* 0x000fce0000000000 */
[----:B------:R-:W0:Y:S08]  /*e700*/  MUFU.EX2 R150, R150 ;  /* 0x0000009600967308 */ /* 0x000e300000000800 */
[----:B------:R0:W1:Y:S01]  /*e710*/  MUFU.EX2 R152, R67 ;  /* 0x0000004300987308 */ /* 0x0000620000000800 */
[--C-:B------:R-:W-:Y:S01]  /*e720*/  FADD R14, R14, -R68.reuse ;  /* 0x800000440e0e7221 */ /* 0x100fe20000000000 */
[----:B0-----:R-:W-:Y:S01]  /*e730*/  FMUL R67, R69, 1.4426950216293334961 ;  /* 0x3fb8aa3b45437820 */ /* 0x001fe20000400000 */
[----:B------:R-:W-:-:S04]  /*e740*/  FADD R69, R237, -R68 ;  /* 0x80000044ed457221 */ /* 0x000fc80000000000 */
[----:B------:R-:W-:Y:S01]  /*e750*/  FMUL R69, R69, 1.4426950216293334961 ;  /* 0x3fb8aa3b45457820 */ /* 0x000fe20000400000 */
[----:B------:R-:W0:Y:S01]  /*e760*/  MUFU.EX2 R67, R67 ;  /* 0x0000004300437308 */ /* 0x000e220000000800 */
[----:B------:R-:W-:Y:S01]  /*e770*/  FMUL R7, R7, 1.4426950216293334961 ;  /* 0x3fb8aa3b07077820 */ /* 0x000fe20000400000 */
[----:B--2---:R-:W-:-:S04]  /*e780*/  IADD3 R22, P1, PT, R170, UR71, RZ ;  /* 0x00000047aa167c10 */ /* 0x004fc8000ff3e0ff */
[----:B------:R-:W-:-:S05]  /*e790*/  IADD3.X R23, PT, PT, R171, UR4, RZ, P1, !PT ;  /* 0x00000004ab177c10 */ /* 0x000fca0008ffe4ff */
[----:B------:R2:W5:Y:S02]  /*e7a0*/  LDG.E.U8 R170, desc[UR16][R22.64] ;  /* 0x0000001016aa7981 */ /* 0x000564000c1e1100 */
[----:B--2---:R-:W-:-:S04]  /*e7b0*/  FADD R23, R42, R71 ;  /* 0x000000472a177221 */ /* 0x004fc80000000000 */
[----:B------:R-:W-:-:S04]  /*e7c0*/  FADD R23, R43, R23 ;  /* 0x000000172b177221 */ /* 0x000fc80000000000 */
[----:B------:R-:W-:-:S04]  /*e7d0*/  FADD R23, R44, R23 ;  /* 0x000000172c177221 */ /* 0x000fc80000000000 */
[----:B------:R-:W-:-:S04]  /*e7e0*/  FADD R23, R45, R23 ;  /* 0x000000172d177221 */ /* 0x000fc80000000000 */
[----:B------:R-:W-:Y:S01]  /*e7f0*/  FADD R71, R46, R23 ;  /* 0x000000172e477221 */ /* 0x000fe20000000000 */
[----:B---3--:R-:W-:-:S03]  /*e800*/  IADD3 R22, P0, PT, R176, UR71, RZ ;  /* 0x00000047b0167c10 */ /* 0x008fc6000ff1e0ff */
[----:B------:R-:W-:Y:S01]  /*e810*/  FADD R71, R139, R71 ;  /* 0x000000478b477221 */ /* 0x000fe20000000000 */
[----:B------:R-:W-:-:S03]  /*e820*/  IADD3.X R23, PT, PT, R177, UR4, RZ, P0, !PT ;  /* 0x00000004b1177c10 */ /* 0x000fc600087fe4ff */
[----:B------:R-:W-:Y:S01]  /*e830*/  FADD R71, R140, R71 ;  /* 0x000000478c477221 */ /* 0x000fe20000000000 */
[----:B------:R2:W-:Y:S01]  /*e840*/  MUFU.EX2 R171, R83 ;  /* 0x0000005300ab7308 */ /* 0x0005e20000000800 */
[----:B------:R3:W5:Y:S02]  /*e850*/  LDG.E.U8 R175, desc[UR16][R22.64] ;  /* 0x0000001016af7981 */ /* 0x000764000c1e1100 */
[----:B------:R-:W-:Y:S02]  /*e860*/  FADD R71, R47, R71 ;  /* 0x000000472f477221 */ /* 0x000fe40000000000 */
[----:B--2---:R2:W5:Y:S02]  /*e870*/  LDG.E.U8 R83, desc[UR16][R8.64] ;  /* 0x0000001008537981 */ /* 0x004564000c1e1100 */
[----:B---3--:R-:W-:Y:S01]  /*e880*/  FADD R23, R48, R71 ;  /* 0x0000004730177221 */ /* 0x008fe20000000000 */
[----:B--2---:R-:W-:Y:S01]  /*e890*/  FADD R9, R85, -R68 ;  /* 0x8000004455097221 */ /* 0x004fe20000000000 */
[----:B------:R-:W-:-:S02]  /*e8a0*/  IADD3 R8, P1, PT, R172, UR71, RZ ;  /* 0x00000047ac087c10 */ /* 0x000fc4000ff3e0ff */
[----:B------:R-:W-:Y:S01]  /*e8b0*/  FADD R23, R51, R23 ;  /* 0x0000001733177221 */ /* 0x000fe20000000000 */
[----:B------:R4:W2:Y:S01]  /*e8c0*/  LDG.E.U8 R172, desc[UR16][R10.64] ;  /* 0x000000100aac7981 */ /* 0x0008a2000c1e1100 */
[----:B------:R-:W-:Y:S02]  /*e8d0*/  FMUL R9, R9, 1.4426950216293334961 ;  /* 0x3fb8aa3b09097820 */ /* 0x000fe40000400000 */
[----:B------:R-:W-:Y:S02]  /*e8e0*/  FADD R23, R141, R23 ;  /* 0x000000178d177221 */ /* 0x000fe40000000000 */
[----:B------:R3:W-:Y:S01]  /*e8f0*/  MUFU.EX2 R86, R9 ;  /* 0x0000000900567308 */ /* 0x0007e20000000800 */
[----:B----4-:R-:W-:Y:S02]  /*e900*/  IADD3 R10, P0, PT, R178, UR71, RZ ;  /* 0x00000047b20a7c10 */ /* 0x010fe4000ff1e0ff */
[----:B---3--:R-:W-:Y:S01]  /*e910*/  IADD3.X R9, PT, PT, R173, UR4, RZ, P1, !PT ;  /* 0x00000004ad097c10 */ /* 0x008fe20008ffe4ff */
[----:B------:R-:W-:Y:S01]  /*e920*/  FADD R23, R49, R23 ;  /* 0x0000001731177221 */ /* 0x000fe20000000000 */
[----:B------:R-:W-:-:S02]  /*e930*/  IADD3.X R11, PT, PT, R179, UR4, RZ, P0, !PT ;  /* 0x00000004b30b7c10 */ /* 0x000fc400087fe4ff */
[----:B------:R-:W-:Y:S01]  /*e940*/  IADD3 R22, P0, PT, R180, UR71, RZ ;  /* 0x00000047b4167c10 */ /* 0x000fe2000ff1e0ff */
[----:B------:R3:W4:Y:S01]  /*e950*/  LDG.E.U8 R173, desc[UR16][R8.64] ;  /* 0x0000001008ad7981 */ /* 0x000722000c1e1100 */
[----:B------:R-:W-:Y:S02]  /*e960*/  FADD R71, R50, R23 ;  /* 0x0000001732477221 */ /* 0x000fe40000000000 */
[----:B------:R-:W-:Y:S01]  /*e970*/  IADD3.X R23, PT, PT, R181, UR4, RZ, P0, !PT ;  /* 0x00000004b5177c10 */ /* 0x000fe200087fe4ff */
[----:B------:R0:W2:Y:S04]  /*e980*/  LDG.E.U8 R177, desc[UR16][R10.64] ;  /* 0x000000100ab17981 */ /* 0x0000a8000c1e1100 */
[----:B------:R-:W2:Y:S01]  /*e990*/  LDG.E.U8 R22, desc[UR16][R22.64] ;  /* 0x0000001016167981 */ /* 0x000ea2000c1e1100 */
[----:B---3--:R-:W-:-:S04]  /*e9a0*/  IADD3 R8, P1, PT, R182, UR71, RZ ;  /* 0x00000047b6087c10 */ /* 0x008fc8000ff3e0ff */
[----:B------:R-:W-:Y:S01]  /*e9b0*/  IADD3.X R9, PT, PT, R183, UR4, RZ, P1, !PT ;  /* 0x00000004b7097c10 */ /* 0x000fe20008ffe4ff */
[----:B0-----:R-:W-:-:S04]  /*e9c0*/  FADD R10, R92, -R68 ;  /* 0x800000445c0a7221 */ /* 0x001fc80000000000 */
[----:B------:R0:W3:Y:S01]  /*e9d0*/  LDG.E.U8 R92, desc[UR16][R8.64] ;  /* 0x00000010085c7981 */ /* 0x0000e2000c1e1100 */
[----:B------:R-:W-:-:S04]  /*e9e0*/  FADD R71, R54, R71 ;  /* 0x0000004736477221 */ /* 0x000fc80000000000 */
[----:B------:R-:W-:-:S04]  /*e9f0*/  FADD R71, R55, R71 ;  /* 0x0000004737477221 */ /* 0x000fc80000000000 */
[----:B------:R-:W-:Y:S01]  /*ea00*/  FADD R71, R52, R71 ;  /* 0x0000004734477221 */ /* 0x000fe20000000000 */
[----:B0-----:R-:W-:-:S03]  /*ea10*/  FMUL R8, R10, 1.4426950216293334961 ;  /* 0x3fb8aa3b0a087820 */ /* 0x001fc60000400000 */
[----:B------:R-:W-:-:S04]  /*ea20*/  FADD R10, R53, R71 ;  /* 0x00000047350a7221 */ /* 0x000fc80000000000 */
[----:B------:R-:W-:-:S04]  /*ea30*/  FADD R10, R57, R10 ;  /* 0x0000000a390a7221 */ /* 0x000fc80000000000 */
[----:B------:R-:W-:-:S04]  /*ea40*/  FADD R10, R60, R10 ;  /* 0x0000000a3c0a7221 */ /* 0x000fc80000000000 */
[----:B------:R-:W-:-:S04]  /*ea50*/  FADD R10, R59, R10 ;  /* 0x0000000a3b0a7221 */ /* 0x000fc80000000000 */
[----:B-1----:R-:W-:-:S04]  /*ea60*/  FADD R10, R61, R10 ;  /* 0x0000000a3d0a7221 */ /* 0x002fc80000000000 */
[----:B------:R-:W-:-:S04]  /*ea70*/  FADD R10, R63, R10 ;  /* 0x0000000a3f0a7221 */ /* 0x000fc80000000000 */
[----:B------:R-:W-:Y:S01]  /*ea80*/  FADD R11, R147, R10 ;  /* 0x0000000a930b7221 */ /* 0x000fe20000000000 */
[----:B------:R-:W0:Y:S03]  /*ea90*/  MUFU.EX2 R69, R69 ;  /* 0x0000004500457308 */ /* 0x000e260000000800 */
[----:B------:R-:W-:Y:S01]  /*eaa0*/  FADD R11, R64, R11 ;  /* 0x0000000b400b7221 */ /* 0x000fe20000000000 */
[----:B------:R-:W-:-:S03]  /*eab0*/  FMUL R10, R14, 1.4426950216293334961 ;  /* 0x3fb8aa3b0e0a7820 */ /* 0x000fc60000400000 */
[----:B------:R-:W-:Y:S01]  /*eac0*/  FADD R14, R65, R11 ;  /* 0x0000000b410e7221 */ /* 0x000fe20000000000 */
[----:B------:R-:W1:Y:S01]  /*ead0*/  MUFU.EX2 R7, R7 ;  /* 0x0000000700077308 */ /* 0x000e620000000800 */
[--C-:B------:R-:W-:Y:S01]  /*eae0*/  FADD R15, R15, -R68.reuse ;  /* 0x800000440f0f7221 */ /* 0x100fe20000000000 */
[----:B------:R-:W-:Y:S01]  /*eaf0*/  FADD R27, R73, -R68 ;  /* 0x80000044491b7221 */ /* 0x000fe20000000000 */
[----:B------:R-:W-:Y:S02]  /*eb00*/  FADD R14, R150, R14 ;  /* 0x0000000e960e7221 */ /* 0x000fe40000000000 */
[----:B------:R-:W-:Y:S01]  /*eb10*/  FMUL R11, R15, 1.4426950216293334961 ;  /* 0x3fb8aa3b0f0b7820 */ /* 0x000fe20000400000 */
[----:B------:R-:W-:Y:S01]  /*eb20*/  FMUL R27, R27, 1.4426950216293334961 ;  /* 0x3fb8aa3b1b1b7820 */ /* 0x000fe20000400000 */
[----:B------:R-:W-:Y:S01]  /*eb30*/  FADD R15, R152, R14 ;  /* 0x0000000e980f7221 */ /* 0x000fe20000000000 */
[----:B------:R-:W-:Y:S01]  /*eb40*/  FADD R16, R16, -R68 ;  /* 0x8000004410107221 */ /* 0x000fe20000000000 */
[----:B------:R-:W-:-:S02]  /*eb50*/  FMUL R160, R160, 1.4426950216293334961 ;  /* 0x3fb8aa3ba0a07820 */ /* 0x000fc40000400000 */
[----:B------:R-:W-:Y:S01]  /*eb60*/  FADD R15, R67, R15 ;  /* 0x0000000f430f7221 */ /* 0x000fe20000000000 */
[----:B------:R-:W1:Y:S01]  /*eb70*/  MUFU.EX2 R27, R27 ;  /* 0x0000001b001b7308 */ /* 0x000e620000000800 */
[--C-:B------:R-:W-:Y:S01]  /*eb80*/  FADD R75, R75, -R68.reuse ;  /* 0x800000444b4b7221 */ /* 0x100fe20000000000 */
[----:B------:R-:W-:Y:S01]  /*eb90*/  FMUL R14, R16, 1.4426950216293334961 ;  /* 0x3fb8aa3b100e7820 */ /* 0x000fe20000400000 */
[----:B0-----:R-:W-:Y:S02]  /*eba0*/  FADD R16, R69, R15 ;  /* 0x0000000f45107221 */ /* 0x001fe40000000000 */
[----:B------:R-:W-:Y:S01]  /*ebb0*/  FMUL R75, R75, 1.4426950216293334961 ;  /* 0x3fb8aa3b4b4b7820 */ /* 0x000fe20000400000 */
[----:B------:R-:W-:Y:S01]  /*ebc0*/  FADD R25, R77, -R68 ;  /* 0x800000444d197221 */ /* 0x000fe20000000000 */
[----:B-1----:R-:W-:Y:S01]  /*ebd0*/  FADD R16, R7, R16 ;  /* 0x0000001007107221 */ /* 0x002fe20000000000 */
[----:B------:R-:W0:Y:S02]  /*ebe0*/  MUFU.EX2 R160, R160 ;  /* 0x000000a000a07308 */ /* 0x000e240000000800 */
[----:B------:R-:W-:Y:S01]  /*ebf0*/  FMUL R25, R25, 1.4426950216293334961 ;  /* 0x3fb8aa3b19197820 */ /* 0x000fe20000400000 */
[----:B------:R-:W-:-:S05]  /*ec00*/  FADD R16, R156, R16 ;  /* 0x000000109c107221 */ /* 0x000fca0000000000 */
[----:B------:R-:W1:Y:S01]  /*ec10*/  MUFU.EX2 R163, R75 ;  /* 0x0000004b00a37308 */ /* 0x000e620000000800 */
[----:B------:R-:W-:Y:S01]  /*ec20*/  FADD R16, R26, R16 ;  /* 0x000000101a107221 */ /* 0x000fe20000000000 */
[----:B------:R-:W-:Y:S01]  /*ec30*/  FMUL R166, R166, 1.4426950216293334961 ;  /* 0x3fb8aa3ba6a67820 */ /* 0x000fe20000400000 */
[----:B------:R-:W-:Y:S02]  /*ec40*/  FADD R79, R79, -R68 ;  /* 0x800000444f4f7221 */ /* 0x000fe40000000000 */
[----:B------:R-:W-:-:S03]  /*ec50*/  FADD R16, R27, R16 ;  /* 0x000000101b107221 */ /* 0x000fc60000000000 */
[----:B------:R-:W1:Y:S01]  /*ec60*/  MUFU.EX2 R25, R25 ;  /* 0x0000001900197308 */ /* 0x000e620000000800 */
[----:B------:R-:W-:Y:S01]  /*ec70*/  FMUL R79, R79, 1.4426950216293334961 ;  /* 0x3fb8aa3b4f4f7820 */ /* 0x000fe20000400000 */
[----:B------:R-:W-:Y:S01]  /*ec80*/  FADD R17, R17, -R68 ;  /* 0x8000004411117221 */ /* 0x000fe20000000000 */
[----:B0-----:R-:W-:Y:S01]  /*ec90*/  FADD R16, R160, R16 ;  /* 0x00000010a0107221 */ /* 0x001fe20000000000 */
[----:B------:R-:W-:-:S04]  /*eca0*/  FADD R18, R18, -R68 ;  /* 0x8000004412127221 */ /* 0x000fc80000000000 */
[----:B------:R-:W0:Y:S01]  /*ecb0*/  MUFU.EX2 R166, R166 ;  /* 0x000000a600a67308 */ /* 0x000e220000000800 */
[----:B------:R-:W-:Y:S01]  /*ecc0*/  FMUL R15, R17, 1.4426950216293334961 ;  /* 0x3fb8aa3b110f7820 */ /* 0x000fe20000400000 */
[----:B-1----:R-:W-:Y:S01]  /*ecd0*/  FADD R17, R163, R16 ;  /* 0x00000010a3117221 */ /* 0x002fe20000000000 */
[----:B------:R-:W-:Y:S01]  /*ece0*/  FMUL R161, R161, 1.4426950216293334961 ;  /* 0x3fb8aa3ba1a17820 */ /* 0x000fe20000400000 */
[----:B------:R-:W-:-:S04]  /*ecf0*/  FMUL R18, R18, 1.4426950216293334961 ;  /* 0x3fb8aa3b12127820 */ /* 0x000fc80000400000 */
[----:B------:R-:W1:Y:S01]  /*ed00*/  MUFU.EX2 R80, R79 ;  /* 0x0000004f00507308 */ /* 0x000e620000000800 */
[----:B------:R-:W-:Y:S01]  /*ed10*/  FADD R17, R24, R17 ;  /* 0x0000001118117221 */ /* 0x000fe20000000000 */
[----:B------:R-:W-:Y:S01]  /*ed20*/  FMUL R81, R81, 1.4426950216293334961 ;  /* 0x3fb8aa3b51517820 */ /* 0x000fe20000400000 */
[----:B------:R-:W-:-:S05]  /*ed30*/  FADD R84, R84, -R68 ;  /* 0x8000004454547221 */ /* 0x000fca0000000000 */
[----:B------:R-:W0:Y:S01]  /*ed40*/  MUFU.EX2 R161, R161 ;  /* 0x000000a100a17308 */ /* 0x000e220000000800 */
[----:B------:R-:W-:-:S07]  /*ed50*/  FMUL R84, R84, 1.4426950216293334961 ;  /* 0x3fb8aa3b54547820 */ /* 0x000fce0000400000 */
[----:B------:R0:W-:Y:S02]  /*ed60*/  MUFU.EX2 R71, R18 ;  /* 0x0000001200477308 */ /* 0x0001e40000000800 */
[----:B0-----:R-:W-:-:S06]  /*ed70*/  FADD R18, R25, R17 ;  /* 0x0000001119127221 */ /* 0x001fcc0000000000 */
[----:B------:R-:W0:Y:S01]  /*ed80*/  MUFU.EX2 R81, R81 ;  /* 0x0000005100517308 */ /* 0x000e220000000800 */
[----:B------:R-:W-:-:S04]  /*ed90*/  FADD R18, R166, R18 ;  /* 0x00000012a6127221 */ /* 0x000fc80000000000 */
[----:B-1----:R-:W-:-:S03]  /*eda0*/  FADD R18, R80, R18 ;  /* 0x0000001250127221 */ /* 0x002fc60000000000 */
[----:B------:R-:W1:Y:S01]  /*edb0*/  MUFU.EX2 R84, R84 ;  /* 0x0000005400547308 */ /* 0x000e620000000800 */
[----:B------:R-:W-:Y:S01]  /*edc0*/  FADD R87, R87, -R68 ;  /* 0x8000004457577221 */ /* 0x000fe20000000000 */
[----:B------:R-:W-:Y:S01]  /*edd0*/  FMUL R174, R174, 1.4426950216293334961 ;  /* 0x3fb8aa3baeae7820 */ /* 0x000fe20000400000 */
[----:B------:R-:W-:Y:S01]  /*ede0*/  FADD R18, R159, R18 ;  /* 0x000000129f127221 */ /* 0x000fe20000000000 */
[--C-:B------:R-:W-:Y:S01]  /*edf0*/  FADD R19, R19, -R68.reuse ;  /* 0x8000004413137221 */ /* 0x100fe20000000000 */
[----:B------:R-:W-:Y:S01]  /*ee00*/  FMUL R87, R87, 1.4426950216293334961 ;  /* 0x3fb8aa3b57577820 */ /* 0x000fe20000400000 */
[----:B------:R-:W-:Y:S01]  /*ee10*/  FADD R88, R88, -R68 ;  /* 0x8000004458587221 */ /* 0x000fe20000000000 */
[----:B------:R-:W-:Y:S01]  /*ee20*/  FADD R18, R161, R18 ;  /* 0x00000012a1127221 */ /* 0x000fe20000000000 */
[----:B------:R-:W1:Y:S01]  /*ee30*/  MUFU.EX2 R174, R174 ;  /* 0x000000ae00ae7308 */ /* 0x000e620000000800 */
[----:B------:R-:W-:Y:S01]  /*ee40*/  FMUL R19, R19, 1.4426950216293334961 ;  /* 0x3fb8aa3b13137820 */ /* 0x000fe20000400000 */
[----:B------:R-:W-:Y:S01]  /*ee50*/  FMUL R85, R88, 1.4426950216293334961 ;  /* 0x3fb8aa3b58557820 */ /* 0x000fe20000400000 */
[----:B0-----:R-:W-:-:S05]  /*ee60*/  FADD R18, R81, R18 ;  /* 0x0000001251127221 */ /* 0x001fca0000000000 */
[----:B------:R0:W1:Y:S01]  /*ee70*/  MUFU.EX2 R176, R87 ;  /* 0x0000005700b07308 */ /* 0x0000620000000800 */
[--C-:B------:R-:W-:Y:S01]  /*ee80*/  FADD R178, R90, -R68.reuse ;  /* 0x800000445ab27221 */ /* 0x100fe20000000000 */
[--C-:B------:R-:W-:Y:S01]  /*ee90*/  FADD R20, R20, -R68.reuse ;  /* 0x8000004414147221 */ /* 0x100fe20000000000 */
[----:B0-----:R-:W-:-:S05]  /*eea0*/  FADD R87, R89, -R68 ;  /* 0x8000004459577221 */ /* 0x001fca0000000000 */
[----:B------:R0:W-:Y:S01]  /*eeb0*/  MUFU.EX2 R75, R19 ;  /* 0x00000013004b7308 */ /* 0x0001e20000000800 */
[----:B------:R-:W-:Y:S01]  /*eec0*/  FMUL R87, R87, 1.4426950216293334961 ;  /* 0x3fb8aa3b57577820 */ /* 0x000fe20000400000 */
[----:B------:R-:W-:Y:S01]  /*eed0*/  FMUL R178, R178, 1.4426950216293334961 ;  /* 0x3fb8aa3bb2b27820 */ /* 0x000fe20000400000 */
[----:B0-----:R-:W-:-:S05]  /*eee0*/  FADD R19, R171, R18 ;  /* 0x00000012ab137221 */ /* 0x001fca0000000000 */
[----:B------:R-:W0:Y:S01]  /*eef0*/  MUFU.EX2 R85, R85 ;  /* 0x0000005500557308 */ /* 0x000e220000000800 */
[----:B-1----:R-:W-:Y:S01]  /*ef00*/  FADD R19, R84, R19 ;  /* 0x0000001354137221 */ /* 0x002fe20000000000 */
[----:B------:R-:W-:Y:S01]  /*ef10*/  FADD R91, R91, -R68 ;  /* 0x800000445b5b7221 */ /* 0x000fe20000000000 */
[----:B------:R-:W-:Y:S02]  /*ef20*/  FMUL R16, R20, 1.4426950216293334961 ;  /* 0x3fb8aa3b14107820 */ /* 0x000fe40000400000 */
[----:B------:R-:W-:-:S03]  /*ef30*/  FADD R20, R86, R19 ;  /* 0x0000001356147221 */ /* 0x000fc60000000000 */
[----:B------:R-:W1:Y:S01]  /*ef40*/  MUFU.EX2 R87, R87 ;  /* 0x0000005700577308 */ /* 0x000e620000000800 */
[----:B------:R-:W-:Y:S01]  /*ef50*/  FMUL R91, R91, 1.4426950216293334961 ;  /* 0x3fb8aa3b5b5b7820 */ /* 0x000fe20000400000 */
[----:B------:R-:W-:Y:S01]  /*ef60*/  FADD R93, R93, -R68 ;  /* 0x800000445d5d7221 */ /* 0x000fe20000000000 */
[----:B------:R-:W-:-:S05]  /*ef70*/  FADD R20, R174, R20 ;  /* 0x00000014ae147221 */ /* 0x000fca0000000000 */
[----:B------:R-:W1:Y:S01]  /*ef80*/  MUFU.EX2 R178, R178 ;  /* 0x000000b200b27308 */ /* 0x000e620000000800 */
[----:B------:R-:W-:Y:S01]  /*ef90*/  FADD R20, R176, R20 ;  /* 0x00000014b0147221 */ /* 0x000fe20000000000 */
[----:B------:R-:W-:Y:S01]  /*efa0*/  FMUL R9, R93, 1.4426950216293334961 ;  /* 0x3fb8aa3b5d097820 */ /* 0x000fe20000400000 */
[----:B------:R-:W-:-:S05]  /*efb0*/  FADD R12, R12, -R68 ;  /* 0x800000440c0c7221 */ /* 0x000fca0000000000 */
[----:B------:R-:W1:Y:S01]  /*efc0*/  MUFU.EX2 R179, R91 ;  /* 0x0000005b00b37308 */ /* 0x000e620000000800 */
[----:B0-----:R-:W-:Y:S01]  /*efd0*/  FADD R20, R85, R20 ;  /* 0x0000001455147221 */ /* 0x001fe20000000000 */
[----:B------:R-:W-:Y:S01]  /*efe0*/  FMUL R12, R12, 1.4426950216293334961 ;  /* 0x3fb8aa3b0c0c7820 */ /* 0x000fe20000400000 */
[----:B------:R-:W-:-:S05]  /*eff0*/  FADD R13, R13, -R68 ;  /* 0x800000440d0d7221 */ /* 0x000fca0000000000 */
[----:B------:R-:W0:Y:S01]  /*f000*/  MUFU.EX2 R8, R8 ;  /* 0x0000000800087308 */ /* 0x000e220000000800 */
[----:B-1----:R-:W-:Y:S01]  /*f010*/  FADD R20, R87, R20 ;  /* 0x0000001457147221 */ /* 0x002fe20000000000 */
[----:B------:R-:W-:Y:S01]  /*f020*/  FMUL R13, R13, 1.4426950216293334961 ;  /* 0x3fb8aa3b0d0d7820 */ /* 0x000fe20000400000 */
[----:B------:R-:W-:-:S05]  /*f030*/  FADD R21, R21, -R68 ;  /* 0x8000004415157221 */ /* 0x000fca0000000000 */
[----:B------:R-:W1:Y:S01]  /*f040*/  MUFU.EX2 R9, R9 ;  /* 0x0000000900097308 */ /* 0x000e620000000800 */
[----:B------:R-:W-:Y:S01]  /*f050*/  FADD R20, R178, R20 ;  /* 0x00000014b2147221 */ /* 0x000fe20000000000 */
[----:B------:R-:W-:-:S06]  /*f060*/  FMUL R17, R21, 1.4426950216293334961 ;  /* 0x3fb8aa3b15117820 */ /* 0x000fcc0000400000 */
[----:B------:R-:W1:Y:S01]  /*f070*/  MUFU.EX2 R12, R12 ;  /* 0x0000000c000c7308 */ /* 0x000e620000000800 */
[----:B------:R-:W-:-:S07]  /*f080*/  FADD R21, R179, R20 ;  /* 0x00000014b3157221 */ /* 0x000fce0000000000 */
[----:B------:R-:W5:Y:S01]  /*f090*/  MUFU.EX2 R13, R13 ;  /* 0x0000000d000d7308 */ /* 0x000f620000000800 */
[----:B0-----:R-:W-:-:S07]  /*f0a0*/  FADD R21, R8, R21 ;  /* 0x0000001508157221 */ /* 0x001fce0000000000 */
[----:B------:R-:W0:Y:S01]  /*f0b0*/  MUFU.EX2 R10, R10 ;  /* 0x0000000a000a7308 */ /* 0x000e220000000800 */
[----:B-1----:R-:W-:-:S07]  /*f0c0*/  FADD R23, R9, R21 ;  /* 0x0000001509177221 */ /* 0x002fce0000000000 */
[----:B------:R-:W1:Y:S01]  /*f0d0*/  MUFU.EX2 R11, R11 ;  /* 0x0000000b000b7308 */ /* 0x000e620000000800 */
[----:B------:R-:W-:-:S07]  /*f0e0*/  FADD R23, R12, R23 ;  /* 0x000000170c177221 */ /* 0x000fce0000000000 */
[----:B------:R-:W4:Y:S01]  /*f0f0*/  MUFU.EX2 R14, R14 ;  /* 0x0000000e000e7308 */ /* 0x000f220000000800 */
[----:B-----5:R-:W-:-:S07]  /*f100*/  FADD R23, R13, R23 ;  /* 0x000000170d177221 */ /* 0x020fce0000000000 */
[----:B------:R-:W5:Y:S01]  /*f110*/  MUFU.EX2 R15, R15 ;  /* 0x0000000f000f7308 */ /* 0x000f620000000800 */
[----:B0-----:R-:W-:Y:S01]  /*f120*/  FADD R23, R10, R23 ;  /* 0x000000170a177221 */ /* 0x001fe20000000000 */
[----:B------:R-:W-:-:S03]  /*f130*/  FADD R70, R70, -R68 ;  /* 0x8000004446467221 */ /* 0x000fc60000000000 */
[----:B-1----:R-:W-:Y:S01]  /*f140*/  FADD R23, R11, R23 ;  /* 0x000000170b177221 */ /* 0x002fe20000000000 */
[----:B------:R-:W-:Y:S02]  /*f150*/  FMUL R70, R70, 1.4426950216293334961 ;  /* 0x3fb8aa3b46467820 */ /* 0x000fe40000400000 */
[----:B------:R-:W0:Y:S01]  /*f160*/  MUFU.EX2 R16, R16 ;  /* 0x0000001000107308 */ /* 0x000e220000000800 */
[----:B----4-:R-:W-:Y:S01]  /*f170*/  FADD R23, R14, R23 ;  /* 0x000000170e177221 */ /* 0x010fe20000000000 */
[--C-:B------:R-:W-:Y:S01]  /*f180*/  FADD R72, R72, -R68.reuse ;  /* 0x8000004448487221 */ /* 0x100fe20000000000 */
[----:B------:R-:W-:-:S05]  /*f190*/  FADD R74, R74, -R68 ;  /* 0x800000444a4a7221 */ /* 0x000fca0000000000 */
[----:B------:R-:W1:Y:S01]  /*f1a0*/  MUFU.EX2 R17, R17 ;  /* 0x0000001100117308 */ /* 0x000e620000000800 */
[----:B-----5:R-:W-:Y:S01]  /*f1b0*/  FADD R23, R15, R23 ;  /* 0x000000170f177221 */ /* 0x020fe20000000000 */
[----:B------:R-:W-:Y:S01]  /*f1c0*/  FMUL R18, R74, 1.4426950216293334961 ;  /* 0x3fb8aa3b4a127820 */ /* 0x000fe20000400000 */
[----:B------:R-:W-:-:S05]  /*f1d0*/  FADD R78, R78, -R68 ;  /* 0x800000444e4e7221 */ /* 0x000fca0000000000 */
[----:B------:R4:W5:Y:S01]  /*f1e0*/  MUFU.EX2 R73, R70 ;  /* 0x0000004600497308 */ /* 0x0009620000000800 */
[----:B------:R-:W-:Y:S01]  /*f1f0*/  FADD R23, R71, R23 ;  /* 0x0000001747177221 */ /* 0x000fe20000000000 */
[----:B----4-:R-:W-:Y:S01]  /*f200*/  FMUL R70, R72, 1.4426950216293334961 ;  /* 0x3fb8aa3b48467820 */ /* 0x010fe20000400000 */
[--C-:B------:R-:W-:Y:S02]  /*f210*/  FADD R72, R102, -R68.reuse ;  /* 0x8000004466487221 */ /* 0x100fe40000000000 */
[----:B------:R-:W-:Y:S01]  /*f220*/  FADD R79, R75, R23 ;  /* 0x000000174b4f7221 */ /* 0x000fe20000000000 */
[----:B------:R-:W-:Y:S01]  /*f230*/  FMUL R19, R78, 1.4426950216293334961 ;  /* 0x3fb8aa3b4e137820 */ /* 0x000fe20000400000 */
[--C-:B------:R-:W-:Y:S01]  /*f240*/  FADD R95, R95, -R68.reuse ;  /* 0x800000445f5f7221 */ /* 0x100fe20000000000 */
[----:B------:R-:W4:Y:S01]  /*f250*/  MUFU.EX2 R70, R70 ;  /* 0x0000004600467308 */ /* 0x000f220000000800 */
[----:B------:R-:W-:Y:S01]  /*f260*/  FMUL R23, R72, 1.4426950216293334961 ;  /* 0x3fb8aa3b48177820 */ /* 0x000fe20000400000 */
[----:B0-----:R-:W-:Y:S01]  /*f270*/  FADD R72, R16, R79 ;  /* 0x0000004f10487221 */ /* 0x001fe20000000000 */
[----:B------:R-:W-:Y:S01]  /*f280*/  FMUL R74, R95, 1.4426950216293334961 ;  /* 0x3fb8aa3b5f4a7820 */ /* 0x000fe20000400000 */
[----:B------:R-:W-:-:S04]  /*f290*/  FADD R96, R96, -R68 ;  /* 0x8000004460607221 */ /* 0x000fc80000000000 */
[----:B------:R-:W0:Y:S01]  /*f2a0*/  MUFU.EX2 R18, R18 ;  /* 0x0000001200127308 */ /* 0x000e220000000800 */
[----:B-1----:R-:W-:Y:S01]  /*f2b0*/  FADD R72, R17, R72 ;  /* 0x0000004811487221 */ /* 0x002fe20000000000 */
[----:B------:R-:W-:Y:S01]  /*f2c0*/  FMUL R77, R96, 1.4426950216293334961 ;  /* 0x3fb8aa3b604d7820 */ /* 0x000fe20000400000 */
[----:B------:R-:W-:-:S05]  /*f2d0*/  FADD R97, R97, -R68 ;  /* 0x8000004461617221 */ /* 0x000fca0000000000 */
[----:B------:R-:W1:Y:S01]  /*f2e0*/  MUFU.EX2 R19, R19 ;  /* 0x0000001300137308 */ /* 0x000e620000000800 */
[----:B-----5:R-:W-:Y:S01]  /*f2f0*/  FADD R72, R73, R72 ;  /* 0x0000004849487221 */ /* 0x020fe20000000000 */
[----:B------:R-:W-:Y:S01]  /*f300*/  FMUL R20, R97, 1.4426950216293334961 ;  /* 0x3fb8aa3b61147820 */ /* 0x000fe20000400000 */
[----:B------:R-:W-:-:S05]  /*f310*/  FADD R98, R98, -R68 ;  /* 0x8000004462627221 */ /* 0x000fca0000000000 */
[----:B------:R-:W5:Y:S01]  /*f320*/  MUFU.EX2 R74, R74 ;  /* 0x0000004a004a7308 */ /* 0x000f620000000800 */
[----:B----4-:R-:W-:Y:S01]  /*f330*/  FADD R72, R70, R72 ;  /* 0x0000004846487221 */ /* 0x010fe20000000000 */
[----:B------:R-:W-:Y:S01]  /*f340*/  FMUL R21, R98, 1.4426950216293334961 ;  /* 0x3fb8aa3b62157820 */ /* 0x000fe20000400000 */
[----:B------:R-:W-:-:S05]  /*f350*/  FADD R99, R99, -R68 ;  /* 0x8000004463637221 */ /* 0x000fca0000000000 */
[----:B------:R-:W4:Y:S01]  /*f360*/  MUFU.EX2 R77, R77 ;  /* 0x0000004d004d7308 */ /* 0x000f220000000800 */
        /* <DEDUP_REMOVED lines=8> */
[----:B-----5:R-:W-:Y:S01]  /*f3f0*/  FADD R72, R74, R72 ;  /* 0x000000484a487221 */ /* 0x020fe20000000000 */
[----:B------:R-:W-:Y:S02]  /*f400*/  IMAD.SHL.U32 R79, R3, 0x10, RZ ;  /* 0x00000010034f7824 */ /* 0x000fe400078e00ff */
[----:B------:R-:W-:-:S04]  /*f410*/  FMUL R101, R101, 1.4426950216293334961 ;  /* 0x3fb8aa3b65657820 */ /* 0x000fc80000400000 */
[----:B------:R-:W5:Y:S01]  /*f420*/  MUFU.EX2 R78, R78 ;  /* 0x0000004e004e7308 */ /* 0x000f620000000800 */
[----:B----4-:R-:W-:Y:S01]  /*f430*/  FADD R72, R77, R72 ;  /* 0x000000484d487221 */ /* 0x010fe20000000000 */
[----:B------:R-:W-:Y:S01]  /*f440*/  FADD R103, R103, -R68 ;  /* 0x8000004467677221 */ /* 0x000fe20000000000 */
[----:B------:R-:W-:-:S05]  /*f450*/  LOP3.LUT R90, R3, 0xff, RZ, 0xc0, !PT ;  /* 0x000000ff035a7812 */ /* 0x000fca00078ec0ff */
[----:B------:R-:W4:Y:S01]  /*f460*/  MUFU.EX2 R88, R88 ;  /* 0x0000005800587308 */ /* 0x000f220000000800 */
[----:B------:R-:W-:Y:S01]  /*f470*/  LOP3.LUT R79, R79, 0x70, RZ, 0xc0, !PT ;  /* 0x000000704f4f7812 */ /* 0x000fe200078ec0ff */
[----:B0-----:R-:W-:Y:S01]  /*f480*/  FADD R72, R20, R72 ;  /* 0x0000004814487221 */ /* 0x001fe20000000000 */
[----:B------:R-:W-:Y:S01]  /*f490*/  FMUL R89, R103, 1.4426950216293334961 ;  /* 0x3fb8aa3b67597820 */ /* 0x000fe20000400000 */
[----:B------:R-:W-:-:S04]  /*f4a0*/  FADD R104, R104, -R68 ;  /* 0x8000004468687221 */ /* 0x000fc80000000000 */
[----:B------:R-:W0:Y:S01]  /*f4b0*/  MUFU.EX2 R102, R101 ;  /* 0x0000006500667308 */ /* 0x000e220000000800 */
[----:B------:R-:W-:Y:S02]  /*f4c0*/  IMAD R79, R90, 0x80, R79 ;  /* 0x000000805a4f7824 */ /* 0x000fe400078e024f */
[----:B-1----:R-:W-:Y:S01]  /*f4d0*/  FADD R72, R21, R72 ;  /* 0x0000004815487221 */ /* 0x002fe20000000000 */
[----:B------:R-:W-:Y:S01]  /*f4e0*/  FMUL R90, R104, 1.4426950216293334961 ;  /* 0x3fb8aa3b685a7820 */ /* 0x000fe20000400000 */
[----:B------:R-:W-:-:S03]  /*f4f0*/  FADD R105, R105, -R68 ;  /* 0x8000004469697221 */ /* 0x000fc60000000000 */
[----:B------:R-:W1:Y:S01]  /*f500*/  MUFU.EX2 R23, R23 ;  /* 0x0000001700177308 */ /* 0x000e620000000800 */
[----:B-----5:R-:W-:Y:S01]  /*f510*/  FADD R72, R78, R72 ;  /* 0x000000484e487221 */ /* 0x020fe20000000000 */
[----:B------:R-:W-:Y:S01]  /*f520*/  FMUL R95, R105, 1.4426950216293334961 ;  /* 0x3fb8aa3b695f7820 */ /* 0x000fe20000400000 */
[----:B------:R-:W-:Y:S01]  /*f530*/  FADD R106, R106, -R68 ;  /* 0x800000446a6a7221 */ /* 0x000fe20000000000 */
[----:B------:R-:W-:-:S04]  /*f540*/  F2FP.SATFINITE.E4M3.F32.PACK_AB_MERGE_C R121, R121, R5, RZ ;  /* 0x000000057979723e */ /* 0x000fc800048070ff */
[----:B------:R-:W5:Y:S01]  /*f550*/  MUFU.EX2 R89, R89 ;  /* 0x0000005900597308 */ /* 0x000f620000000800 */
[----:B------:R-:W-:Y:S01]  /*f560*/  F2FP.SATFINITE.E4M3.F32.PACK_AB_MERGE_C R5, R28, R138, RZ ;  /* 0x0000008a1c05723e */ /* 0x000fe200048070ff */
[----:B----4-:R-:W-:Y:S01]  /*f570*/  FADD R72, R88, R72 ;  /* 0x0000004858487221 */ /* 0x010fe20000000000 */
[----:B------:R-:W-:Y:S01]  /*f580*/  FMUL R28, R106, 1.4426950216293334961 ;  /* 0x3fb8aa3b6a1c7820 */ /* 0x000fe20000400000 */
[----:B------:R-:W-:-:S04]  /*f590*/  FADD R107, R107, -R68 ;  /* 0x800000446b6b7221 */ /* 0x000fc80000000000 */
        /* <DEDUP_REMOVED lines=10> */
[----:B------:R-:W-:Y:S01]  /*f640*/  FADD R110, R110, -R68 ;  /* 0x800000446e6e7221 */ /* 0x000fe20000000000 */
[----:B------:R-:W-:-:S05]  /*f650*/  FMUL R101, R109, 1.4426950216293334961 ;  /* 0x3fb8aa3b6d657820 */ /* 0x000fca0000400000 */
[----:B------:R-:W5:Y:S01]  /*f660*/  MUFU.EX2 R91, R91 ;  /* 0x0000005b005b7308 */ /* 0x000f620000000800 */
[----:B----4-:R-:W-:Y:S01]  /*f670*/  FADD R72, R90, R72 ;  /* 0x000000485a487221 */ /* 0x010fe20000000000 */
[----:B------:R-:W-:-:S06]  /*f680*/  FMUL R100, R110, 1.4426950216293334961 ;  /* 0x3fb8aa3b6e647820 */ /* 0x000fcc0000400000 */
[----:B------:R-:W4:Y:S01]  /*f690*/  MUFU.EX2 R93, R93 ;  /* 0x0000005d005d7308 */ /* 0x000f220000000800 */
[----:B0-----:R-:W-:Y:S01]  /*f6a0*/  FADD R72, R95, R72 ;  /* 0x000000485f487221 */ /* 0x001fe20000000000 */
[----:B------:R-:W-:Y:S02]  /*f6b0*/  F2FP.SATFINITE.E4M3.F32.PACK_AB_MERGE_C R156, R156, R7, RZ ;  /* 0x000000079c9c723e */ /* 0x000fe400048070ff */
[----:B------:R-:W-:-:S04]  /*f6c0*/  SHF.R.S32.HI R7, RZ, 0x7, R3 ;  /* 0x00000007ff077819 */ /* 0x000fc80000011403 */
[----:B------:R-:W0:Y:S01]  /*f6d0*/  MUFU.EX2 R101, R101 ;  /* 0x0000006500657308 */ /* 0x000e220000000800 */
[----:B-1----:R-:W-:Y:S01]  /*f6e0*/  FADD R72, R28, R72 ;  /* 0x000000481c487221 */ /* 0x002fe20000000000 */
[----:B------:R-:W-:-:S06]  /*f6f0*/  F2FP.SATFINITE.E4M3.F32.PACK_AB_MERGE_C R12, R13, R12, RZ ;  /* 0x0000000c0d0c723e */ /* 0x000fcc00048070ff */
[----:B------:R-:W1:Y:S01]  /*f700*/  MUFU.EX2 R100, R100 ;  /* 0x0000006400647308 */ /* 0x000e620000000800 */
[----:B------:R-:W-:Y:S01]  /*f710*/  SGXT R13, R7, 0x1 ;  /* 0x00000001070d781a */ /* 0x000fe20000000200 */
[----:B-----5:R-:W-:-:S03]  /*f720*/  FADD R7, R91, R72 ;  /* 0x000000485b077221 */ /* 0x020fc60000000000 */
[----:B------:R-:W-:Y:S01]  /*f730*/  LOP3.LUT R13, R13, 0x90, RZ, 0xc0, !PT ;  /* 0x000000900d0d7812 */ /* 0x000fe200078ec0ff */
[----:B----4-:R-:W-:-:S03]  /*f740*/  FADD R7, R93, R7 ;  /* 0x000000075d077221 */ /* 0x010fc60000000000 */
[----:B------:R-:W-:Y:S01]  /*f750*/  LOP3.LUT R13, R13, 0x7f, R3, 0x78, !PT ;  /* 0x0000007f0d0d7812 */ /* 0x000fe200078e7803 */
[----:B0-----:R-:W-:Y:S01]  /*f760*/  FADD R7, R101, R7 ;  /* 0x0000000765077221 */ /* 0x001fe20000000000 */
[----:B------:R-:W-:Y:S02]  /*f770*/  F2FP.SATFINITE.E4M3.F32.PACK_AB_MERGE_C R14, R15, R14, RZ ;  /* 0x0000000e0f0e723e */ /* 0x000fe400048070ff */
[C---:B------:R-:W-:Y:S01]  /*f780*/  LOP3.LUT R15, R13.reuse, 0x40, RZ, 0x3c, !PT ;  /* 0x000000400d0f7812 */ /* 0x040fe200078e3cff */
[----:B------:R-:W-:Y:S01]  /*f790*/  STS.U8 [R13+UR6+0x10000], R56 ;  /* 0x010000380d007988 */ /* 0x000fe20008000006 */
[C---:B-1----:R-:W-:Y:S01]  /*f7a0*/  F2FP.SATFINITE.E4M3.F32.PACK_AB_MERGE_C R101, R100.reuse, R101, RZ ;  /* 0x000000656465723e */ /* 0x042fe200048070ff */
[----:B------:R-:W-:Y:S01]  /*f7b0*/  FADD R100, R100, R7 ;  /* 0x0000000764647221 */ /* 0x000fe20000000000 */
[----:B------:R-:W-:Y:S01]  /*f7c0*/  LOP3.LUT R7, R13, 0x20, RZ, 0x3c, !PT ;  /* 0x000000200d077812 */ /* 0x000fe200078e3cff */
[----:B------:R-:W-:Y:S01]  /*f7d0*/  STS.U8 [R13+UR6+0x10400], R58 ;  /* 0x0104003a0d007988 */ /* 0x000fe20008000006 */
[----:B------:R-:W-:Y:S01]  /*f7e0*/  F2FP.SATFINITE.E4M3.F32.PACK_AB_MERGE_C R124, R125, R124, RZ ;  /* 0x0000007c7d7c723e */ /* 0x000fe200048070ff */
[----:B------:R-:W-:-:S02]  /*f7f0*/  FADD R111, R111, -R68 ;  /* 0x800000446f6f7221 */ /* 0x000fc40000000000 */
[----:B------:R-:W-:Y:S01]  /*f800*/  STS.U8 [R13+UR6+0x10800], R142 ;  /* 0x0108008e0d007988 */ /* 0x000fe20008000006 */
[----:B------:R-:W-:-:S03]  /*f810*/  F2FP.SATFINITE.E4M3.F32.PACK_AB_MERGE_C R118, R118, R119, RZ ;  /* 0x000000777676723e */ /* 0x000fc600048070ff */
        /* <DEDUP_REMOVED lines=8> */
[----:B------:R0:W-:Y:S01]  /*f8a0*/  STS.U8 [R13+UR6+0x11c00], R146 ;  /* 0x011c00920d007988 */ /* 0x0001e20008000006 */
[----:B------:R-:W-:Y:S01]  /*f8b0*/  F2FP.SATFINITE.E4M3.F32.PACK_AB_MERGE_C R43, R44, R43, RZ ;  /* 0x0000002b2c2b723e */ /* 0x000fe200048070ff */
[----:B------:R-:W-:Y:S01]  /*f8c0*/  FADD R112, R112, -R68 ;  /* 0x8000004470707221 */ /* 0x000fe20000000000 */
[----:B------:R-:W-:Y:S01]  /*f8d0*/  F2FP.SATFINITE.E4M3.F32.PACK_AB_MERGE_C R40, R40, R39, RZ ;  /* 0x000000272828723e */ /* 0x000fe200048070ff */
[----:B------:R-:W-:Y:S01]  /*f8e0*/  STS.U8 [R7+UR6+0x10100], R148 ;  /* 0x0101009407007988 */ /* 0x000fe20008000006 */
[----:B------:R-:W-:Y:S02]  /*f8f0*/  F2FP.SATFINITE.E4M3.F32.PACK_AB_MERGE_C R139, R140, R139, RZ ;  /* 0x0000008b8c8b723e */ /* 0x000fe400048070ff */
[----:B------:R-:W-:Y:S02]  /*f900*/  F2FP.SATFINITE.E4M3.F32.PACK_AB_MERGE_C R51, R141, R51, RZ ;  /* 0x000000338d33723e */ /* 0x000fe400048070ff */
[----:B0-----:R-:W-:Y:S01]  /*f910*/  LOP3.LUT R13, R13, 0x60, RZ, 0x3c, !PT ;  /* 0x000000600d0d7812 */ /* 0x001fe200078e3cff */
[----:B------:R-:W-:Y:S01]  /*f920*/  STS.U8 [R7+UR6+0x10500], R149 ;  /* 0x0105009507007988 */ /* 0x000fe20008000006 */
[----:B------:R-:W-:Y:S01]  /*f930*/  F2FP.SATFINITE.E4M3.F32.PACK_AB_MERGE_C R96, R55, R54, RZ ;  /* 0x000000363760723e */ /* 0x000fe200048070ff */
[----:B------:R-:W-:Y:S01]  /*f940*/  FMUL R107, R111, 1.4426950216293334961 ;  /* 0x3fb8aa3b6f6b7820 */ /* 0x000fe20000400000 */
[----:B------:R-:W-:Y:S01]  /*f950*/  F2FP.SATFINITE.E4M3.F32.PACK_AB_MERGE_C R97, R60, R57, RZ ;  /* 0x000000393c61723e */ /* 0x000fe200048070ff */
[----:B------:R-:W-:Y:S01]  /*f960*/  STS.U8 [R7+UR6+0x10900], R66 ;  /* 0x0109004207007988 */ /* 0x000fe20008000006 */
[----:B------:R-:W-:-:S02]  /*f970*/  F2FP.SATFINITE.E4M3.F32.PACK_AB_MERGE_C R98, R147, R63, RZ ;  /* 0x0000003f9362723e */ /* 0x000fc400048070ff */
[----:B------:R-:W-:Y:S01]  /*f980*/  F2FP.SATFINITE.E4M3.F32.PACK_AB_MERGE_C R99, R152, R150, RZ ;  /* 0x000000969863723e */ /* 0x000fe200048070ff */
[----:B------:R-:W-:Y:S01]  /*f990*/  STS.U8 [R7+UR6+0x10d00], R151 ;  /* 0x010d009707007988 */ /* 0x000fe20008000006 */
[----:B------:R-:W-:-:S03]  /*f9a0*/  F2FP.SATFINITE.E4M3.F32.PACK_AB_MERGE_C R122, R123, R122, R124 ;  /* 0x0000007a7b7a723e */ /* 0x000fc6000480707c */
[----:B------:R-:W-:Y:S01]  /*f9b0*/  STS.U8 [R7+UR6+0x11100], R153 ;  /* 0x0111009907007988 */ /* 0x000fe20008000006 */
[----:B------:R-:W-:-:S03]  /*f9c0*/  F2FP.SATFINITE.E4M3.F32.PACK_AB_MERGE_C R160, R163, R160, RZ ;  /* 0x000000a0a3a0723e */ /* 0x000fc600048070ff */
[----:B------:R-:W-:Y:S01]  /*f9d0*/  STS.U8 [R7+UR6+0x11500], R154 ;  /* 0x0115009a07007988 */ /* 0x000fe20008000006 */
[----:B------:R-:W-:-:S03]  /*f9e0*/  F2FP.SATFINITE.E4M3.F32.PACK_AB_MERGE_C R166, R80, R166, RZ ;  /* 0x000000a650a6723e */ /* 0x000fc600048070ff */
[----:B------:R-:W-:Y:S01]  /*f9f0*/  STS.U8 [R7+UR6+0x11900], R155 ;  /* 0x0119009b07007988 */ /* 0x000fe20008000006 */
[----:B------:R-:W-:-:S03]  /*fa00*/  F2FP.SATFINITE.E4M3.F32.PACK_AB_MERGE_C R171, R171, R81, RZ ;  /* 0x00000051abab723e */ /* 0x000fc600048070ff */
[----:B------:R0:W-:Y:S01]  /*fa10*/  STS.U8 [R7+UR6+0x11d00], R157 ;  /* 0x011d009d07007988 */ /* 0x0001e20008000006 */
[----:B------:R-:W-:Y:S02]  /*fa20*/  F2FP.SATFINITE.E4M3.F32.PACK_AB_MERGE_C R121, R6, R117, R121 ;  /* 0x000000750679723e */ /* 0x000fe40004807079 */
[----:B------:R-:W-:Y:S01]  /*fa30*/  F2FP.SATFINITE.E4M3.F32.PACK_AB_MERGE_C R120, R120, R4, R118 ;  /* 0x000000047878723e */ /* 0x000fe20004807076 */
[----:B------:R-:W-:Y:S01]  /*fa40*/  STS.U8 [R15+UR6+0x10200], R158 ;  /* 0x0102009e0f007988 */ /* 0x000fe20008000006 */
[----:B------:R-:W-:-:S03]  /*fa50*/  F2FP.SATFINITE.E4M3.F32.PACK_AB_MERGE_C R123, R127, R126, R128 ;  /* 0x0000007e7f7b723e */ /* 0x000fc60004807080 */
[----:B------:R-:W-:Y:S01]  /*fa60*/  STS.U8 [R15+UR6+0x10600], R162 ;  /* 0x010600a20f007988 */ /* 0x000fe20008000006 */
[----:B------:R-:W-:-:S03]  /*fa70*/  F2FP.SATFINITE.E4M3.F32.PACK_AB_MERGE_C R72, R17, R16, RZ ;  /* 0x000000101148723e */ /* 0x000fc600048070ff */
[----:B------:R-:W-:Y:S01]  /*fa80*/  STS.U8 [R15+UR6+0x10a00], R164 ;  /* 0x010a00a40f007988 */ /* 0x000fe20008000006 */
[----:B------:R-:W-:-:S03]  /*fa90*/  F2FP.SATFINITE.E4M3.F32.PACK_AB_MERGE_C R5, R136, R135, R5 ;  /* 0x000000878805723e */ /* 0x000fc60004807005 */
[----:B------:R-:W-:Y:S01]  /*faa0*/  STS.U8 [R15+UR6+0x10e00], R165 ;  /* 0x010e00a50f007988 */ /* 0x000fe20008000006 */
[----:B------:R-:W-:-:S03]  /*fab0*/  F2FP.SATFINITE.E4M3.F32.PACK_AB_MERGE_C R4, R131, R130, R133 ;  /* 0x000000828304723e */ /* 0x000fc60004807085 */
[----:B------:R-:W-:Y:S01]  /*fac0*/  STS.U8 [R15+UR6+0x11200], R167 ;  /* 0x011200a70f007988 */ /* 0x000fe20008000006 */
[----:B------:R-:W-:-:S03]  /*fad0*/  F2FP.SATFINITE.E4M3.F32.PACK_AB_MERGE_C R6, R30, R29, R31 ;  /* 0x0000001d1e06723e */ /* 0x000fc6000480701f */
[----:B------:R-:W-:Y:S01]  /*fae0*/  STS.U8 [R15+UR6+0x11600], R168 ;  /* 0x011600a80f007988 */ /* 0x000fe20008000006 */
[----:B0-----:R-:W-:-:S03]  /*faf0*/  F2FP.SATFINITE.E4M3.F32.PACK_AB_MERGE_C R7, R34, R33, R35 ;  /* 0x000000212207723e */ /* 0x001fc60004807023 */
[----:B------:R-:W-:Y:S01]  /*fb00*/  STS.U8 [R15+UR6+0x11a00], R169 ;  /* 0x011a00a90f007988 */ /* 0x000fe20008000006 */
[----:B------:R-:W-:-:S03]  /*fb10*/  F2FP.SATFINITE.E4M3.F32.PACK_AB_MERGE_C R41, R42, R41, R43 ;  /* 0x000000292a29723e */ /* 0x000fc6000480702b */
[----:B------:R0:W-:Y:S01]  /*fb20*/  STS.U8 [R15+UR6+0x11e00], R82 ;  /* 0x011e00520f007988 */ /* 0x0001e20008000006 */
[----:B------:R-:W-:Y:S01]  /*fb30*/  FMUL R108, R112, 1.4426950216293334961 ;  /* 0x3fb8aa3b706c7820 */ /* 0x000fe20000400000 */
[----:B------:R-:W-:Y:S02]  /*fb40*/  F2FP.SATFINITE.E4M3.F32.PACK_AB_MERGE_C R40, R38, R37, R40 ;  /* 0x000000252628723e */ /* 0x000fe40004807028 */
[----:B------:R-:W-:Y:S01]  /*fb50*/  STS.U8 [R13+UR6+0x10300], R83 ;  /* 0x010300530d007988 */ /* 0x000fe20008000006 */
[----:B------:R-:W-:Y:S01]  /*fb60*/  F2FP.SATFINITE.E4M3.F32.PACK_AB_MERGE_C R42, R46, R45, R139 ;  /* 0x0000002d2e2a723e */ /* 0x000fe2000480708b */
[--C-:B------:R-:W-:Y:S02]  /*fb70*/  FADD R113, R113, -R68.reuse ;  /* 0x8000004471717221 */ /* 0x100fe40000000000 */
[----:B------:R-:W-:Y:S01]  /*fb80*/  STS.U8 [R13+UR6+0x10700], R170 ;  /* 0x010700aa0d007988 */ /* 0x000fe20008000006 */
[----:B------:R-:W-:Y:S01]  /*fb90*/  F2FP.SATFINITE.E4M3.F32.PACK_AB_MERGE_C R43, R48, R47, R51 ;  /* 0x0000002f302b723e */ /* 0x000fe20004807033 */
[----:B------:R-:W-:-:S02]  /*fba0*/  FADD R114, R114, -R68 ;  /* 0x8000004472727221 */ /* 0x000fc40000000000 */
[----:B--2---:R-:W-:Y:S01]  /*fbb0*/  STS.U8 [R13+UR6+0x10b00], R172 ;  /* 0x010b00ac0d007988 */ /* 0x004fe20008000006 */
[----:B0-----:R-:W-:Y:S01]  /*fbc0*/  LOP3.LUT R15, R79, 0x20, RZ, 0x3c, !PT ;  /* 0x000000204f0f7812 */ /* 0x001fe200078e3cff */
[--C-:B------:R-:W-:Y:S02]  /*fbd0*/  FADD R115, R115, -R68.reuse ;  /* 0x8000004473737221 */ /* 0x100fe40000000000 */
[----:B------:R-:W-:Y:S01]  /*fbe0*/  STS.U8 [R13+UR6+0x10f00], R173 ;  /* 0x010f00ad0d007988 */ /* 0x000fe20008000006 */
[----:B------:R-:W-:-:S03]  /*fbf0*/  FADD R116, R116, -R68 ;  /* 0x8000004474747221 */ /* 0x000fc60000000000 */
[----:B------:R-:W-:Y:S01]  /*fc00*/  STS.U8 [R13+UR6+0x11300], R175 ;  /* 0x011300af0d007988 */ /* 0x000fe20008000006 */
[----:B------:R-:W-:-:S03]  /*fc10*/  F2FP.SATFINITE.E4M3.F32.PACK_AB_MERGE_C R97, R53, R52, R97 ;  /* 0x000000343561723e */ /* 0x000fc60004807061 */
[----:B------:R-:W-:Y:S01]  /*fc20*/  STS.U8 [R13+UR6+0x11700], R177 ;  /* 0x011700b10d007988 */ /* 0x000fe20008000006 */
[----:B------:R-:W-:-:S03]  /*fc30*/  F2FP.SATFINITE.E4M3.F32.PACK_AB_MERGE_C R96, R50, R49, R96 ;  /* 0x000000313260723e */ /* 0x000fc60004807060 */
[----:B---3--:R-:W-:Y:S01]  /*fc40*/  STS.U8 [R13+UR6+0x11b00], R92 ;  /* 0x011b005c0d007988 */ /* 0x008fe20008000006 */
[----:B------:R-:W-:-:S03]  /*fc50*/  F2FP.SATFINITE.E4M3.F32.PACK_AB_MERGE_C R98, R61, R59, R98 ;  /* 0x0000003b3d62723e */ /* 0x000fc60004807062 */
[----:B------:R0:W-:Y:S01]  /*fc60*/  STS.U8 [R13+UR6+0x11f00], R22 ;  /* 0x011f00160d007988 */ /* 0x0001e20008000006 */
[----:B------:R-:W-:Y:S02]  /*fc70*/  F2FP.SATFINITE.E4M3.F32.PACK_AB_MERGE_C R99, R65, R64, R99 ;  /* 0x000000404163723e */ /* 0x000fe40004807063 */
[----:B------:R-:W-:Y:S01]  /*fc80*/  LOP3.LUT R112, R79, 0x30, RZ, 0x3c, !PT ;  /* 0x000000304f707812 */ /* 0x000fe200078e3cff */
[----:B------:R-:W-:Y:S01]  /*fc90*/  STS.128 [R79+UR6], R120 ;  /* 0x000000784f007988 */ /* 0x000fe20008000c06 */
[----:B------:R-:W-:Y:S02]  /*fca0*/  F2FP.SATFINITE.E4M3.F32.PACK_AB_MERGE_C R81, R27, R26, R160 ;  /* 0x0000001a1b51723e */ /* 0x000fe400048070a0 */
[----:B------:R-:W-:Y:S02]  /*fcb0*/  F2FP.SATFINITE.E4M3.F32.PACK_AB_MERGE_C R80, R69, R67, R156 ;  /* 0x000000434550723e */ /* 0x000fe4000480709c */
[----:B0-----:R-:W-:Y:S02]  /*fcc0*/  LOP3.LUT R13, R79, 0x10, RZ, 0x3c, !PT ;  /* 0x000000104f0d7812 */ /* 0x001fe400078e3cff */
[----:B------:R-:W-:-:S02]  /*fcd0*/  F2FP.SATFINITE.E4M3.F32.PACK_AB_MERGE_C R82, R25, R24, R166 ;  /* 0x000000181952723e */ /* 0x000fc400048070a6 */
[----:B------:R-:W-:Y:S02]  /*fce0*/  F2FP.SATFINITE.E4M3.F32.PACK_AB_MERGE_C R83, R161, R159, R171 ;  /* 0x0000009fa153723e */ /* 0x000fe400048070ab */
[----:B------:R-:W-:Y:S01]  /*fcf0*/  LOP3.LUT R110, R79, 0x40, RZ, 0x3c, !PT ;  /* 0x000000404f6e7812 */ /* 0x000fe200078e3cff */
[----:B------:R-:W0:Y:S01]  /*fd00*/  MUFU.EX2 R107, R107 ;  /* 0x0000006b006b7308 */ /* 0x000e220000000800 */
[----:B------:R-:W-:Y:S01]  /*fd10*/  F2FP.SATFINITE.E4M3.F32.PACK_AB_MERGE_C R104, R19, R18, RZ ;  /* 0x000000121368723e */ /* 0x000fe200048070ff */
[----:B------:R-:W-:Y:S01]  /*fd20*/  FMUL R92, R113, 1.4426950216293334961 ;  /* 0x3fb8aa3b715c7820 */ /* 0x000fe20000400000 */
[----:B------:R-:W-:Y:S01]  /*fd30*/  F2FP.SATFINITE.E4M3.F32.PACK_AB_MERGE_C R72, R75, R71, R72 ;  /* 0x000000474b48723e */ /* 0x000fe20004807048 */
[----:B------:R-:W-:Y:S01]  /*fd40*/  STS.128 [R13+UR6], R4 ;  /* 0x000000040d007988 */ /* 0x000fe20008000c06 */
[----:B------:R-:W-:Y:S01]  /*fd50*/  F2FP.SATFINITE.E4M3.F32.PACK_AB_MERGE_C R174, R176, R174, RZ ;  /* 0x000000aeb0ae723e */ /* 0x000fe200048070ff */
[----:B------:R-:W-:Y:S01]  /*fd60*/  FMUL R105, R114, 1.4426950216293334961 ;  /* 0x3fb8aa3b72697820 */ /* 0x000fe20000400000 */
[----:B------:R-:W-:Y:S01]  /*fd70*/  F2FP.SATFINITE.E4M3.F32.PACK_AB_MERGE_C R178, R179, R178, RZ ;  /* 0x000000b2b3b2723e */ /* 0x000fe200048070ff */
[----:B------:R-:W-:Y:S01]  /*fd80*/  FMUL R69, R115, 1.4426950216293334961 ;  /* 0x3fb8aa3b73457820 */ /* 0x000fe20000400000 */
[----:B------:R-:W-:Y:S01]  /*fd90*/  FMUL R106, R116, 1.4426950216293334961 ;  /* 0x3fb8aa3b746a7820 */ /* 0x000fe20000400000 */
[--C-:B------:R-:W-:Y:S01]  /*fda0*/  FADD R94, R94, -R68.reuse ;  /* 0x800000445e5e7221 */ /* 0x100fe20000000000 */
[----:B------:R-:W-:Y:S01]  /*fdb0*/  FADD R71, R76, -R68 ;  /* 0x800000444c477221 */ /* 0x000fe20000000000 */
[----:B------:R1:W-:Y:S01]  /*fdc0*/  STS.128 [R15+UR6], R40 ;  /* 0x000000280f007988 */ /* 0x0003e20008000c06 */
[----:B------:R-:W-:Y:S01]  /*fdd0*/  F2FP.SATFINITE.E4M3.F32.PACK_AB_MERGE_C R73, R70, R73, R104 ;  /* 0x000000494649723e */ /* 0x000fe20004807068 */
[----:B------:R-:W2:Y:S02]  /*fde0*/  MUFU.EX2 R108, R108 ;  /* 0x0000006c006c7308 */ /* 0x000ea40000000800 */
[----:B------:R-:W-:Y:S01]  /*fdf0*/  STS.128 [R112+UR6], R96 ;  /* 0x0000006070007988 */ /* 0x000fe20008000c06 */
[----:B------:R-:W-:Y:S01]  /*fe00*/  F2FP.SATFINITE.E4M3.F32.PACK_AB_MERGE_C R85, R87, R85, R178 ;  /* 0x000000555755723e */ /* 0x000fe200048070b2 */
[----:B------:R-:W-:Y:S01]  /*fe10*/  FMUL R70, R94, 1.4426950216293334961 ;  /* 0x3fb8aa3b5e467820 */ /* 0x000fe20000400000 */
[----:B------:R-:W-:Y:S01]  /*fe20*/  F2FP.SATFINITE.E4M3.F32.PACK_AB_MERGE_C R84, R86, R84, R174 ;  /* 0x000000545654723e */ /* 0x000fe200048070ae */
[----:B------:R3:W-:Y:S01]  /*fe30*/  STS.128 [R110+UR6], R80 ;  /* 0x000000506e007988 */ /* 0x0007e20008000c06 */
[----:B------:R-:W-:Y:S01]  /*fe40*/  F2FP.SATFINITE.E4M3.F32.PACK_AB_MERGE_C R103, R21, R20, RZ ;  /* 0x000000141567723e */ /* 0x000fe200048070ff */
[----:B------:R-:W-:Y:S01]  /*fe50*/  FADD R109, -R68, R137 ;  /* 0x00000089446d7221 */ /* 0x000fe20000000100 */
[----:B------:R-:W-:Y:S01]  /*fe60*/  F2FP.SATFINITE.E4M3.F32.PACK_AB_MERGE_C R102, R23, R102, RZ ;  /* 0x000000661766723e */ /* 0x000fe200048070ff */
[----:B------:R-:W-:Y:S01]  /*fe70*/  MUFU.EX2 R92, R92 ;  /* 0x0000005c005c7308 */ /* 0x000fe20000000800 */
[----:B------:R-:W-:-:S02]  /*fe80*/  F2FP.SATFINITE.E4M3.F32.PACK_AB_MERGE_C R95, R28, R95, RZ ;  /* 0x0000005f1c5f723e */ /* 0x000fc400048070ff */
[----:B------:R-:W-:Y:S02]  /*fe90*/  F2FP.SATFINITE.E4M3.F32.PACK_AB_MERGE_C R86, R9, R8, R12 ;  /* 0x000000080956723e */ /* 0x000fe4000480700c */
[----:B------:R-:W-:Y:S02]  /*fea0*/  F2FP.SATFINITE.E4M3.F32.PACK_AB_MERGE_C R87, R11, R10, R14 ;  /* 0x0000000a0b57723e */ /* 0x000fe4000480700e */
[----:B-1----:R-:W1:Y:S01]  /*feb0*/  LDTM.x64 R4, tmem[UR10] ;  /* 0x0000000a000479ee */ /* 0x002e620008340000 */
[----:B------:R-:W4:Y:S01]  /*fec0*/  MUFU.EX2 R105, R105 ;  /* 0x0000006900697308 */ /* 0x000f220000000800 */
[----:B---3--:R-:W-:Y:S01]  /*fed0*/  FMUL R83, R71, 1.4426950216293334961 ;  /* 0x3fb8aa3b47537820 */ /* 0x008fe20000400000 */
[----:B------:R-:W-:-:S06]  /*fee0*/  FMUL R109, R109, 1.4426950216293334961 ;  /* 0x3fb8aa3b6d6d7820 */ /* 0x000fcc0000400000 */
[----:B------:R-:W-:Y:S08]  /*fef0*/  MUFU.EX2 R69, R69 ;  /* 0x0000004500457308 */ /* 0x000ff00000000800 */
[----:B------:R-:W3:Y:S01]  /*ff00*/  MUFU.EX2 R106, R106 ;  /* 0x0000006a006a7308 */ /* 0x000ee20000000800 */
[----:B0-----:R-:W-:-:S07]  /*ff10*/  FADD R81, R107, R100 ;  /* 0x000000646b517221 */ /* 0x001fce0000000000 */
[----:B------:R-:W-:Y:S08]  /*ff20*/  MUFU.EX2 R70, R70 ;  /* 0x0000004600467308 */ /* 0x000ff00000000800 */
[----:B------:R-:W0:Y:S08]  /*ff30*/  MUFU.EX2 R83, R83 ;  /* 0x0000005300537308 */ /* 0x000e300000000800 */
[----:B------:R-:W1:Y:S01]  /*ff40*/  MUFU.EX2 R80, R109 ;  /* 0x0000006d00507308 */ /* 0x000e620000000800 */
[----:B--2---:R-:W-:Y:S01]  /*ff50*/  FADD R71, R108, R81 ;  /* 0x000000516c477221 */ /* 0x004fe20000000000 */
[----:B------:R-:W-:-:S02]  /*ff60*/  LOP3.LUT R111, R79, 0x50, RZ, 0x3c, !PT ;  /* 0x000000504f6f7812 */ /* 0x000fc400078e3cff */
[----:B------:R-:W-:Y:S02]  /*ff70*/  F2FP.SATFINITE.E4M3.F32.PACK_AB_MERGE_C R75, R88, R78, R102 ;  /* 0x0000004e584b723e */ /* 0x000fe40004807066 */
[C---:B------:R-:W-:Y:S02]  /*ff80*/  LOP3.LUT R81, R79.reuse, 0x60, RZ, 0x3c, !PT ;  /* 0x000000604f517812 */ /* 0x040fe400078e3cff */
[----:B------:R-:W-:Y:S02]  /*ff90*/  LOP3.LUT R82, R79, 0x70, RZ, 0x3c, !PT ;  /* 0x000000704f527812 */ /* 0x000fe400078e3cff */
[----:B----4-:R-:W-:Y:S02]  /*ffa0*/  F2FP.SATFINITE.E4M3.F32.PACK_AB_MERGE_C R78, R105, R92, RZ ;  /* 0x0000005c694e723e */ /* 0x010fe400048070ff */
[----:B---3--:R-:W-:Y:S02]  /*ffb0*/  F2FP.SATFINITE.E4M3.F32.PACK_AB_MERGE_C R79, R106, R69, RZ ;  /* 0x000000456a4f723e */ /* 0x008fe400048070ff */
[----:B------:R-:W-:-:S02]  /*ffc0*/  F2FP.SATFINITE.E4M3.F32.PACK_AB_MERGE_C R74, R77, R74, R103 ;  /* 0x0000004a4d4a723e */ /* 0x000fc40004807067 */
[----:B------:R-:W-:Y:S02]  /*ffd0*/  F2FP.SATFINITE.E4M3.F32.PACK_AB_MERGE_C R77, R93, R91, R101 ;  /* 0x0000005b5d4d723e */ /* 0x000fe40004807065 */
[----:B------:R-:W-:Y:S02]  /*ffe0*/  F2FP.SATFINITE.E4M3.F32.PACK_AB_MERGE_C R76, R90, R89, R95 ;  /* 0x000000595a4c723e */ /* 0x000fe4000480705f */
[----:B------:R-:W-:Y:S02]  /*fff0*/  F2FP.SATFINITE.E4M3.F32.PACK_AB_MERGE_C R78, R108, R107, R78 ;  /* 0x0000006b6c4e723e */ /* 0x000fe4000480704e */
[----:B0-----:R-:W-:Y:S01]  /*10000*/  F2FP.SATFINITE.E4M3.F32.PACK_AB_MERGE_C R79, R83, R70, R79 ;  /* 0x00000046534f723e */ /* 0x001fe2000480704f */
[----:B------:R0:W-:Y:S01]  /*10010*/  STS.128 [R111+UR6], R84 ;  /* 0x000000546f007988 */ /* 0x0001e20008000c06 */
[C---:B-1----:R-:W-:Y:S01]  /*10020*/  FMUL R4, R80.reuse, R4 ;  /* 0x0000000450047220 */ /* 0x042fe20000400000 */
        /* <DEDUP_REMOVED lines=62> */
[----:B------:R-:W-:Y:S01]  /*10410*/  FMUL R67, R80, R67 ;  /* 0x0000004350437220 */ /* 0x000fe20000400000 */
[----:B------:R0:W-:Y:S04]  /*10420*/  STS.128 [R81+UR6], R72 ;  /* 0x0000004851007988 */ /* 0x0001e80008000c06 */
[----:B------:R0:W-:Y:S01]  /*10430*/  STS.128 [R82+UR6], R76 ;  /* 0x0000004c52007988 */ /* 0x0001e20008000c06 */
[----:B------:R-:W-:Y:S01]  /*10440*/  NOP ;  /* 0x0000000000007918 */ /* 0x000fe20000000000 */
[----:B------:R0:W-:Y:S01]  /*10450*/  STTM.x64 tmem[UR10], R4 ;  /* 0x00000004000079ed */ /* 0x0001e2000834000a */
[----:B------:R-:W1:Y:S02]  /*10460*/  FENCE.VIEW.ASYNC.T ;  /* 0x00000000000073c6 */ /* 0x000e640000000200 */
[----:B-1----:R-:W-:Y:S06]  /*10470*/  BAR.SYNC.DEFER_BLOCKING 0x0 ;  /* 0x0000000000007b1d */ /* 0x002fec0000010000 */
[----:B------:R1:W-:Y:S06]  /*10480*/  MEMBAR.ALL.CTA ;  /* 0x0000000000007992 */ /* 0x0003ec0000008000 */
[----:B-1----:R-:W1:Y:S01]  /*10490*/  FENCE.VIEW.ASYNC.S ;  /* 0x00000000000073c6 */ /* 0x002e620000000000 */
[----:B------:R-:W-:-:S04]  /*104a0*/  FADD R92, R92, R71 ;  /* 0x000000475c5c7221 */ /* 0x000fc80000000000 */
[----:B------:R-:W-:-:S04]  /*104b0*/  FADD R105, R105, R92 ;  /* 0x0000005c69697221 */ /* 0x000fc80000000000 */
[----:B------:R-:W-:-:S04]  /*104c0*/  FADD R70, R70, R105 ;  /* 0x0000006946467221 */ /* 0x000fc80000000000 */
[----:B------:R-:W-:Y:S01]  /*104d0*/  FADD R70, R83, R70 ;  /* 0x0000004653467221 */ /* 0x000fe20000000000 */
[----:B------:R-:W-:-:S03]  /*104e0*/  ULEA UR12, UR68, UR6, 0x3 ;  /* 0x00000006440c7291 */ /* 0x000fc6000f8e18ff */
[----:B------:R-:W-:Y:S01]  /*104f0*/  FADD R69, R69, R70 ;  /* 0x0000004645457221 */ /* 0x000fe20000000000 */
[----:B------:R-:W-:-:S03]  /*10500*/  UIADD3 UR12, UPT, UPT, UR12, 0x12000, URZ ;  /* 0x000120000c0c7890 */ /* 0x000fc6000fffe0ff */
[----:B------:R-:W-:Y:S01]  /*10510*/  FADD R69, R106, R69 ;  /* 0x000000456a457221 */ /* 0x000fe20000000000 */
[----:B------:R-:W-:Y:S01]  /*10520*/  UMOV UR4, UR60 ;  /* 0x0000003c00047c82 */ /* 0x000fe20008000000 */
[----:B-1----:R-:W-:Y:S06]  /*10530*/  BAR.SYNC.DEFER_BLOCKING 0x0 ;  /* 0x0000000000007b1d */ /* 0x002fec0000010000 */
[----:B------:R-:W-:Y:S05]  /*10540*/  BRA.U UP2, `(.L_x_15) ;  /* 0x0000000102887547 */ /* 0x000fea000b800000 */
[----:B------:R-:W-:Y:S02]  /*10550*/  UIADD3 UR76, UPT, UPT, UR7, 0x40, URZ ;  /* 0x00000040074c7890 */ /* 0x000fe4000fffe0ff */
[----:B------:R-:W-:Y:S02]  /*10560*/  UIADD3 UR75, UPT, UPT, UR7, 0x40, URZ ;  /* 0x00000040074b7890 */ /* 0x000fe4000fffe0ff */
[----:B------:R-:W-:Y:S01]  /*10570*/  UIADD3 UR74, UPT, UPT, UR7, 0x40, URZ ;  /* 0x00000040074a7890 */ /* 0x000fe2000fffe0ff */
[----:B------:R-:W-:Y:S01]  /*10580*/  UMOV UR50, 0x0 ;  /* 0x0000000000327882 */ /* 0x000fe20000000000 */
[----:B------:R-:W-:Y:S01]  /*10590*/  UMOV UR51, 0x8100010 ;  /* 0x0810001000337882 */ /* 0x000fe20000000000 */
[----:B------:R-:W-:Y:S01]  /*105a0*/  UMOV UR65, 0x40004040 ;  /* 0x4000404000417882 */ /* 0x000fe20000000000 */
[----:B------:R-:W-:Y:S02]  /*105b0*/  UIADD3 UR73, UPT, UPT, UR7, 0x40, URZ ;  /* 0x0000004007497890 */ /* 0x000fe4000fffe0ff */
[----:B------:R1:W-:Y:S01]  /*105c0*/  UTCQMMA gdesc[UR64], gdesc[UR18], tmem[UR7], tmem[UR50], idesc[UR51], UPT ;  /* 0x00ff3212400075ea */ /* 0x0003e2000b800307 */
[----:B------:R-:W-:Y:S01]  /*105d0*/  UMOV UR52, 0x0 ;  /* 0x0000000000347882 */ /* 0x000fe20000000000 */
        /* <DEDUP_REMOVED lines=14> */
[----:B-1----:R-:W-:Y:S01]  /*106c0*/  UMOV UR50, UR12 ;  /* 0x0000000c00327c82 */ /* 0x002fe20008000000 */
[----:B------:R-:W-:Y:S01]  /*106d0*/  UMOV UR51, URZ ;  /* 0x000000ff00337c82 */ /* 0x000fe20008000000 */
[----:B------:R2:W-:Y:S01]  /*106e0*/  UTCQMMA gdesc[UR32], gdesc[UR18], tmem[UR76], tmem[UR58], idesc[UR59], UPT ;  /* 0x00ff3a12200075ea */ /* 0x0005e2000b80034c */
[----:B------:R-:W-:Y:S01]  /*106f0*/  UMOV UR66, 0x0 ;  /* 0x0000000000427882 */ /* 0x000fe20000000000 */
[----:B------:R-:W-:Y:S01]  /*10700*/  UMOV UR67, 0x8100010 ;  /* 0x0810001000437882 */ /* 0x000fe20000000000 */
[----:B------:R2:W-:Y:S01]  /*10710*/  UTCQMMA gdesc[UR34], gdesc[UR26], tmem[UR75], tmem[UR60], idesc[UR61], UPT ;  /* 0x00ff3c1a220075ea */ /* 0x0005e2000b80034b */
[----:B------:R-:W-:Y:S01]  /*10720*/  UMOV UR77, UR50 ;  /* 0x00000032004d7c82 */ /* 0x000fe20008000000 */
[----:B------:R2:W-:Y:S01]  /*10730*/  UTCQMMA gdesc[UR36], gdesc[UR44], tmem[UR74], tmem[UR62], idesc[UR63], UPT ;  /* 0x00ff3e2c240075ea */ /* 0x0005e2000b80034a */
[----:B------:R2:W-:Y:S01]  /*10740*/  UTCQMMA gdesc[UR38], gdesc[UR46], tmem[UR73], tmem[UR66], idesc[UR67], UPT ;  /* 0x00ff422e260075ea */ /* 0x0005e2000b800349 */
[----:B------:R2:W-:Y:S01]  /*10750*/  UTCBAR [UR77], URZ ;  /* 0x000000ff4d0073e9 */ /* 0x0005e200080000ff */
[----:B------:R-:W-:Y:S01]  /*10760*/  NOP ;  /* 0x0000000000007918 */ /* 0x000fe20000000000 */
.L_x_15:
[----:B0-----:R-:W3:Y:S01]  /*10770*/  LDL.LU R4, [R1+0x114] ;  /* 0x0001140001047983 */ /* 0x001ee20000300800 */
[----:B------:R-:W-:Y:S01]  /*10780*/  IADD3 R0, P0, PT, R0, 0x80, RZ ;  /* 0x0000008000007810 */ /* 0x000fe20007f1e0ff */
[----:B------:R-:W-:Y:S01]  /*10790*/  UIADD3 UR68, UPT, UPT, UR68, 0x1, URZ ;  /* 0x0000000144447890 */ /* 0x000fe2000fffe0ff */
[----:B------:R-:W-:Y:S01]  /*107a0*/  IMAD.MOV.U32 R137, RZ, RZ, R68 ;  /* 0x000000ffff897224 */ /* 0x000fe200078e0044 */
[----:B------:R-:W-:Y:S02]  /*107b0*/  UIADD3 UR71, UPT, UPT, UR14, UR71, URZ ;  /* 0x000000470e477290 */ /* 0x000fe4000fffe0ff */
[----:B------:R-:W-:Y:S01]  /*107c0*/  IMAD.X R2, RZ, RZ, R2, P0 ;  /* 0x000000ffff027224 */ /* 0x000fe200000e0602 */
[----:B------:R-:W-:Y:S01]  /*107d0*/  ISETP.GE.U32.AND P0, PT, R0, UR8, PT ;  /* 0x0000000800007c0c */ /* 0x000fe2000bf06070 */
[----:B------:R-:W-:Y:S02]  /*107e0*/  UISETP.GT.AND UP3, UPT, UR68, 0x1, UPT ;  /* 0x000000014400788c */ /* 0x000fe4000bf64270 */
[----:B------:R-:W-:Y:S01]  /*107f0*/  UIADD3 UR70, UPT, UPT, UR15, UR70, URZ ;  /* 0x000000460f467290 */ /* 0x000fe2000fffe0ff */
[----:B------:R-:W-:Y:S01]  /*10800*/  ISETP.GE.U32.AND.EX P0, PT, R2, RZ, PT, P0 ;  /* 0x000000ff0200720c */ /* 0x000fe20003f06100 */
[----:B--2---:R-:W-:-:S02]  /*10810*/  USEL UR60, URZ, 0x1, !UP3 ;  /* 0x00000001ff3c7887 */ /* 0x004fc4000d800000 */
[----:B------:R-:W-:Y:S02]  /*10820*/  USEL UR68, UR68, URZ, !UP3 ;  /* 0x000000ff44447287 */ /* 0x000fe4000d800000 */
[----:B------:R-:W-:Y:S01]  /*10830*/  ULOP3.LUT UR60, UR4, UR60, URZ, 0x3c, !UPT ;  /* 0x0000003c043c7292 */ /* 0x000fe2000f8e3cff */
[----:B---3--:R-:W-:-:S05]  /*10840*/  FFMA R4, R80, R4, R69 ;  /* 0x0000000450047223 */ /* 0x008fca0000000045 */
[----:B------:R2:W-:Y:S02]  /*10850*/  STL [R1+0x114], R4 ;  /* 0x0001140401007387 */ /* 0x0005e40000100800 */
[----:B------:R-:W-:Y:S05]  /*10860*/  @!P0 BRA `(.L_x_16) ;  /* 0xffffff8400408947 */ /* 0x000fea000383ffff */
.L_x_11:
[----:B------:R-:W3:Y:S01]  /*10870*/  LDL.LU R71, [R1+0x114] ;  /* 0x0001140001477983 */ /* 0x000ee20000300800 */
[----:B------:R-:W-:Y:S01]  /*10880*/  UISETP.GE.AND UP1, UPT, UR9, 0x1, UPT ;  /* 0x000000010900788c */ /* 0x000fe2000bf26270 */
[C---:B0--3--:R-:W-:Y:S01]  /*10890*/  FMUL R0, R71.reuse, 8388608 ;  /* 0x4b00000047007820 */ /* 0x049fe20000400000 */
[----:B------:R-:W-:-:S04]  /*108a0*/  FSETP.GEU.AND P1, PT, R71, 1.175494350822287508e-38, PT ;  /* 0x008000004700780b */ /* 0x000fc80003f2e000 */
[----:B------:R-:W-:-:S03]  /*108b0*/  FSEL R73, R0, R71, !P1 ;  /* 0x0000004700497208 */ /* 0x000fc60004800000 */
[----:B------:R-:W-:Y:S06]  /*108c0*/  BRA.U !UP1, `(.L_x_17) ;  /* 0x0000000109107547 */ /* 0x000fec000b800000 */
[----:B------:R-:W-:-:S06]  /*108d0*/  USHF.L.U32 UR4, UR4, 0x1f, URZ ;  /* 0x0000001f04047899 */ /* 0x000fcc00080006ff */
[----:B------:R-:W-:-:S04]  /*108e0*/  IMAD.U32 R0, RZ, RZ, UR4 ;  /* 0x00000004ff007e24 */ /* 0x000fc8000f8e00ff */
[----:B------:R-:W0:Y:S02]  /*108f0*/  SYNCS.PHASECHK.TRANS64.TRYWAIT P0, [UR12], R0 ;  /* 0x00000000ff0075a7 */ /* 0x000e24000800110c */
[----:B0-----:R-:W-:Y:S05]  /*10900*/  @!P0 BRA `(.L_x_18) ;  /* 0x00000028008c8947 */ /* 0x001fea0003800000 */
.L_x_17:
[----:B------:R-:W-:Y:S01]  /*10910*/  BAR.SYNC.DEFER_BLOCKING 0x0 ;  /* 0x0000000000007b1d */ /* 0x000fe20000010000 */
[----:B------:R-:W-:Y:S01]  /*10920*/  LOP3.LUT P3, RZ, R3, 0xff, RZ, 0xc0, !PT ;  /* 0x000000ff03ff7812 */ /* 0x000fe2000786c0ff */
[----:B------:R-:W-:Y:S01]  /*10930*/  VIADD R0, R73, 0xc0cafb0d ;  /* 0xc0cafb0d49007836 */ /* 0x000fe20000000000 */
[C---:B------:R-:W-:Y:S01]  /*10940*/  FSETP.GT.AND P0, PT, |R71|.reuse, 8.50705917302346158658e+37, PT ;  /* 0x7e8000004700780b */ /* 0x040fe20003f04200 */
[----:B------:R-:W-:Y:S01]  /*10950*/  IMAD.MOV.U32 R70, RZ, RZ, 0x3dc6b27f ;  /* 0x3dc6b27fff467424 */ /* 0x000fe200078e00ff */
[----:B------:R-:W-:Y:S01]  /*10960*/  FSETP.GEU.AND P2, PT, |R71|, 1.175494350822287508e-38, PT ;  /* 0x008000004700780b */ /* 0x000fe20003f4e200 */
[----:B------:R-:W0:Y:S01]  /*10970*/  LDCU.64 UR8, c[0x0][0x3e0] ;  /* 0x00007c00ff0877ac */ /* 0x000e220008000a00 */
[----:B------:R-:W-:Y:S01]  /*10980*/  LOP3.LUT R2, R0, 0xff800000, RZ, 0xc0, !PT ;  /* 0xff80000000027812 */ /* 0x000fe200078ec0ff */
[----:B------:R-:W3:Y:S01]  /*10990*/  LDC R189, c[0x0][0x3e8] ;  /* 0x0000fa00ffbd7b82 */ /* 0x000ee20000000800 */
[----:B------:R-:W-:Y:S02]  /*109a0*/  FSEL R0, RZ, -23, P1 ;  /* 0xc1b80000ff007808 */ /* 0x000fe40000800000 */
[C---:B------:R-:W-:Y:S01]  /*109b0*/  FSETP.NEU.AND P1, PT, R73.reuse, RZ, PT ;  /* 0x000000ff4900720b */ /* 0x040fe20003f2d000 */
[----:B------:R-:W-:-:S04]  /*109c0*/  IMAD.IADD R3, R73, 0x1, -R2 ;  /* 0x0000000149037824 */ /* 0x000fc800078e0a02 */
[----:B------:R-:W-:Y:S01]  /*109d0*/  FADD R69, R3, -1 ;  /* 0xbf80000003457421 */ /* 0x000fe20000000000 */
[----:B------:R-:W-:Y:S01]  /*109e0*/  I2FP.F32.S32 R3, R2 ;  /* 0x0000000200037245 */ /* 0x000fe20000201400 */
[----:B------:R-:W-:Y:S02]  /*109f0*/  @P0 FMUL R71, R71, 0.25 ;  /* 0x3e80000047470820 */ /* 0x000fe40000400000 */
[----:B------:R-:W-:Y:S02]  /*10a00*/  FFMA.FTZ R2, R69, R70, -0.16845393180847167969 ;  /* 0xbe2c7f3045027423 */ /* 0x000fe40000010046 */
[----:B------:R-:W-:Y:S01]  /*10a10*/  @!P2 FMUL R71, R71, 16777216 ;  /* 0x4b8000004747a820 */ /* 0x000fe20000400000 */
[----:B------:R-:W-:Y:S01]  /*10a20*/  FFMA.FTZ R0, R3, 1.1920928955078125e-07, R0 ;  /* 0x3400000003007823 */ /* 0x000fe20000010000 */
[----:B------:R-:W4:Y:S02]  /*10a30*/  @!P3 SYNCS.CCTL.IV [UR6+0x12000] ;  /* 0x01200000ff00b9b1 */ /* 0x000f240008000006 */
[----:B----4-:R-:W-:Y:S01]  /*10a40*/  BAR.SYNC.DEFER_BLOCKING 0x0 ;  /* 0x0000000000007b1d */ /* 0x010fe20000010000 */
[----:B------:R-:W-:Y:S01]  /*10a50*/  FFMA.FTZ R2, R69, R2, 0.1716887056827545166 ;  /* 0x3e2fcf2a45027423 */ /* 0x000fe20000010002 */
[----:B0-----:R-:W-:-:S03]  /*10a60*/  UIMAD UR4, UR5, UR8, URZ ;  /* 0x00000008050472a4 */ /* 0x001fc6000f8e02ff */
[C---:B------:R-:W-:Y:S01]  /*10a70*/  FFMA.FTZ R2, R69.reuse, R2, -0.17900948226451873779 ;  /* 0xbe374e4345027423 */ /* 0x040fe20000010002 */
[----:B------:R0:W4:Y:S01]  /*10a80*/  MUFU.RCP R3, R71 ;  /* 0x0000004700037308 */ /* 0x0001220000001000 */
[----:B------:R-:W-:Y:S01]  /*10a90*/  USHF.R.S32.HI UR8, URZ, 0x1f, UR4 ;  /* 0x0000001fff087899 */ /* 0x000fe20008011404 */
[----:B-12---:R-:W1:Y:S01]  /*10aa0*/  LDTM.x64 R4, tmem[UR10] ;  /* 0x0000000a000479ee */ /* 0x006e620008340000 */
[----:B------:R-:W-:Y:S01]  /*10ab0*/  FFMA.FTZ R2, R69, R2, 0.20512372255325317383 ;  /* 0x3e520bf445027423 */ /* 0x000fe20000010002 */
[C---:B---3--:R-:W-:Y:S02]  /*10ac0*/  IMAD R75, R189.reuse, 0x25, RZ ;  /* 0x00000025bd4b7824 */ /* 0x048fe400078e02ff */
[----:B------:R-:W-:Y:S02]  /*10ad0*/  IMAD R77, R189, 0x26, RZ ;  /* 0x00000026bd4d7824 */ /* 0x000fe400078e02ff */
[----:B------:R-:W-:Y:S01]  /*10ae0*/  FFMA.FTZ R2, R69, R2, -0.24046532809734344482 ;  /* 0xbe763c8b45027423 */ /* 0x000fe20000010002 */
[----:B------:R-:W-:-:S02]  /*10af0*/  IMAD R81, R189, 0x28, RZ ;  /* 0x00000028bd517824 */ /* 0x000fc400078e02ff */
[----:B0-----:R-:W-:Y:S02]  /*10b00*/  IMAD R71, R189, 0x23, RZ ;  /* 0x00000023bd477824 */ /* 0x001fe400078e02ff */
[----:B------:R-:W-:Y:S01]  /*10b10*/  FFMA.FTZ R2, R69, R2, 0.28857114911079406738 ;  /* 0x3e93bf9945027423 */ /* 0x000fe20000010002 */
[C---:B------:R-:W-:Y:S02]  /*10b20*/  IMAD R83, R189.reuse, 0x29, RZ ;  /* 0x00000029bd537824 */ /* 0x040fe400078e02ff */
[----:B------:R-:W-:Y:S02]  /*10b30*/  IMAD R85, R189, 0x2a, RZ ;  /* 0x0000002abd557824 */ /* 0x000fe400078e02ff */
[----:B------:R-:W-:Y:S01]  /*10b40*/  FFMA.FTZ R2, R69, R2, -0.36067417263984680176 ;  /* 0xbeb8aa4945027423 */ /* 0x000fe20000010002 */
[----:B------:R-:W-:Y:S01]  /*10b50*/  IMAD R79, R189, 0x27, RZ ;  /* 0x00000027bd4f7824 */ /* 0x000fe200078e02ff */
[----:B------:R-:W0:Y:S02]  /*10b60*/  @!P3 SYNCS.CCTL.IV [UR6+0x12008] ;  /* 0x01200800ff00b9b1 */ /* 0x000e240008000006 */
[----:B------:R-:W-:Y:S01]  /*10b70*/  FFMA.FTZ R2, R69, R2, 0.48089820146560668945 ;  /* 0x3ef6384a45027423 */ /* 0x000fe20000010002 */
[C---:B------:R-:W-:Y:S01]  /*10b80*/  IMAD R135, R189.reuse, 0x2c, RZ ;  /* 0x0000002cbd877824 */ /* 0x040fe200078e02ff */
[----:B------:R-:W-:Y:S01]  /*10b90*/  NOP ;  /* 0x0000000000007918 */ /* 0x000fe20000000000 */
[----:B------:R-:W-:-:S02]  /*10ba0*/  IMAD R129, R189, 0x2b, RZ ;  /* 0x0000002bbd817824 */ /* 0x000fc400078e02ff */
[----:B------:R-:W-:Y:S01]  /*10bb0*/  FFMA.FTZ R2, R69, R2, -0.72134751081466674805 ;  /* 0xbf38aa3b45027423 */ /* 0x000fe20000010002 */
[----:B------:R-:W-:Y:S02]  /*10bc0*/  IMAD R137, R189, 0x2d, RZ ;  /* 0x0000002dbd897824 */ /* 0x000fe400078e02ff */
[----:B-1----:R-:W-:Y:S01]  /*10bd0*/  @P0 FMUL R6, R6, 0.25 ;  /* 0x3e80000006060820 */ /* 0x002fe20000400000 */
[----:B------:R-:W-:Y:S01]  /*10be0*/  @P0 FMUL R7, R7, 0.25 ;  /* 0x3e80000007070820 */ /* 0x000fe20000400000 */
[----:B------:R-:W-:Y:S01]  /*10bf0*/  @P0 FMUL R4, R4, 0.25 ;  /* 0x3e80000004040820 */ /* 0x000fe20000400000 */
[----:B------:R-:W-:Y:S01]  /*10c00*/  @P0 FMUL R5, R5, 0.25 ;  /* 0x3e80000005050820 */ /* 0x000fe20000400000 */
[----:B------:R-:W-:Y:S01]  /*10c10*/  @!P2 FMUL R6, R6, 16777216 ;  /* 0x4b8000000606a820 */ /* 0x000fe20000400000 */
[----:B------:R-:W-:Y:S01]  /*10c20*/  @!P2 FMUL R7, R7, 16777216 ;  /* 0x4b8000000707a820 */ /* 0x000fe20000400000 */
[----:B------:R-:W-:Y:S01]  /*10c30*/  @P0 FMUL R8, R8, 0.25 ;  /* 0x3e80000008080820 */ /* 0x000fe20000400000 */
[----:B------:R-:W-:Y:S01]  /*10c40*/  @P0 FMUL R9, R9, 0.25 ;  /* 0x3e80000009090820 */ /* 0x000fe20000400000 */
[C---:B----4-:R-:W-:Y:S01]  /*10c50*/  FMUL R89, R3.reuse, R6 ;  /* 0x0000000603597220 */ /* 0x050fe20000400000 */
[----:B------:R-:W-:Y:S01]  /*10c60*/  FMUL R6, R3, R7 ;  /* 0x0000000703067220 */ /* 0x000fe20000400000 */
[----:B------:R-:W-:Y:S01]  /*10c70*/  @P0 FMUL R10, R10, 0.25 ;  /* 0x3e8000000a0a0820 */ /* 0x000fe20000400000 */
        /* <DEDUP_REMOVED lines=57> */
[----:B------:R-:W-:Y:S01]  /*11010*/  F2FP.SATFINITE.E4M3.F32.PACK_AB_MERGE_C R89, R6, R89, RZ ;  /* 0x000000590659723e */ /* 0x000fe200048070ff */
[----:B------:R-:W-:Y:S01]  /*11020*/  FMUL R2, R69, R2 ;  /* 0x0000000245027220 */ /* 0x000fe20000400000 */
[----:B------:R-:W1:Y:S01]  /*11030*/  LDC.64 R6, c[0x0][0x398] ;  /* 0x0000e600ff067b82 */ /* 0x000e620000000a00 */
[----:B------:R-:W-:Y:S01]  /*11040*/  ISETP.GE.U32.AND P0, PT, R73, 0x7f800000, PT ;  /* 0x7f8000004900780c */ /* 0x000fe20003f06070 */
[----:B------:R-:W-:Y:S01]  /*11050*/  @!P2 FMUL R4, R4, 16777216 ;  /* 0x4b8000000404a820 */ /* 0x000fe20000400000 */
[C---:B------:R-:W-:Y:S01]  /*11060*/  FMUL R2, R69.reuse, R2 ;  /* 0x0000000245027220 */ /* 0x040fe20000400000 */
[----:B------:R-:W-:Y:S01]  /*11070*/  @!P2 FMUL R8, R8, 16777216 ;  /* 0x4b8000000808a820 */ /* 0x000fe20000400000 */
[----:B------:R-:W-:Y:S01]  /*11080*/  @!P2 FMUL R10, R10, 16777216 ;  /* 0x4b8000000a0aa820 */ /* 0x000fe20000400000 */
[----:B------:R-:W-:Y:S01]  /*11090*/  @!P2 FMUL R12, R12, 16777216 ;  /* 0x4b8000000c0ca820 */ /* 0x000fe20000400000 */
[----:B------:R-:W-:Y:S01]  /*110a0*/  FFMA.FTZ R69, R69, 1.4426950216293334961, R2 ;  /* 0x3fb8aa3b45457823 */ /* 0x000fe20000010002 */
[----:B------:R-:W-:Y:S01]  /*110b0*/  @!P2 FMUL R14, R14, 16777216 ;  /* 0x4b8000000e0ea820 */ /* 0x000fe20000400000 */
        /* <DEDUP_REMOVED lines=26> */
[----:B------:R-:W-:-:S02]  /*11260*/  @P0 IMAD.MOV.U32 R2, RZ, RZ, 0x7f800000 ;  /* 0x7f800000ff020424 */ /* 0x000fc400078e00ff */
        /* <DEDUP_REMOVED lines=31> */
[----:B------:R-:W-:Y:S01]  /*11460*/  FADD R0, R0, R69 ;  /* 0x0000004500007221 */ /* 0x000fe20000000000 */
        /* <DEDUP_REMOVED lines=31> */
[----:B------:R-:W-:Y:S01]  /*11660*/  @P0 FFMA.FTZ R0, R73, R2, +INF ;  /* 0x7f80000049000423 */ /* 0x000fe20000010002 */
        /* <DEDUP_REMOVED lines=31> */
[----:B------:R-:W-:Y:S01]  /*11860*/  IMAD R3, R132, UR9, RZ ;  /* 0x0000000984037c24 */ /* 0x000fe2000f8e02ff */
[----:B------:R-:W-:Y:S01]  /*11870*/  FSEL R5, R0, -INF , P1 ;  /* 0xff80000000057808 */ /* 0x000fe20000800000 */
[C---:B------:R-:W-:Y:S01]  /*11880*/  IMAD R11, R189.reuse, 0x5, RZ ;  /* 0x00000005bd0b7824 */ /* 0x040fe200078e02ff */
[----:B------:R-:W-:Y:S01]  /*11890*/  F2FP.SATFINITE.E4M3.F32.PACK_AB_MERGE_C R87, R4, R87, RZ ;  /* 0x000000570457723e */ /* 0x000fe200048070ff */
[----:B------:R-:W-:Y:S01]  /*118a0*/  IMAD R13, R189, 0x6, RZ ;  /* 0x00000006bd0d7824 */ /* 0x000fe200078e02ff */
[----:B-1----:R-:W-:Y:S01]  /*118b0*/  IADD3 R2, P0, P2, R3, UR4, R6 ;  /* 0x0000000403027c10 */ /* 0x002fe2000fa1e006 */
[----:B------:R-:W-:Y:S01]  /*118c0*/  FFMA R0, R5, 0.69314718246459960938, R68 ;  /* 0x3f31721805007823 */ /* 0x000fe20000000044 */
[----:B------:R-:W-:Y:S01]  /*118d0*/  SHF.R.S32.HI R4, RZ, 0x1f, R3 ;  /* 0x0000001fff047819 */ /* 0x000fe20000011403 */
[C---:B------:R-:W-:Y:S01]  /*118e0*/  IMAD.SHL.U32 R5, R189.reuse, 0x2, RZ ;  /* 0x00000002bd057824 */ /* 0x040fe200078e00ff */
[----:B------:R-:W-:Y:S01]  /*118f0*/  F2FP.SATFINITE.E4M3.F32.PACK_AB_MERGE_C R93, R10, R93, RZ ;  /* 0x0000005d0a5d723e */ /* 0x000fe200048070ff */
[C---:B------:R-:W-:Y:S01]  /*11900*/  IMAD R15, R189.reuse, 0x7, RZ ;  /* 0x00000007bd0f7824 */ /* 0x040fe200078e02ff */
[----:B------:R-:W-:Y:S01]  /*11910*/  IADD3.X R3, PT, PT, R4, UR8, R7, P0, P2 ;  /* 0x0000000804037c10 */ /* 0x000fe200087e4407 */
[----:B------:R-:W-:Y:S01]  /*11920*/  IMAD R7, R189, 0x3, RZ ;  /* 0x00000003bd077824 */ /* 0x000fe200078e02ff */
[-C--:B------:R-:W-:Y:S01]  /*11930*/  IADD3 R4, P0, PT, R5, R2.reuse, RZ ;  /* 0x0000000205047210 */ /* 0x080fe20007f1e0ff */
[C---:B------:R-:W-:Y:S01]  /*11940*/  IMAD.SHL.U32 R9, R189.reuse, 0x4, RZ ;  /* 0x00000004bd097824 */ /* 0x040fe200078e00ff */
[----:B------:R-:W-:Y:S01]  /*11950*/  F2FP.SATFINITE.E4M3.F32.PACK_AB_MERGE_C R95, R12, R95, RZ ;  /* 0x0000005f0c5f723e */ /* 0x000fe200048070ff */
[----:B------:R-:W-:Y:S01]  /*11960*/  IMAD R19, R189, 0x9, RZ ;  /* 0x00000009bd137824 */ /* 0x000fe200078e02ff */
[-C--:B------:R-:W-:Y:S01]  /*11970*/  IADD3 R6, P1, PT, R7, R2.reuse, RZ ;  /* 0x0000000207067210 */ /* 0x080fe20007f3e0ff */
[C---:B------:R-:W-:Y:S01]  /*11980*/  IMAD.SHL.U32 R17, R189.reuse, 0x8, RZ ;  /* 0x00000008bd117824 */ /* 0x040fe200078e00ff */
[----:B------:R-:W-:Y:S01]  /*11990*/  F2FP.SATFINITE.E4M3.F32.PACK_AB_MERGE_C R97, R14, R97, RZ ;  /* 0x000000610e61723e */ /* 0x000fe200048070ff */
[----:B------:R-:W-:Y:S01]  /*119a0*/  IMAD R21, R189, 0xa, RZ ;  /* 0x0000000abd157824 */ /* 0x000fe200078e02ff */
[-C--:B------:R-:W-:Y:S01]  /*119b0*/  IADD3 R10, P3, PT, R11, R2.reuse, RZ ;  /* 0x000000020b0a7210 */ /* 0x080fe20007f7e0ff */
[----:B------:R-:W-:Y:S01]  /*119c0*/  IMAD R25, R189, 0xc, RZ ;  /* 0x0000000cbd197824 */ /* 0x000fe200078e02ff */
[-C--:B------:R-:W-:Y:S01]  /*119d0*/  IADD3 R12, P4, PT, R13, R2.reuse, RZ ;  /* 0x000000020d0c7210 */ /* 0x080fe20007f9e0ff */
[----:B------:R-:W-:Y:S01]  /*119e0*/  IMAD R27, R189, 0xd, RZ ;  /* 0x0000000dbd1b7824 */ /* 0x000fe200078e02ff */
[-C--:B------:R-:W-:Y:S01]  /*119f0*/  IADD3 R14, P5, PT, R15, R2.reuse, RZ ;  /* 0x000000020f0e7210 */ /* 0x080fe20007fbe0ff */
[C---:B------:R-:W-:Y:S01]  /*11a00*/  IMAD R29, R189.reuse, 0xe, RZ ;  /* 0x0000000ebd1d7824 */ /* 0x040fe200078e02ff */
[----:B------:R-:W-:Y:S01]  /*11a10*/  F2FP.SATFINITE.E4M3.F32.PACK_AB_MERGE_C R91, R8, R91, RZ ;  /* 0x0000005b085b723e */ /* 0x000fe200048070ff */
[C---:B------:R-:W-:Y:S01]  /*11a20*/  IMAD R23, R189.reuse, 0xb, RZ ;  /* 0x0000000bbd177824 */ /* 0x040fe200078e02ff */
[----:B------:R-:W-:Y:S01]  /*11a30*/  F2FP.SATFINITE.E4M3.F32.PACK_AB_MERGE_C R101, R18, R101, RZ ;  /* 0x000000651265723e */ /* 0x000fe200048070ff */
[----:B------:R-:W-:Y:S01]  /*11a40*/  IMAD.SHL.U32 R33, R189, 0x10, RZ ;  /* 0x00000010bd217824 */ /* 0x000fe200078e00ff */
[----:B------:R-:W-:Y:S01]  /*11a50*/  LEA.HI.X.SX32 R5, R5, R3, 0x1, P0 ;  /* 0x0000000305057211 */ /* 0x000fe200000f0eff */
[C---:B------:R-:W-:Y:S01]  /*11a60*/  IMAD R31, R189.reuse, 0xf, RZ ;  /* 0x0000000fbd1f7824 */ /* 0x040fe200078e02ff */
[----:B------:R-:W-:Y:S01]  /*11a70*/  F2FP.SATFINITE.E4M3.F32.PACK_AB_MERGE_C R99, R16, R99, RZ ;  /* 0x000000631063723e */ /* 0x000fe200048070ff */
[C---:B------:R-:W-:Y:S01]  /*11a80*/  IMAD R35, R189.reuse, 0x11, RZ ;  /* 0x00000011bd237824 */ /* 0x040fe200078e02ff */
[----:B------:R-:W-:Y:S01]  /*11a90*/  F2FP.SATFINITE.E4M3.F32.PACK_AB_MERGE_C R103, R20, R103, RZ ;  /* 0x000000671467723e */ /* 0x000fe200048070ff */
[----:B------:R-:W-:Y:S01]  /*11aa0*/  IMAD R39, R189, 0x13, RZ ;  /* 0x00000013bd277824 */ /* 0x000fe200078e02ff */
[-C--:B------:R-:W-:Y:S01]  /*11ab0*/  IADD3 R8, P2, PT, R9, R2.reuse, RZ ;  /* 0x0000000209087210 */ /* 0x080fe20007f5e0ff */
[----:B------:R-:W-:Y:S01]  /*11ac0*/  IMAD R41, R189, 0x14, RZ ;  /* 0x00000014bd297824 */ /* 0x000fe200078e02ff */
[-C--:B------:R-:W-:Y:S01]  /*11ad0*/  IADD3 R18, P0, PT, R19, R2.reuse, RZ ;  /* 0x0000000213127210 */ /* 0x080fe20007f1e0ff */
[----:B------:R-:W-:Y:S01]  /*11ae0*/  IMAD R43, R189, 0x15, RZ ;  /* 0x00000015bd2b7824 */ /* 0x000fe200078e02ff */
[----:B------:R-:W-:Y:S01]  /*11af0*/  LEA.HI.X.SX32 R7, R7, R3, 0x1, P1 ;  /* 0x0000000307077211 */ /* 0x000fe200008f0eff */
        /* <DEDUP_REMOVED lines=15> */
[-C--:B------:R-:W-:Y:S01]  /*11bf0*/  LEA.HI.X.SX32 R13, R13, R3.reuse, 0x1, P4 ;  /* 0x000000030d0d7211 */ /* 0x080fe200020f0eff */
[----:B------:R-:W-:Y:S01]  /*11c00*/  IMAD R61, R189, 0x1e, RZ ;  /* 0x0000001ebd3d7824 */ /* 0x000fe200078e02ff */
[----:B------:R-:W-:Y:S01]  /*11c10*/  LEA.HI.X.SX32 R15, R15, R3, 0x1, P5 ;  /* 0x000000030f0f7211 */ /* 0x000fe200028f0eff */
        /* <DEDUP_REMOVED lines=9> */
[-C--:B------:R-:W-:Y:S01]  /*11cb0*/  LEA.HI.X.SX32 R9, R9, R3.reuse, 0x1, P2 ;  /* 0x0000000309097211 */ /* 0x080fe200010f0eff */
        /* <DEDUP_REMOVED lines=35> */
[----:B------:R-:W-:Y:S01]  /*11ef0*/  IADD3 R42, P5, PT, R43, R2, RZ ;  /* 0x000000022b2a7210 */ /* 0x000fe20007fbe0ff */
[----:B------:R-:W-:Y:S01]  /*11f00*/  IMAD R193, R189, 0x3f, RZ ;  /* 0x0000003fbdc17824 */ /* 0x000fe200078e02ff */
[----:B------:R-:W-:Y:S01]  /*11f10*/  F2FP.SATFINITE.E4M3.F32.PACK_AB_MERGE_C R119, R36, R119, RZ ;  /* 0x000000772477723e */ /* 0x000fe200048070ff */
[----:B------:R1:W-:Y:S01]  /*11f20*/  STG.E.U8 desc[UR16][R2.64], R87 ;  /* 0x0000005702007986 */ /* 0x0003e2000c101110 */
[----:B------:R-:W-:Y:S01]  /*11f30*/  F2FP.SATFINITE.E4M3.F32.PACK_AB_MERGE_C R131, R46, R131, RZ ;  /* 0x000000832e83723e */ /* 0x000fe200048070ff */
[----:B------:R-:W2:Y:S01]  /*11f40*/  LDCU UR4, c[0x0][0x3ec] ;  /* 0x00007d80ff0477ac */ /* 0x000ea20008000800 */
[----:B------:R-:W-:-:S02]  /*11f50*/  LEA.HI.X.SX32 R23, R23, R3, 0x1, P2 ;  /* 0x0000000317177211 */ /* 0x000fc400010f0eff */
[----:B------:R-:W-:Y:S02]  /*11f60*/  LEA.HI.X.SX32 R33, R33, R3, 0x1, P0 ;  /* 0x0000000321217211 */ /* 0x000fe400000f0eff */
[----:B------:R-:W-:Y:S02]  /*11f70*/  F2FP.SATFINITE.E4M3.F32.PACK_AB_MERGE_C R127, R44, R127, RZ ;  /* 0x0000007f2c7f723e */ /* 0x000fe400048070ff */
[----:B------:R-:W-:Y:S02]  /*11f80*/  F2FP.SATFINITE.E4M3.F32.PACK_AB_MERGE_C R133, R48, R133, RZ ;  /* 0x000000853085723e */ /* 0x000fe400048070ff */
[-C--:B------:R-:W-:Y:S02]  /*11f90*/  IADD3 R36, P2, PT, R37, R2.reuse, RZ ;  /* 0x0000000225247210 */ /* 0x080fe40007f5e0ff */
[----:B------:R-:W-:Y:S02]  /*11fa0*/  LEA.HI.X.SX32 R31, R31, R3, 0x1, P6 ;  /* 0x000000031f1f7211 */ /* 0x000fe400030f0eff */
[----:B------:R-:W-:-:S02]  /*11fb0*/  IADD3 R46, P0, PT, R47, R2, RZ ;  /* 0x000000022f2e7210 */ /* 0x000fc40007f1e0ff */
[----:B------:R-:W-:Y:S02]  /*11fc0*/  LEA.HI.X.SX32 R35, R35, R3, 0x1, P1 ;  /* 0x0000000323237211 */ /* 0x000fe400008f0eff */
[----:B------:R-:W-:Y:S01]  /*11fd0*/  F2FP.SATFINITE.E4M3.F32.PACK_AB_MERGE_C R153, R52, R153, RZ ;  /* 0x000000993499723e */ /* 0x000fe200048070ff */
[----:B--2---:R-:W-:Y:S01]  /*11fe0*/  UIMAD UR5, UR5, UR4, URZ ;  /* 0x00000004050572a4 */ /* 0x004fe2000f8e02ff */
[-C--:B------:R-:W-:Y:S02]  /*11ff0*/  IADD3 R44, P6, PT, R45, R2.reuse, RZ ;  /* 0x000000022d2c7210 */ /* 0x080fe40007fde0ff */
[----:B------:R-:W-:Y:S01]  /*12000*/  IADD3 R48, P1, PT, R49, R2, RZ ;  /* 0x0000000231307210 */ /* 0x000fe20007f3e0ff */
[----:B------:R-:W-:Y:S01]  /*12010*/  USHF.L.U32 UR6, UR5, 0x2, URZ ;  /* 0x0000000205067899 */ /* 0x000fe200080006ff */
[----:B------:R-:W-:Y:S01]  /*12020*/  LEA.HI.X.SX32 R39, R39, R3, 0x1, P3 ;  /* 0x0000000327277211 */ /* 0x000fe200018f0eff */
[----:B------:R-:W-:Y:S01]  /*12030*/  UIMAD.WIDE UR4, UR5, 0x4, URZ ;  /* 0x00000004050478a5 */ /* 0x000fe2000f8e02ff */
[----:B------:R-:W-:-:S02]  /*12040*/  F2FP.SATFINITE.E4M3.F32.PACK_AB_MERGE_C R159, R54, R159, RZ ;  /* 0x0000009f369f723e */ /* 0x000fc400048070ff */
[----:B------:R-:W-:Y:S02]  /*12050*/  F2FP.SATFINITE.E4M3.F32.PACK_AB_MERGE_C R169, R56, R169, RZ ;  /* 0x000000a938a9723e */ /* 0x000fe400048070ff */
[-C--:B------:R-:W-:Y:S02]  /*12060*/  IADD3 R52, P3, PT, R53, R2.reuse, RZ ;  /* 0x0000000235347210 */ /* 0x080fe40007f7e0ff */
[-C--:B------:R-:W-:Y:S02]  /*12070*/  LEA.HI.X.SX32 R41, R41, R3.reuse, 0x1, P4 ;  /* 0x0000000329297211 */ /* 0x080fe400020f0eff */
[----:B------:R-:W-:Y:S02]  /*12080*/  LEA.HI.X.SX32 R43, R43, R3, 0x1, P5 ;  /* 0x000000032b2b7211 */ /* 0x000fe400028f0eff */
[-C--:B------:R-:W-:Y:S02]  /*12090*/  IADD3 R54, P4, PT, R55, R2.reuse, RZ ;  /* 0x0000000237367210 */ /* 0x080fe40007f9e0ff */
[----:B------:R-:W-:-:S02]  /*120a0*/  IADD3 R56, P5, PT, R57, R2, RZ ;  /* 0x0000000239387210 */ /* 0x000fc40007fbe0ff */
[----:B------:R-:W-:Y:S02]  /*120b0*/  F2FP.SATFINITE.E4M3.F32.PACK_AB_MERGE_C R143, R50, R143, RZ ;  /* 0x0000008f328f723e */ /* 0x000fe400048070ff */
[----:B------:R-:W-:Y:S02]  /*120c0*/  F2FP.SATFINITE.E4M3.F32.PACK_AB_MERGE_C R181, R60, R181, RZ ;  /* 0x000000b53cb5723e */ /* 0x000fe400048070ff */
[-C--:B------:R-:W-:Y:S02]  /*120d0*/  LEA.HI.X.SX32 R37, R37, R3.reuse, 0x1, P2 ;  /* 0x0000000325257211 */ /* 0x080fe400010f0eff */
[----:B------:R-:W-:Y:S02]  /*120e0*/  LEA.HI.X.SX32 R47, R47, R3, 0x1, P0 ;  /* 0x000000032f2f7211 */ /* 0x000fe400000f0eff */
[----:B------:R-:W-:Y:S02]  /*120f0*/  F2FP.SATFINITE.E4M3.F32.PACK_AB_MERGE_C R177, R58, R177, RZ ;  /* 0x000000b13ab1723e */ /* 0x000fe400048070ff */
[----:B------:R-:W-:-:S02]  /*12100*/  F2FP.SATFINITE.E4M3.F32.PACK_AB_MERGE_C R183, R62, R183, RZ ;  /* 0x000000b73eb7723e */ /* 0x000fc400048070ff */
[-C--:B------:R-:W-:Y:S02]  /*12110*/  IADD3 R50, P2, PT, R51, R2.reuse, RZ ;  /* 0x0000000233327210 */ /* 0x080fe40007f5e0ff */
[-C--:B------:R-:W-:Y:S02]  /*12120*/  LEA.HI.X.SX32 R45, R45, R3.reuse, 0x1, P6 ;  /* 0x000000032d2d7211 */ /* 0x080fe400030f0eff */
[-C--:B------:R-:W-:Y:S02]  /*12130*/  IADD3 R60, P0, PT, R61, R2.reuse, RZ ;  /* 0x000000023d3c7210 */ /* 0x080fe40007f1e0ff */
[----:B------:R-:W-:Y:S02]  /*12140*/  LEA.HI.X.SX32 R49, R49, R3, 0x1, P1 ;  /* 0x0000000331317211 */ /* 0x000fe400008f0eff */
[----:B------:R-:W-:Y:S02]  /*12150*/  F2FP.SATFINITE.E4M3.F32.PACK_AB_MERGE_C R185, R66, R185, RZ ;  /* 0x000000b942b9723e */ /* 0x000fe400048070ff */
[----:B------:R-:W-:-:S02]  /*12160*/  IADD3 R58, P6, PT, R59, R2, RZ ;  /* 0x000000023b3a7210 */ /* 0x000fc40007fde0ff */
[-C--:B------:R-:W-:Y:S02]  /*12170*/  IADD3 R62, P1, PT, R63, R2.reuse, RZ ;  /* 0x000000023f3e7210 */ /* 0x080fe40007f3e0ff */
[-C--:B------:R-:W-:Y:S02]  /*12180*/  LEA.HI.X.SX32 R53, R53, R3.reuse, 0x1, P3 ;  /* 0x0000000335357211 */ /* 0x080fe400018f0eff */
[-C--:B------:R-:W-:Y:S02]  /*12190*/  IADD3 R66, P3, PT, R67, R2.reuse, RZ ;  /* 0x0000000243427210 */ /* 0x080fe40007f7e0ff */
[-C--:B------:R-:W-:Y:S02]  /*121a0*/  LEA.HI.X.SX32 R55, R55, R3.reuse, 0x1, P4 ;  /* 0x0000000337377211 */ /* 0x080fe400020f0eff */
[----:B------:R-:W-:Y:S02]  /*121b0*/  LEA.HI.X.SX32 R57, R57, R3, 0x1, P5 ;  /* 0x0000000339397211 */ /* 0x000fe400028f0eff */
[----:B------:R-:W-:-:S02]  /*121c0*/  IADD3 R68, P4, PT, R69, R2, RZ ;  /* 0x0000000245447210 */ /* 0x000fc40007f9e0ff */
[-C--:B------:R-:W-:Y:S02]  /*121d0*/  IADD3 R70, P5, PT, R71, R2.reuse, RZ ;  /* 0x0000000247467210 */ /* 0x080fe40007fbe0ff */
[----:B------:R-:W-:Y:S02]  /*121e0*/  F2FP.SATFINITE.E4M3.F32.PACK_AB_MERGE_C R187, R64, R187, RZ ;  /* 0x000000bb40bb723e */ /* 0x000fe400048070ff */
[-C--:B------:R-:W-:Y:S02]  /*121f0*/  LEA.HI.X.SX32 R51, R51, R3.reuse, 0x1, P2 ;  /* 0x0000000333337211 */ /* 0x080fe400010f0eff */
[-C--:B------:R-:W-:Y:S02]  /*12200*/  LEA.HI.X.SX32 R61, R61, R3.reuse, 0x1, P0 ;  /* 0x000000033d3d7211 */ /* 0x080fe400000f0eff */
[----:B------:R-:W-:Y:S02]  /*12210*/  IADD3 R64, P2, PT, R65, R2, RZ ;  /* 0x0000000241407210 */ /* 0x000fe40007f5e0ff */
[----:B------:R-:W-:-:S02]  /*12220*/  LEA.HI.X.SX32 R59, R59, R3, 0x1, P6 ;  /* 0x000000033b3b7211 */ /* 0x000fc400030f0eff */
[-C--:B------:R-:W-:Y:S02]  /*12230*/  IADD3 R74, P0, PT, R75, R2.reuse, RZ ;  /* 0x000000024b4a7210 */ /* 0x080fe40007f1e0ff */
[-C--:B------:R-:W-:Y:S02]  /*12240*/  LEA.HI.X.SX32 R63, R63, R3.reuse, 0x1, P1 ;  /* 0x000000033f3f7211 */ /* 0x080fe400008f0eff */
[-C--:B------:R-:W-:Y:S02]  /*12250*/  IADD3 R72, P6, PT, R73, R2.reuse, RZ ;  /* 0x0000000249487210 */ /* 0x080fe40007fde0ff */
[-C--:B------:R-:W-:Y:S02]  /*12260*/  IADD3 R76, P1, PT, R77, R2.reuse, RZ ;  /* 0x000000024d4c7210 */ /* 0x080fe40007f3e0ff */
[----:B------:R-:W-:Y:S02]  /*12270*/  LEA.HI.X.SX32 R67, R67, R3, 0x1, P3 ;  /* 0x0000000343437211 */ /* 0x000fe400018f0eff */
[----:B------:R-:W-:-:S02]  /*12280*/  IADD3 R80, P3, PT, R81, R2, RZ ;  /* 0x0000000251507210 */ /* 0x000fc40007f7e0ff */
[-C--:B------:R-:W-:Y:S02]  /*12290*/  LEA.HI.X.SX32 R69, R69, R3.reuse, 0x1, P4 ;  /* 0x0000000345457211 */ /* 0x080fe400020f0eff */
[-C--:B------:R-:W-:Y:S02]  /*122a0*/  LEA.HI.X.SX32 R71, R71, R3.reuse, 0x1, P5 ;  /* 0x0000000347477211 */ /* 0x080fe400028f0eff */
[-C--:B------:R-:W-:Y:S02]  /*122b0*/  IADD3 R82, P4, PT, R83, R2.reuse, RZ ;  /* 0x0000000253527210 */ /* 0x080fe40007f9e0ff */
[----:B------:R-:W-:Y:S02]  /*122c0*/  IADD3 R84, P5, PT, R85, R2, RZ ;  /* 0x0000000255547210 */ /* 0x000fe40007fbe0ff */
[-C--:B------:R-:W-:Y:S02]  /*122d0*/  LEA.HI.X.SX32 R65, R65, R3.reuse, 0x1, P2 ;  /* 0x0000000341417211 */ /* 0x080fe400010f0eff */
[----:B------:R-:W-:-:S02]  /*122e0*/  LEA.HI.X.SX32 R75, R75, R3, 0x1, P0 ;  /* 0x000000034b4b7211 */ /* 0x000fc400000f0eff */
[-C--:B------:R-:W-:Y:S02]  /*122f0*/  IADD3 R78, P2, PT, R79, R2.reuse, RZ ;  /* 0x000000024f4e7210 */ /* 0x080fe40007f5e0ff */
[-C--:B------:R-:W-:Y:S02]  /*12300*/  LEA.HI.X.SX32 R73, R73, R3.reuse, 0x1, P6 ;  /* 0x0000000349497211 */ /* 0x080fe400030f0eff */
[-C--:B------:R-:W-:Y:S02]  /*12310*/  IADD3 R134, P0, PT, R135, R2.reuse, RZ ;  /* 0x0000000287867210 */ /* 0x080fe40007f1e0ff */
[----:B------:R-:W-:Y:S02]  /*12320*/  LEA.HI.X.SX32 R77, R77, R3, 0x1, P1 ;  /* 0x000000034d4d7211 */ /* 0x000fe400008f0eff */
[-C--:B------:R-:W-:Y:S02]  /*12330*/  IADD3 R128, P6, PT, R129, R2.reuse, RZ ;  /* 0x0000000281807210 */ /* 0x080fe40007fde0ff */
[----:B------:R-:W-:-:S02]  /*12340*/  IADD3 R136, P1, PT, R137, R2, RZ ;  /* 0x0000000289887210 */ /* 0x000fc40007f3e0ff */
[-C--:B------:R-:W-:Y:S02]  /*12350*/  LEA.HI.X.SX32 R81, R81, R3.reuse, 0x1, P3 ;  /* 0x0000000351517211 */ /* 0x080fe400018f0eff */
[-C--:B------:R-:W-:Y:S02]  /*12360*/  IADD3 R140, P3, PT, R141, R2.reuse, RZ ;  /* 0x000000028d8c7210 */ /* 0x080fe40007f7e0ff */
[-C--:B------:R-:W-:Y:S02]  /*12370*/  LEA.HI.X.SX32 R83, R83, R3.reuse, 0x1, P4 ;  /* 0x0000000353537211 */ /* 0x080fe400020f0eff */
[----:B------:R-:W-:Y:S02]  /*12380*/  LEA.HI.X.SX32 R85, R85, R3, 0x1, P5 ;  /* 0x0000000355557211 */ /* 0x000fe400028f0eff */
[-C--:B------:R-:W-:Y:S02]  /*12390*/  IADD3 R144, P4, PT, R145, R2.reuse, RZ ;  /* 0x0000000291907210 */ /* 0x080fe40007f9e0ff */
[----:B------:R-:W-:-:S02]  /*123a0*/  IADD3 R146, P5, PT, R147, R2, RZ ;  /* 0x0000000293927210 */ /* 0x000fc40007fbe0ff */
[-C--:B------:R-:W-:Y:S02]  /*123b0*/  LEA.HI.X.SX32 R79, R79, R3.reuse, 0x1, P2 ;  /* 0x000000034f4f7211 */ /* 0x080fe400010f0eff */
[-C--:B------:R-:W-:Y:S02]  /*123c0*/  LEA.HI.X.SX32 R135, R135, R3.reuse, 0x1, P0 ;  /* 0x0000000387877211 */ /* 0x080fe400000f0eff */
[-C--:B------:R-:W-:Y:S02]  /*123d0*/  IADD3 R138, P2, PT, R139, R2.reuse, RZ ;  /* 0x000000028b8a7210 */ /* 0x080fe40007f5e0ff */
[-C--:B------:R-:W-:Y:S02]  /*123e0*/  LEA.HI.X.SX32 R129, R129, R3.reuse, 0x1, P6 ;  /* 0x0000000381817211 */ /* 0x080fe400030f0eff */
[----:B------:R-:W-:Y:S02]  /*123f0*/  IADD3 R150, P0, PT, R151, R2, RZ ;  /* 0x0000000297967210 */ /* 0x000fe40007f1e0ff */
[----:B------:R-:W-:-:S02]  /*12400*/  LEA.HI.X.SX32 R137, R137, R3, 0x1, P1 ;  /* 0x0000000389897211 */ /* 0x000fc400008f0eff */
[-C--:B------:R-:W-:Y:S02]  /*12410*/  IADD3 R148, P6, PT, R149, R2.reuse, RZ ;  /* 0x0000000295947210 */ /* 0x080fe40007fde0ff */
[-C--:B------:R-:W-:Y:S02]  /*12420*/  IADD3 R154, P1, PT, R155, R2.reuse, RZ ;  /* 0x000000029b9a7210 */ /* 0x080fe40007f3e0ff */
[-C--:B------:R-:W-:Y:S02]  /*12430*/  LEA.HI.X.SX32 R141, R141, R3.reuse, 0x1, P3 ;  /* 0x000000038d8d7211 */ /* 0x080fe400018f0eff */
[----:B------:R-:W-:Y:S02]  /*12440*/  IADD3 R160, P3, PT, R161, R2, RZ ;  /* 0x00000002a1a07210 */ /* 0x000fe40007f7e0ff */
[-C--:B------:R-:W-:Y:S02]  /*12450*/  LEA.HI.X.SX32 R145, R145, R3.reuse, 0x1, P4 ;  /* 0x0000000391917211 */ /* 0x080fe400020f0eff */
[----:B------:R-:W-:-:S02]  /*12460*/  LEA.HI.X.SX32 R147, R147, R3, 0x1, P5 ;  /* 0x0000000393937211 */ /* 0x000fc400028f0eff */
[-C--:B------:R-:W-:Y:S02]  /*12470*/  IADD3 R162, P4, PT, R163, R2.reuse, RZ ;  /* 0x00000002a3a27210 */ /* 0x080fe40007f9e0ff */
[-C--:B------:R-:W-:Y:S02]  /*12480*/  IADD3 R164, P5, PT, R165, R2.reuse, RZ ;  /* 0x00000002a5a47210 */ /* 0x080fe40007fbe0ff */
        /* <DEDUP_REMOVED lines=11> */
[----:B------:R-:W-:Y:S02]  /*12540*/  LEA.HI.X.SX32 R165, R165, R3, 0x1, P5 ;  /* 0x00000003a5a57211 */ /* 0x000fe400028f0eff */
[----:B------:R-:W-:Y:S02]  /*12550*/  IADD3 R178, P4, PT, R191, R2, RZ ;  /* 0x00000002bfb27210 */ /* 0x000fe40007f9e0ff */
[----:B------:R-:W-:Y:S02]  /*12560*/  IADD3 R188, P5, PT, R2, R189, RZ ;  /* 0x000000bd02bc7210 */ /* 0x000fe40007fbe0ff */
[----:B------:R-:W-:Y:S02]  /*12570*/  PRMT R195, R87, 0x9910, RZ ;  /* 0x0000991057c37816 */ /* 0x000fe400000000ff */
[----:B------:R-:W-:-:S02]  /*12580*/  PRMT R88, R89, 0x9910, RZ ;  /* 0x0000991059587816 */ /* 0x000fc400000000ff */
[-C--:B------:R-:W-:Y:S02]  /*12590*/  LEA.HI.X.SX32 R157, R157, R3.reuse, 0x1, P2 ;  /* 0x000000039d9d7211 */ /* 0x080fe400010f0eff */
[-C--:B-1----:R-:W-:Y:S02]  /*125a0*/  LEA.HI.X.SX32 R87, R171, R3.reuse, 0x1, P0 ;  /* 0x00000003ab577211 */ /* 0x082fe400000f0eff */
[-C--:B------:R-:W-:Y:S02]  /*125b0*/  IADD3 R174, P2, PT, R175, R2.reuse, RZ ;  /* 0x00000002afae7210 */ /* 0x080fe40007f5e0ff */
[-C--:B------:R-:W-:Y:S02]  /*125c0*/  LEA.HI.X.SX32 R167, R167, R3.reuse, 0x1, P6 ;  /* 0x00000003a7a77211 */ /* 0x080fe400030f0eff */
[----:B------:R-:W-:Y:S02]  /*125d0*/  LEA.HI.X.SX32 R171, R173, R3, 0x1, P1 ;  /* 0x00000003adab7211 */ /* 0x000fe400008f0eff */
[----:B------:R-:W-:-:S02]  /*125e0*/  IADD3 R2, P6, PT, R193, R2, RZ ;  /* 0x00000002c1027210 */ /* 0x000fc40007fde0ff */
[-C--:B------:R-:W-:Y:S02]  /*125f0*/  LEA.HI.X.SX32 R173, R179, R3.reuse, 0x1, P3 ;  /* 0x00000003b3ad7211 */ /* 0x080fe400018f0eff */
[-C--:B------:R-:W-:Y:S02]  /*12600*/  LEA.HI.X.SX32 R189, R189, R3.reuse, 0x1, P5 ;  /* 0x00000003bdbd7211 */ /* 0x080fe400028f0eff */
[----:B------:R-:W-:Y:S02]  /*12610*/  SHF.R.S32.HI R195, RZ, 0x8, R195 ;  /* 0x00000008ffc37819 */ /* 0x000fe400000114c3 */
[-C--:B------:R-:W-:Y:S01]  /*12620*/  LEA.HI.X.SX32 R179, R191, R3.reuse, 0x1, P4 ;  /* 0x00000003bfb37211 */ /* 0x080fe200020f0eff */
[----:B------:R-:W-:Y:S01]  /*12630*/  IMAD.MOV.U32 R191, RZ, RZ, R88 ;  /* 0x000000ffffbf7224 */ /* 0x000fe200078e0058 */
[----:B------:R-:W-:Y:S01]  /*12640*/  LEA.HI.X.SX32 R175, R175, R3, 0x1, P2 ;  /* 0x00000003afaf7211 */ /* 0x000fe200010f0eff */
[----:B------:R1:W-:Y:S01]  /*12650*/  STG.E.U8 desc[UR16][R188.64], R195 ;  /* 0x000000c3bc007986 */ /* 0x0003e2000c101110 */
[----:B------:R-:W-:-:S02]  /*12660*/  PRMT R90, R95, 0x9910, RZ ;  /* 0x000099105f5a7816 */ /* 0x000fc400000000ff */
[----:B------:R-:W-:Y:S01]  /*12670*/  LEA.HI.X.SX32 R3, R193, R3, 0x1, P6 ;  /* 0x00000003c1037211 */ /* 0x000fe200030f0eff */
[----:B------:R2:W-:Y:S01]  /*12680*/  STG.E.U8 desc[UR16][R4.64], R89 ;  /* 0x0000005904007986 */ /* 0x0005e2000c101110 */
[----:B------:R-:W-:Y:S02]  /*12690*/  PRMT R193, R91, 0x9910, RZ ;  /* 0x000099105bc17816 */ /* 0x000fe400000000ff */
[----:B------:R-:W-:Y:S02]  /*126a0*/  SHF.R.S32.HI R191, RZ, 0x8, R191 ;  /* 0x00000008ffbf7819 */ /* 0x000fe400000114bf */
[----:B------:R-:W-:Y:S02]  /*126b0*/  PRMT R88, R93, 0x9910, RZ ;  /* 0x000099105d587816 */ /* 0x000fe400000000ff */
[----:B------:R-:W-:Y:S01]  /*126c0*/  SHF.R.S32.HI R193, RZ, 0x8, R193 ;  /* 0x00000008ffc17819 */ /* 0x000fe200000114c1 */
[----:B------:R3:W-:Y:S01]  /*126d0*/  STG.E.U8 desc[UR16][R6.64], R191 ;  /* 0x000000bf06007986 */ /* 0x0007e2000c101110 */
[----:B-1----:R-:W-:Y:S01]  /*126e0*/  SHF.R.S32.HI R189, RZ, 0x8, R88 ;  /* 0x00000008ffbd7819 */ /* 0x002fe20000011458 */
[----:B--2---:R-:W-:-:S02]  /*126f0*/  IMAD.MOV.U32 R5, RZ, RZ, R90 ;  /* 0x000000ffff057224 */ /* 0x004fc400078e005a */
[----:B------:R1:W-:Y:S01]  /*12700*/  STG.E.U8 desc[UR16][R8.64], R91 ;  /* 0x0000005b08007986 */ /* 0x0003e2000c101110 */
[----:B------:R-:W-:Y:S02]  /*12710*/  PRMT R4, R101, 0x9910, RZ ;  /* 0x0000991065047816 */ /* 0x000fe400000000ff */
[----:B------:R-:W-:Y:S01]  /*12720*/  SHF.R.S32.HI R5, RZ, 0x8, R5 ;  /* 0x00000008ff057819 */ /* 0x000fe20000011405 */
[----:B------:R2:W-:Y:S01]  /*12730*/  STG.E.U8 desc[UR16][R10.64], R193 ;  /* 0x000000c10a007986 */ /* 0x0005e2000c101110 */
[----:B---3--:R-:W-:-:S03]  /*12740*/  PRMT R7, R97, 0x9910, RZ ;  /* 0x0000991061077816 */ /* 0x008fc600000000ff */
[----:B------:R3:W-:Y:S01]  /*12750*/  STG.E.U8 desc[UR16][R12.64], R93 ;  /* 0x0000005d0c007986 */ /* 0x0007e2000c101110 */
[----:B------:R-:W-:Y:S02]  /*12760*/  PRMT R6, R103, 0x9910, RZ ;  /* 0x0000991067067816 */ /* 0x000fe400000000ff */
[----:B------:R-:W-:Y:S01]  /*12770*/  SHF.R.S32.HI R7, RZ, 0x8, R7 ;  /* 0x00000008ff077819 */ /* 0x000fe20000011407 */
[----:B------:R-:W-:Y:S01]  /*12780*/  STG.E.U8 desc[UR16][R14.64], R189 ;  /* 0x000000bd0e007986 */ /* 0x000fe2000c101110 */
[----:B-1----:R-:W-:-:S03]  /*12790*/  PRMT R9, R99, 0x9910, RZ ;  /* 0x0000991063097816 */ /* 0x002fc600000000ff */
[----:B------:R-:W-:Y:S01]  /*127a0*/  STG.E.U8 desc[UR16][R16.64], R95 ;  /* 0x0000005f10007986 */ /* 0x000fe2000c101110 */
[----:B------:R-:W-:Y:S01]  /*127b0*/  SHF.R.S32.HI R9, RZ, 0x8, R9 ;  /* 0x00000008ff097819 */ /* 0x000fe20000011409 */
[C---:B--2---:R-:W-:Y:S02]  /*127c0*/  IMAD.SHL.U32 R11, R132.reuse, 0x4, RZ ;  /* 0x00000004840b7824 */ /* 0x044fe400078e00ff */
[----:B------:R1:W-:Y:S01]  /*127d0*/  STG.E.U8 desc[UR16][R18.64], R5 ;  /* 0x0000000512007986 */ /* 0x0003e2000c101110 */
[----:B---3--:R-:W2:Y:S01]  /*127e0*/  LDC.64 R12, c[0x0][0x3a0] ;  /* 0x0000e800ff0c7b82 */ /* 0x008ea20000000a00 */
[----:B------:R-:W-:Y:S02]  /*127f0*/  IMAD.HI R132, R132, 0x4, RZ ;  /* 0x0000000484847827 */ /* 0x000fe400078e02ff */
[----:B------:R-:W-:Y:S04]  /*12800*/  STG.E.U8 desc[UR16][R20.64], R97 ;  /* 0x0000006114007986 */ /* 0x000fe8000c101110 */
[----:B------:R3:W-:Y:S01]  /*12810*/  STG.E.U8 desc[UR16][R22.64], R7 ;  /* 0x0000000716007986 */ /* 0x0007e2000c101110 */
[----:B-1----:R-:W-:Y:S01]  /*12820*/  SHF.R.S32.HI R5, RZ, 0x8, R4 ;  /* 0x00000008ff057819 */ /* 0x002fe20000011404 */
[----:B------:R-:W-:Y:S01]  /*12830*/  IMAD.MOV.U32 R4, RZ, RZ, R6 ;  /* 0x000000ffff047224 */ /* 0x000fe200078e0006 */
[----:B------:R-:W-:Y:S01]  /*12840*/  PRMT R6, R105, 0x9910, RZ ;  /* 0x0000991069067816 */ /* 0x000fe200000000ff */
[----:B------:R-:W-:Y:S04]  /*12850*/  STG.E.U8 desc[UR16][R24.64], R99 ;  /* 0x0000006318007986 */ /* 0x000fe8000c101110 */
[----:B------:R1:W-:Y:S01]  /*12860*/  STG.E.U8 desc[UR16][R26.64], R9 ;  /* 0x000000091a007986 */ /* 0x0003e2000c101110 */
[----:B---3--:R-:W-:Y:S01]  /*12870*/  SHF.R.S32.HI R7, RZ, 0x8, R4 ;  /* 0x00000008ff077819 */ /* 0x008fe20000011404 */
[----:B------:R-:W-:Y:S01]  /*12880*/  IMAD.MOV.U32 R4, RZ, RZ, R6 ;  /* 0x000000ffff047224 */ /* 0x000fe200078e0006 */
[----:B------:R-:W-:Y:S01]  /*12890*/  PRMT R6, R107, 0x9910, RZ ;  /* 0x000099106b067816 */ /* 0x000fe200000000ff */
        /* <DEDUP_REMOVED lines=87> */
[----:B---3--:R-:W-:-:S02]  /*12e10*/  SHF.R.S32.HI R7, RZ, 0x8, R4 ;  /* 0x00000008ff077819 */ /* 0x008fc40000011404 */
[----:B------:R-:W-:Y:S01]  /*12e20*/  PRMT R4, R177, 0x9910, RZ ;  /* 0x00009910b1047816 */ /* 0x000fe200000000ff */
[----:B------:R-:W-:Y:S04]  /*12e30*/  STG.E.U8 desc[UR16][R148.64], R159 ;  /* 0x0000009f94007986 */ /* 0x000fe8000c101110 */
[----:B------:R3:W-:Y:S01]  /*12e40*/  STG.E.U8 desc[UR16][R150.64], R5 ;  /* 0x0000000596007986 */ /* 0x0007e2000c101110 */
[----:B-1----:R-:W-:-:S03]  /*12e50*/  SHF.R.S32.HI R9, RZ, 0x8, R4 ;  /* 0x00000008ff097819 */ /* 0x002fc60000011404 */
[----:B------:R-:W-:Y:S01]  /*12e60*/  STG.E.U8 desc[UR16][R154.64], R169 ;  /* 0x000000a99a007986 */ /* 0x000fe2000c101110 */
[----:B------:R-:W-:-:S03]  /*12e70*/  PRMT R4, R183, 0x9910, RZ ;  /* 0x00009910b7047816 */ /* 0x000fc600000000ff */
[----:B------:R1:W-:Y:S01]  /*12e80*/  STG.E.U8 desc[UR16][R156.64], R7 ;  /* 0x000000079c007986 */ /* 0x0003e2000c101110 */
[----:B---3--:R-:W-:-:S03]  /*12e90*/  IMAD.MOV.U32 R5, RZ, RZ, R6 ;  /* 0x000000ffff057224 */ /* 0x008fc600078e0006 */
[----:B------:R-:W-:Y:S01]  /*12ea0*/  STG.E.U8 desc[UR16][R160.64], R177 ;  /* 0x000000b1a0007986 */ /* 0x000fe2000c101110 */
[----:B------:R-:W-:Y:S02]  /*12eb0*/  PRMT R6, R185, 0x9910, RZ ;  /* 0x00009910b9067816 */ /* 0x000fe400000000ff */
[----:B------:R-:W-:Y:S01]  /*12ec0*/  SHF.R.S32.HI R5, RZ, 0x8, R5 ;  /* 0x00000008ff057819 */ /* 0x000fe20000011405 */
[----:B------:R3:W-:Y:S01]  /*12ed0*/  STG.E.U8 desc[UR16][R162.64], R9 ;  /* 0x00000009a2007986 */ /* 0x0007e2000c101110 */
[----:B-1----:R-:W-:-:S03]  /*12ee0*/  SHF.R.S32.HI R7, RZ, 0x8, R4 ;  /* 0x00000008ff077819 */ /* 0x002fc60000011404 */
[----:B------:R-:W-:Y:S01]  /*12ef0*/  STG.E.U8 desc[UR16][R164.64], R181 ;  /* 0x000000b5a4007986 */ /* 0x000fe2000c101110 */
[----:B------:R-:W-:-:S03]  /*12f00*/  PRMT R4, R187, 0x9910, RZ ;  /* 0x00009910bb047816 */ /* 0x000fc600000000ff */
[----:B------:R1:W-:Y:S04]  /*12f10*/  STG.E.U8 desc[UR16][R166.64], R5 ;  /* 0x00000005a6007986 */ /* 0x0003e8000c101110 */
[----:B------:R-:W-:Y:S01]  /*12f20*/  STG.E.U8 desc[UR16][R86.64], R183 ;  /* 0x000000b756007986 */ /* 0x000fe2000c101110 */
[----:B---3--:R-:W-:Y:S01]  /*12f30*/  IMAD.MOV.U32 R9, RZ, RZ, R4 ;  /* 0x000000ffff097224 */ /* 0x008fe200078e0004 */
[----:B--2---:R-:W-:Y:S02]  /*12f40*/  IADD3 R4, P0, P1, R11, UR6, R12 ;  /* 0x000000060b047c10 */ /* 0x004fe4000f91e00c */
[----:B------:R2:W-:Y:S02]  /*12f50*/  STG.E.U8 desc[UR16][R170.64], R7 ;  /* 0x00000007aa007986 */ /* 0x0005e4000c101110 */
[----:B------:R-:W-:-:S02]  /*12f60*/  SHF.R.S32.HI R9, RZ, 0x8, R9 ;  /* 0x00000008ff097819 */ /* 0x000fc40000011409 */
[----:B-1----:R-:W-:Y:S01]  /*12f70*/  IADD3.X R5, PT, PT, R132, UR5, R13, P0, P1 ;  /* 0x0000000584057c10 */ /* 0x002fe200087e240d */
[----:B------:R1:W-:Y:S04]  /*12f80*/  STG.E.U8 desc[UR16][R174.64], R187 ;  /* 0x000000bbae007986 */ /* 0x0003e8000c101110 */
[----:B------:R1:W-:Y:S01]  /*12f90*/  STG.E.U8 desc[UR16][R172.64], R9 ;  /* 0x00000009ac007986 */ /* 0x0003e2000c101110 */
[----:B--2---:R-:W-:-:S03]  /*12fa0*/  IMAD.MOV.U32 R7, RZ, RZ, R6 ;  /* 0x000000ffff077224 */ /* 0x004fc600078e0006 */
[----:B------:R1:W-:Y:S02]  /*12fb0*/  STG.E.U8 desc[UR16][R178.64], R185 ;  /* 0x000000b9b2007986 */ /* 0x0003e4000c101110 */
[----:B------:R-:W-:-:S05]  /*12fc0*/  SHF.R.S32.HI R7, RZ, 0x8, R7 ;  /* 0x00000008ff077819 */ /* 0x000fca0000011407 */
[----:B------:R1:W-:Y:S04]  /*12fd0*/  STG.E.U8 desc[UR16][R2.64], R7 ;  /* 0x0000000702007986 */ /* 0x0003e8000c101110 */
[----:B------:R1:W-:Y:S01]  /*12fe0*/  STG.E desc[UR16][R4.64], R0 ;  /* 0x0000000004007986 */ /* 0x0003e2000c101910 */
[----:B0-----:R-:W-:Y:S06]  /*12ff0*/  BAR.SYNC.DEFER_BLOCKING 0x0 ;  /* 0x0000000000007b1d */ /* 0x001fec0000010000 */
[----:B------:R-:W-:Y:S05]  /*13000*/  BRA.U UP0, `(.L_x_19) ;  /* 0x0000000100a07547 */ /* 0x000fea000b800000 */
[----:B------:R-:W0:Y:S01]  /*13010*/  S2UR UR5, SR_CgaCtaId ;  /* 0x00000000000579c3 */ /* 0x000e220000008800 */
[----:B------:R-:W-:Y:S01]  /*13020*/  NOP ;  /* 0x0000000000007918 */ /* 0x000fe20000000000 */
[----:B------:R-:W-:Y:S01]  /*13030*/  UMOV UR4, 0x50 ;  /* 0x0000005000047882 */ /* 0x000fe20000000000 */
[----:B-1----:R-:W-:Y:S02]  /*13040*/  IMAD.U32 R0, RZ, RZ, UR7 ;  /* 0x00000007ff007e24 */ /* 0x002fe4000f8e00ff */
[----:B------:R-:W-:Y:S02]  /*13050*/  IMAD.MOV.U32 R3, RZ, RZ, 0xffff ;  /* 0x0000ffffff037424 */ /* 0x000fe400078e00ff */
[----:B------:R-:W-:Y:S01]  /*13060*/  IMAD.MOV.U32 R7, RZ, RZ, 0x1 ;  /* 0x00000001ff077424 */ /* 0x000fe200078e00ff */
[----:B------:R-:W-:-:S04]  /*13070*/  LOP3.LUT R0, R0, 0xffff, RZ, 0xc0, !PT ;  /* 0x0000ffff00007812 */ /* 0x000fc800078ec0ff */
[----:B------:R-:W-:-:S05]  /*13080*/  SHF.R.U32.HI R0, RZ, 0x5, R0 ;  /* 0x00000005ff007819 */ /* 0x000fca0000011600 */
[----:B------:R-:W-:Y:S01]  /*13090*/  VIADD R2, R0, 0x10 ;  /* 0x0000001000027836 */ /* 0x000fe20000000000 */
[----:B------:R-:W-:Y:S01]  /*130a0*/  SHF.L.U32 R0, R3, R0, RZ ;  /* 0x0000000003007219 */ /* 0x000fe200000006ff */
[----:B0-----:R-:W-:-:S03]  /*130b0*/  ULEA UR6, UR5, UR4, 0x18 ;  /* 0x0000000405067291 */ /* 0x001fc6000f8ec0ff */
[----:B------:R-:W-:-:S04]  /*130c0*/  SHF.L.U32 R3, R7, R2, RZ ;  /* 0x0000000207037219 */ /* 0x000fc800000006ff */
[----:B------:R-:W-:Y:S02]  /*130d0*/  LOP3.LUT R0, R3, R0, RZ, 0xfc, !PT ;  /* 0x0000000003007212 */ /* 0x000fe400078efcff */
[----:B------:R-:W0:Y:S02]  /*130e0*/  LDS R5, [UR6] ;  /* 0x00000006ff057984 */ /* 0x000e240008000800 */
[C---:B------:R-:W-:Y:S02]  /*130f0*/  LOP3.LUT R2, R0.reuse, 0xffff, RZ, 0xc0, !PT ;  /* 0x0000ffff00027812 */ /* 0x040fe400078ec0ff */
[----:B0-----:R-:W-:-:S04]  /*13100*/  LOP3.LUT R3, R0, 0xffff, R5, 0x80, !PT ;  /* 0x0000ffff00037812 */ /* 0x001fc800078e8005 */
[----:B------:R-:W-:-:S13]  /*13110*/  ISETP.NE.AND P0, PT, R3, R2, PT ;  /* 0x000000020300720c */ /* 0x000fda0003f05270 */
[----:B------:R-:W-:Y:S05]  /*13120*/  @P0 BRA `(.L_x_20) ;  /* 0x0000000000500947 */ /* 0x000fea0003800000 */
[----:B------:R-:W-:Y:S02]  /*13130*/  SHF.R.U32.HI R5, RZ, 0x10, R5 ;  /* 0x00000010ff057819 */ /* 0x000fe40000011605 */
[----:B------:R-:W-:-:S04]  /*13140*/  SHF.R.U32.HI R2, RZ, 0x10, R0 ;  /* 0x00000010ff027819 */ /* 0x000fc80000011600 */
[----:B------:R-:W-:-:S04]  /*13150*/  LOP3.LUT R5, R5, R2, RZ, 0xc0, !PT ;  /* 0x0000000205057212 */ /* 0x000fc800078ec0ff */
[----:B------:R-:W-:-:S13]  /*13160*/  ISETP.NE.AND P0, PT, R5, R2, PT ;  /* 0x000000020500720c */ /* 0x000fda0003f05270 */
[----:B------:R-:W-:Y:S05]  /*13170*/  @P0 BRA `(.L_x_21) ;  /* 0x0000000000300947 */ /* 0x000fea0003800000 */
[----:B------:R-:W-:Y:S01]  /*13180*/  R2UR UR4, R0 ;  /* 0x00000000000472ca */ /* 0x000fe200000e0000 */
[----:B------:R-:W-:Y:S01]  /*13190*/  VOTEU.ANY UR5, UPT, PT ;  /* 0x0000000000057886 */ /* 0x000fe200038e0100 */
[----:B------:R-:W0:Y:S01]  /*131a0*/  S2R R0, SR_LANEID ;  /* 0x0000000000007919 */ /* 0x000e220000000000 */
[----:B------:R-:W-:-:S10]  /*131b0*/  UFLO.U32 UR5, UR5 ;  /* 0x00000005000572bd */ /* 0x000fd400080e0000 */
[----:B------:R-:W-:-:S06]  /*131c0*/  ULOP3.LUT UR4, URZ, UR4, URZ, 0x33, !UPT ;  /* 0x00000004ff047292 */ /* 0x000fcc000f8e33ff */
[----:B------:R-:W-:-:S04]  /*131d0*/  IMAD.U32 R2, RZ, RZ, UR4 ;  /* 0x00000004ff027e24 */ /* 0x000fc8000f8e00ff */
[----:B------:R-:W1:Y:S02]  /*131e0*/  REDUX UR7, R2 ;  /* 0x00000000020773c4 */ /* 0x000e640000000000 */
[----:B------:R2:W-:Y:S01]  /*131f0*/  UTCATOMSWS.AND URZ, UR4 ;  /* 0x0000000400ff79e3 */ /* 0x0005e20008000000 */
[----:B0-----:R-:W-:Y:S01]  /*13200*/  ISETP.EQ.U32.AND P0, PT, R0, UR5, PT ;  /* 0x0000000500007c0c */ /* 0x001fe2000bf02070 */
[----:B-1----:R-:W-:-:S12]  /*13210*/  IMAD.U32 R0, RZ, RZ, UR7 ;  /* 0x00000007ff007e24 */ /* 0x002fd8000f8e00ff */
[----:B------:R2:W-:Y:S01]  /*13220*/  @P0 ATOMS.AND RZ, [UR6], R0 ;  /* 0x00000000ffff098c */ /* 0x0005e2000a800006 */
[----:B------:R-:W-:Y:S05]  /*13230*/  BRA `(.L_x_19) ;  /* 0x0000000000147947 */ /* 0x000fea0003800000 */
.L_x_21:
[----:B------:R-:W-:-:S07]  /*13240*/  MOV R2, 0x13260 ;  /* 0x0001326000027802 */ /* 0x000fce0000000f00 */
[----:B------:R-:W-:Y:S05]  /*13250*/  CALL.REL.NOINC `($__internal_0_$__cuda_sm10x_tcgen05_guardrail_trap_col_being_dealloced_not_returned_by_alloc) ;  /* 0x0000000000447944 */ /* 0x000fea0003c00000 */
[----:B------:R-:W-:Y:S05]  /*13260*/  BRA `(.L_x_19) ;  /* 0x0000000000087947 */ /* 0x000fea0003800000 */
.L_x_20:
[----:B------:R-:W-:-:S07]  /*13270*/  MOV R2, 0x13290 ;  /* 0x0001329000027802 */ /* 0x000fce0000000f00 */
[----:B------:R-:W-:Y:S05]  /*13280*/  CALL.REL.NOINC `($__internal_2_$__cuda_sm10x_tcgen05_guardrail_trap_unallocated_columns_being_dealloced) ;  /* 0x0000000000507944 */ /* 0x000fea0003c00000 */
.L_x_19:
[----:B------:R-:W-:Y:S01]  /*13290*/  NOP ;  /* 0x0000000000007918 */ /* 0x000fe20000000000 */
[----:B--2---:R-:W-:Y:S05]  /*132a0*/  EXIT ;  /* 0x000000000000794d */ /* 0x004fea0003800000 */
.L_x_8:
[----:B------:R-:W1:Y:S02]  /*132b0*/  SYNCS.PHASECHK.TRANS64.TRYWAIT P2, [UR6+0xe000], RZ ;  /* 0x00e000ffff0075a7 */ /* 0x000e640008041106 */
[----:B-1----:R-:W-:Y:S05]  /*132c0*/  @!P2 BRA `(.L_x_8) ;  /* 0xfffffffc00f8a947 */ /* 0x002fea000383ffff */
[----:B------:R-:W-:Y:S05]  /*132d0*/  BRA `(.L_x_7) ;  /* 0xffffff0400387947 */ /* 0x000fea000383ffff */
.L_x_13:
[----:B------:R-:W1:Y:S02]  /*132e0*/  SYNCS.PHASECHK.TRANS64.TRYWAIT P0, [UR6+0x12010], RZ ;  /* 0x012010ffff0075a7 */ /* 0x000e640008001106 */
[----:B-1----:R-:W-:Y:S05]  /*132f0*/  @!P0 BRA `(.L_x_13) ;  /* 0xfffffffc00f88947 */ /* 0x002fea000383ffff */
[----:B------:R-:W-:Y:S05]  /*13300*/  BRA `(.L_x_22) ;  /* 0xffffff6c00d47947 */ /* 0x000fea000383ffff */
.L_x_14:
[----:B------:R-:W0:Y:S02]  /*13310*/  SYNCS.PHASECHK.TRANS64.TRYWAIT P0, [UR12], R23 ;  /* 0x00000017ff0075a7 */ /* 0x000e24000800110c */
[----:B0-----:R-:W-:Y:S05]  /*13320*/  @!P0 BRA `(.L_x_14) ;  /* 0xfffffffc00f88947 */ /* 0x001fea000383ffff */
[----:B------:R-:W-:Y:S05]  /*13330*/  BRA `(.L_x_23) ;  /* 0xffffffa400e87947 */ /* 0x000fea000383ffff */
.L_x_18:
[----:B------:R-:W0:Y:S02]  /*13340*/  SYNCS.PHASECHK.TRANS64.TRYWAIT P0, [UR12], R0 ;  /* 0x00000000ff0075a7 */ /* 0x000e24000800110c */
[----:B0-----:R-:W-:Y:S05]  /*13350*/  @!P0 BRA `(.L_x_18) ;  /* 0xfffffffc00f88947 */ /* 0x001fea000383ffff */
[----:B------:R-:W-:Y:S05]  /*13360*/  BRA `(.L_x_17) ;  /* 0xffffffd400687947 */ /* 0x000fea000383ffff */
        .weak           $__internal_0_$__cuda_sm10x_tcgen05_guardrail_trap_col_being_dealloced_not_returned_by_alloc
        .type           $__internal_0_$__cuda_sm10x_tcgen05_guardrail_trap_col_being_dealloced_not_returned_by_alloc,@function
        .size           $__internal_0_$__cuda_sm10x_tcgen05_guardrail_trap_col_being_dealloced_not_returned_by_alloc,($__internal_1_$__cuda_sm10x_tcgen05_guardrail_trap_phase_invalid_during_alloc - $__internal_0_$__cuda_sm10x_tcgen05_guardrail_trap_col_being_dealloced_not_returned_by_alloc)
$__internal_0_$__cuda_sm10x_tcgen05_guardrail_trap_col_being_dealloced_not_returned_by_alloc:
[----:B------:R-:W-:Y:S05]  /*13370*/  BPT.TRAP 0x1 ;  /* 0x000000040000795c */ /* 0x000fea0000300000 */
[----:B------:R-:W-:-:S04]  /*13380*/  IMAD.MOV.U32 R3, RZ, RZ, 0x0 ;  /* 0x00000000ff037424 */ /* 0x000fc800078e00ff */
[----:B------:R-:W-:Y:S05]  /*13390*/  RET.REL.NODEC R2 `(attn_fwd) ;  /* 0xfffffecc02187950 */ /* 0x000fea0003c3ffff */
        .weak           $__internal_1_$__cuda_sm10x_tcgen05_guardrail_trap_phase_invalid_during_alloc
        .type           $__internal_1_$__cuda_sm10x_tcgen05_guardrail_trap_phase_invalid_during_alloc,@function
        .size           $__internal_1_$__cuda_sm10x_tcgen05_guardrail_trap_phase_invalid_during_alloc,($__internal_2_$__cuda_sm10x_tcgen05_guardrail_trap_unallocated_columns_being_dealloced - $__internal_1_$__cuda_sm10x_tcgen05_guardrail_trap_phase_invalid_during_alloc)
$__internal_1_$__cuda_sm10x_tcgen05_guardrail_trap_phase_invalid_during_alloc:
[----:B------:R-:W-:Y:S05]  /*133a0*/  BPT.TRAP 0x1 ;  /* 0x000000040000795c */ /* 0x000fea0000300000 */
[----:B------:R-:W-:-:S04]  /*133b0*/  IMAD.MOV.U32 R5, RZ, RZ, 0x0 ;  /* 0x00000000ff057424 */ /* 0x000fc800078e00ff */
[----:B------:R-:W-:Y:S05]  /*133c0*/  RET.REL.NODEC R4 `(attn_fwd) ;  /* 0xfffffecc040c7950 */ /* 0x000fea0003c3ffff */
        .weak           $__internal_2_$__cuda_sm10x_tcgen05_guardrail_trap_unallocated_columns_being_dealloced
        .type           $__internal_2_$__cuda_sm10x_tcgen05_guardrail_trap_unallocated_columns_being_dealloced,@function
        .size           $__internal_2_$__cuda_sm10x_tcgen05_guardrail_trap_unallocated_columns_being_dealloced,(.L_x_27 - $__internal_2_$__cuda_sm10x_tcgen05_guardrail_trap_unallocated_columns_being_dealloced)
$__internal_2_$__cuda_sm10x_tcgen05_guardrail_trap_unallocated_columns_being_dealloced:
[----:B------:R-:W-:Y:S05]  /*133d0*/  BPT.TRAP 0x1 ;  /* 0x000000040000795c */ /* 0x000fea0000300000 */
[----:B------:R-:W-:-:S04]  /*133e0*/  IMAD.MOV.U32 R3, RZ, RZ, 0x0 ;  /* 0x00000000ff037424 */ /* 0x000fc800078e00ff */
[----:B------:R-:W-:Y:S05]  /*133f0*/  RET.REL.NODEC R2 `(attn_fwd) ;  /* 0xfffffecc02007950 */ /* 0x000fea0003c3ffff */
.L_x_24:
[----:B------:R-:W-:-:S00]  /*13400*/  BRA `(.L_x_24) ;  /* 0xfffffffc00fc7947 */ /* 0x000fc0000383ffff */
[----:B------:R-:W-:-:S00]  /*13410*/  NOP ;  /* 0x0000000000007918 */ /* 0x000fc00000000000 */
        /* <DEDUP_REMOVED lines=14> */
.L_x_27:


//--------------------- .nv.global.init           --------------------------
	.section	.nv.global.init,"aw",@progbits
.nv.global.init:
	.type		_$_str,@object
	.size		_$_str,(.L_3 - _$_str)
_$_str:
        /*0000*/ 	.byte	0x5f, 0x5f, 0x43, 0x55, 0x44, 0x41, 0x5f, 0x46, 0x54, 0x5a, 0x00
.L_3:


//--------------------- .nv.shared.attn_fwd       --------------------------
	.section	.nv.shared.attn_fwd,"aw",@nobits
	.sectionflags	@""
	.align	16
	.zero		1024


//--------------------- .nv.shared.reserved.0     --------------------------
	.section	.nv.shared.reserved.0,"aw",@nobits
	.align	8
	.weak		__nv_reservedSMEM_offset_0_alias
	.size		__nv_reservedSMEM_offset_0_alias, 0, 64
	.other		__nv_reservedSMEM_offset_0_alias,@"STO_CUDA_RESERVED_SHARED STV_DEFAULT"
__nv_reservedSMEM_offset_0_alias:
	.zero		0
.nv.shared.reserved.0:
	.zero		64
	.weak		__nv_reservedSMEM_allocation_phase
	.type		__nv_reservedSMEM_allocation_phase,@object
	.size		__nv_reservedSMEM_allocation_phase,(.L_0 - __nv_reservedSMEM_allocation_phase)
__nv_reservedSMEM_allocation_phase:
	.zero		1
.L_0:
	.zero		7
	.weak		__nv_reservedSMEM_devtool_atexit_pc
	.type		__nv_reservedSMEM_devtool_atexit_pc,@object
	.size		__nv_reservedSMEM_devtool_atexit_pc,(__nv_reservedSMEM_allocation_mask - __nv_reservedSMEM_devtool_atexit_pc)
__nv_reservedSMEM_devtool_atexit_pc:
	.zero		8
	.weak		__nv_reservedSMEM_allocation_mask
	.type		__nv_reservedSMEM_allocation_mask,@object
	.size		__nv_reservedSMEM_allocation_mask,(.L_2 - __nv_reservedSMEM_allocation_mask)
__nv_reservedSMEM_allocation_mask:
	.zero		4
.L_2:


//--------------------- .nv.constant0.attn_fwd    --------------------------
	.section	.nv.constant0.attn_fwd,"a",@progbits
	.sectionflags	@""
	.align	4
.nv.constant0.attn_fwd:
	.zero		1032


//--------------------- SYMBOLS --------------------------

	.type		.nv.reservedSmem.offset0,@object
	.size		.nv.reservedSmem.offset0,0x4
	.type		.nv.reservedSmem.cap,@object
	.size		.nv.reservedSmem.cap,0x4
